// auto-generated by cutlass_sweep.conv — config: {"arch": "sm_100", "cluster_m": 2, "cluster_n": 1, "conv_kind": "wgrad", "dtype": "bf16", "ndim": 2, "tile_k": 32, "tile_m": 128, "tile_n": 64}
#include "cutlass/cutlass.h"
#include "cute/tensor.hpp"
#include "cutlass/kernel_hardware_info.hpp"
#include "cutlass/conv/convolution.h"
#include "cutlass/conv/dispatch_policy.hpp"
#include "cutlass/conv/collective/collective_builder.hpp"
#include "cutlass/conv/kernel/conv_universal.hpp"
#include "cutlass/conv/device/conv_universal_adapter.hpp"
#include "cutlass/epilogue/collective/collective_builder.hpp"

using namespace cute;
using Elem = cutlass::bfloat16_t;
using Acc  = float;
using LayoutAB = cutlass::layout::TensorNHWC;
using LayoutC  = cutlass::layout::TensorKCSR;
constexpr auto ConvOp = cutlass::conv::Operator::kWgrad;
using TileShape    = Shape<_128, Shape<_64>, Shape<_32>>;
using ClusterShape = Shape<_2, _1, _1>;

using CollectiveEpilogue = typename cutlass::epilogue::collective::CollectiveBuilder<
    cutlass::arch::Sm100, cutlass::arch::OpClassTensorOp,
    TileShape, ClusterShape,
    cutlass::epilogue::collective::EpilogueTileAuto,
    Acc, Acc,
    Elem, LayoutC, 128 / cutlass::sizeof_bits<Elem>::value,
    Elem, LayoutC, 128 / cutlass::sizeof_bits<Elem>::value,
    cutlass::epilogue::collective::EpilogueScheduleAuto
  >::CollectiveOp;

using CollectiveMainloop = typename cutlass::conv::collective::CollectiveBuilder<
    cutlass::arch::Sm100, cutlass::arch::OpClassTensorOp, ConvOp,
    Elem, LayoutAB, 128 / cutlass::sizeof_bits<Elem>::value,
    Elem, LayoutAB, 128 / cutlass::sizeof_bits<Elem>::value,
    Acc,
    TileShape, ClusterShape,
    cutlass::conv::collective::StageCountAutoCarveout<
        static_cast<int>(sizeof(typename CollectiveEpilogue::SharedStorage))>,
    cutlass::conv::collective::KernelScheduleAuto
  >::CollectiveOp;

using ProblemShape = cutlass::conv::ConvProblemShape<
    ConvOp, CollectiveMainloop::DispatchPolicy::NumSpatialDimensions>;
using ConvKernel = cutlass::conv::kernel::ConvUniversal<
    ProblemShape, CollectiveMainloop, CollectiveEpilogue>;
using Conv = cutlass::conv::device::ConvUniversalAdapter<ConvKernel>;

auto* _anchor = &cutlass::device_kernel<ConvKernel>;


// ===== COMPILED SASS (sm_100a) =====

	.target	sm_100a

	.elftype	@"ET_EXEC"


//--------------------- .note.nv.tkinfo           --------------------------
	.section	.note.nv.tkinfo,"",@"SHT_NOTE"
	.sectionflags	@"SHF_NOTE_NV_TKINFO"
	.tkinfo
        /*0018*/ 	.word	0x00000002
        /*0030*/ 	.string	""
        /*0030*/ 	.string	"ptxas"
        /*0030*/ 	.string	"Cuda compilation tools, release 13.0, V13.0.88"
        /*0030*/ 	.string	"Build cuda_13.0.r13.0/compiler.36424714_0"
        /*0030*/ 	.string	"-arch sm_100a -m 64 "



//--------------------- .note.nv.cuinfo           --------------------------
	.section	.note.nv.cuinfo,"",@"SHT_NOTE"
	.sectionflags	@"SHF_NOTE_NV_CUINFO"
        /*0018*/ 	.short	0x0002
        /*001a*/ 	.short	0x0064
        /*001c*/ 	.short	0x0082
	.zero		2


//--------------------- .nv.info                  --------------------------
	.section	.nv.info,"",@"SHT_CUDA_INFO"
	.align	4


	//----- nvinfo : EIATTR_REGCOUNT
	.align		4
        /*0000*/ 	.byte	0x04, 0x2f
        /*0002*/ 	.short	(.L_19 - .L_18)
	.align		4
.L_18:
        /*0004*/ 	.word	index@(_ZN7cutlass13device_kernelINS_4conv6kernel13ConvUniversalINS1_16ConvProblemShapeILNS1_8OperatorE2ELi2EEENS1_10collective14CollectiveConvINS1_47MainloopSm100TmaUmmaWarpSpecializedImplicitGemmILS5_2ELi35ELi2ELi1ELi2EN4cute5tupleIJNSA_1CILi2EEENSC_ILi1EEESE_EEEEENSB_IJNSC_ILi128EEENSB_IJNSC_ILi64EEEEEENSB_IJNSC_ILi32EEEEEEEEENS_10bfloat16_tESN_NSA_8TiledMMAINSA_8MMA_AtomIJNSA_26SM100_MMA_F16BF16_2x1SM_SSISN_SN_fLi128ELi64ELNSA_4UMMA5MajorE1ELSS_1ELNSR_7ScaleInE0ELST_0EEEEEENSA_6LayoutINSB_IJSE_SE_SE_EEENSB_IJNSC_ILi0EEESY_SY_EEEEENSB_IJNSA_10UnderscoreES11_S11_EEEEENS7_6detail27Sm100ImplicitGemmTileTraitsINSA_18SM100_TMA_2SM_LOADENSA_14ComposedLayoutINSA_7SwizzleILi3ELi4ELi3EEENSA_18smem_ptr_flag_bitsILi16EEENSW_INSB_IJSI_NSC_ILi8EEEEEENSB_IJSE_SI_EEEEEEEvEENS15_INSA_25SM100_TMA_2SM_LOAD_IM2COLENS17_INS18_ILi2ELi4ELi3EEES1B_NSW_INSB_IJSK_S1C_EEENSB_IJSE_SK_EEEEEEEvEEEENS_8epilogue10collective18CollectiveEpilogueINS1Q_23Sm100TmaWarpSpecializedILi3ELi2ELi16ELb1ELb0EEEJNSB_IJSI_SJ_SL_EEENSB_IJNSW_ISI_SE_EENSW_INSB_IJNSC_ILi16EEESD_EEES1L_EEEEESN_NSB_IJlNSB_IJSE_llEEESY_EEESN_S22_NS1Q_6fusion15FusionCallbacksIS1U_NS23_17LinearCombinationISN_fSN_fLNS_15FloatRoundStyleE2EEES1V_S20_JEEENSA_5SM1004TMEM4LOAD26SM100_TMEM_LOAD_32dp32b16xENSA_13SM90_TMA_LOADENS17_INS18_ILi1ELi4ELi3EEES1B_NSW_INSB_IJS1C_S1X_EEENSB_IJS1X_SE_EEEEEEENSA_39AutoVectorizingCopyWithAssumedAlignmentILi128EEENSA_14SM90_TMA_STOREES2I_S2K_S2K_EEEvvEEEEvNT_6ParamsE)
        /*0008*/ 	.word	0x00000046


	//----- nvinfo : EIATTR_FRAME_SIZE
	.align		4
.L_19:
        /*000c*/ 	.byte	0x04, 0x11
        /*000e*/ 	.short	(.L_21 - .L_20)
	.align		4
.L_20:
        /*0010*/ 	.word	index@($__internal_2_$__cuda_sm10x_tcgen05_guardrail_trap_unallocated_columns_being_dealloced)
        /*0014*/ 	.word	0x00000008


	//----- nvinfo : EIATTR_FRAME_SIZE
	.align		4
.L_21:
        /*0018*/ 	.byte	0x04, 0x11
        /*001a*/ 	.short	(.L_23 - .L_22)
	.align		4
.L_22:
        /*001c*/ 	.word	index@($__internal_1_$__cuda_sm10x_tcgen05_guardrail_trap_phase_invalid_during_alloc)
        /*0020*/ 	.word	0x00000008


	//----- nvinfo : EIATTR_FRAME_SIZE
	.align		4
.L_23:
        /*0024*/ 	.byte	0x04, 0x11
        /*0026*/ 	.short	(.L_25 - .L_24)
	.align		4
.L_24:
        /*0028*/ 	.word	index@($__internal_0_$__cuda_sm10x_tcgen05_guardrail_trap_col_being_dealloced_not_returned_by_alloc)
        /*002c*/ 	.word	0x00000008


	//----- nvinfo : EIATTR_FRAME_SIZE
	.align		4
.L_25:
        /*0030*/ 	.byte	0x04, 0x11
        /*0032*/ 	.short	(.L_27 - .L_26)
	.align		4
.L_26:
        /*0034*/ 	.word	index@(_ZN7cutlass13device_kernelINS_4conv6kernel13ConvUniversalINS1_16ConvProblemShapeILNS1_8OperatorE2ELi2EEENS1_10collective14CollectiveConvINS1_47MainloopSm100TmaUmmaWarpSpecializedImplicitGemmILS5_2ELi35ELi2ELi1ELi2EN4cute5tupleIJNSA_1CILi2EEENSC_ILi1EEESE_EEEEENSB_IJNSC_ILi128EEENSB_IJNSC_ILi64EEEEEENSB_IJNSC_ILi32EEEEEEEEENS_10bfloat16_tESN_NSA_8TiledMMAINSA_8MMA_AtomIJNSA_26SM100_MMA_F16BF16_2x1SM_SSISN_SN_fLi128ELi64ELNSA_4UMMA5MajorE1ELSS_1ELNSR_7ScaleInE0ELST_0EEEEEENSA_6LayoutINSB_IJSE_SE_SE_EEENSB_IJNSC_ILi0EEESY_SY_EEEEENSB_IJNSA_10UnderscoreES11_S11_EEEEENS7_6detail27Sm100ImplicitGemmTileTraitsINSA_18SM100_TMA_2SM_LOADENSA_14ComposedLayoutINSA_7SwizzleILi3ELi4ELi3EEENSA_18smem_ptr_flag_bitsILi16EEENSW_INSB_IJSI_NSC_ILi8EEEEEENSB_IJSE_SI_EEEEEEEvEENS15_INSA_25SM100_TMA_2SM_LOAD_IM2COLENS17_INS18_ILi2ELi4ELi3EEES1B_NSW_INSB_IJSK_S1C_EEENSB_IJSE_SK_EEEEEEEvEEEENS_8epilogue10collective18CollectiveEpilogueINS1Q_23Sm100TmaWarpSpecializedILi3ELi2ELi16ELb1ELb0EEEJNSB_IJSI_SJ_SL_EEENSB_IJNSW_ISI_SE_EENSW_INSB_IJNSC_ILi16EEESD_EEES1L_EEEEESN_NSB_IJlNSB_IJSE_llEEESY_EEESN_S22_NS1Q_6fusion15FusionCallbacksIS1U_NS23_17LinearCombinationISN_fSN_fLNS_15FloatRoundStyleE2EEES1V_S20_JEEENSA_5SM1004TMEM4LOAD26SM100_TMEM_LOAD_32dp32b16xENSA_13SM90_TMA_LOADENS17_INS18_ILi1ELi4ELi3EEES1B_NSW_INSB_IJS1C_S1X_EEENSB_IJS1X_SE_EEEEEEENSA_39AutoVectorizingCopyWithAssumedAlignmentILi128EEENSA_14SM90_TMA_STOREES2I_S2K_S2K_EEEvvEEEEvNT_6ParamsE)
        /*0038*/ 	.word	0x00000008


	//----- nvinfo : EIATTR_MIN_STACK_SIZE
	.align		4
.L_27:
        /*003c*/ 	.byte	0x04, 0x12
        /*003e*/ 	.short	(.L_29 - .L_28)
	.align		4
.L_28:
        /*0040*/ 	.word	index@(_ZN7cutlass13device_kernelINS_4conv6kernel13ConvUniversalINS1_16ConvProblemShapeILNS1_8OperatorE2ELi2EEENS1_10collective14CollectiveConvINS1_47MainloopSm100TmaUmmaWarpSpecializedImplicitGemmILS5_2ELi35ELi2ELi1ELi2EN4cute5tupleIJNSA_1CILi2EEENSC_ILi1EEESE_EEEEENSB_IJNSC_ILi128EEENSB_IJNSC_ILi64EEEEEENSB_IJNSC_ILi32EEEEEEEEENS_10bfloat16_tESN_NSA_8TiledMMAINSA_8MMA_AtomIJNSA_26SM100_MMA_F16BF16_2x1SM_SSISN_SN_fLi128ELi64ELNSA_4UMMA5MajorE1ELSS_1ELNSR_7ScaleInE0ELST_0EEEEEENSA_6LayoutINSB_IJSE_SE_SE_EEENSB_IJNSC_ILi0EEESY_SY_EEEEENSB_IJNSA_10UnderscoreES11_S11_EEEEENS7_6detail27Sm100ImplicitGemmTileTraitsINSA_18SM100_TMA_2SM_LOADENSA_14ComposedLayoutINSA_7SwizzleILi3ELi4ELi3EEENSA_18smem_ptr_flag_bitsILi16EEENSW_INSB_IJSI_NSC_ILi8EEEEEENSB_IJSE_SI_EEEEEEEvEENS15_INSA_25SM100_TMA_2SM_LOAD_IM2COLENS17_INS18_ILi2ELi4ELi3EEES1B_NSW_INSB_IJSK_S1C_EEENSB_IJSE_SK_EEEEEEEvEEEENS_8epilogue10collective18CollectiveEpilogueINS1Q_23Sm100TmaWarpSpecializedILi3ELi2ELi16ELb1ELb0EEEJNSB_IJSI_SJ_SL_EEENSB_IJNSW_ISI_SE_EENSW_INSB_IJNSC_ILi16EEESD_EEES1L_EEEEESN_NSB_IJlNSB_IJSE_llEEESY_EEESN_S22_NS1Q_6fusion15FusionCallbacksIS1U_NS23_17LinearCombinationISN_fSN_fLNS_15FloatRoundStyleE2EEES1V_S20_JEEENSA_5SM1004TMEM4LOAD26SM100_TMEM_LOAD_32dp32b16xENSA_13SM90_TMA_LOADENS17_INS18_ILi1ELi4ELi3EEES1B_NSW_INSB_IJS1C_S1X_EEENSB_IJS1X_SE_EEEEEEENSA_39AutoVectorizingCopyWithAssumedAlignmentILi128EEENSA_14SM90_TMA_STOREES2I_S2K_S2K_EEEvvEEEEvNT_6ParamsE)
        /*0044*/ 	.word	0x00000008
.L_29:


//--------------------- .nv.compat                --------------------------
	.section	.nv.compat,"",@"SHT_CUDA_COMPAT_INFO"
	.align	4
        /*0000*/ 	.byte	0x02, 0x09, 0x01, 0x00, 0x02, 0x02, 0x02, 0x00, 0x02, 0x05, 0x05, 0x00, 0x03, 0x07, 0x01, 0x01
        /*0010*/ 	.byte	0x02, 0x03, 0x01, 0x00, 0x02, 0x06, 0x01, 0x00, 0x04, 0x0b, 0x08, 0x00, 0x09, 0x00, 0x00, 0x00
        /*0020*/ 	.byte	0x00, 0x00, 0x00, 0x00


//--------------------- .nv.info._ZN7cutlass13device_kernelINS_4conv6kernel13ConvUniversalINS1_16ConvProblemShapeILNS1_8OperatorE2ELi2EEENS1_10collective14CollectiveConvINS1_47MainloopSm100TmaUmmaWarpSpecializedImplicitGemmILS5_2ELi35ELi2ELi1ELi2EN4cute5tupleIJNSA_1CILi2EEENSC_ILi1EEESE_EEEEENSB_IJNSC_ILi128EEENSB_IJNSC_ILi64EEEEEENSB_IJNSC_ILi32EEEEEEEEENS_10bfloat16_tESN_NSA_8TiledMMAINSA_8MMA_AtomIJNSA_26SM100_MMA_F16BF16_2x1SM_SSISN_SN_fLi128ELi64ELNSA_4UMMA5MajorE1ELSS_1ELNSR_7ScaleInE0ELST_0EEEEEENSA_6LayoutINSB_IJSE_SE_SE_EEENSB_IJNSC_ILi0EEESY_SY_EEEEENSB_IJNSA_10UnderscoreES11_S11_EEEEENS7_6detail27Sm100ImplicitGemmTileTraitsINSA_18SM100_TMA_2SM_LOADENSA_14ComposedLayoutINSA_7SwizzleILi3ELi4ELi3EEENSA_18smem_ptr_flag_bitsILi16EEENSW_INSB_IJSI_NSC_ILi8EEEEEENSB_IJSE_SI_EEEEEEEvEENS15_INSA_25SM100_TMA_2SM_LOAD_IM2COLENS17_INS18_ILi2ELi4ELi3EEES1B_NSW_INSB_IJSK_S1C_EEENSB_IJSE_SK_EEEEEEEvEEEENS_8epilogue10collective18CollectiveEpilogueINS1Q_23Sm100TmaWarpSpecializedILi3ELi2ELi16ELb1ELb0EEEJNSB_IJSI_SJ_SL_EEENSB_IJNSW_ISI_SE_EENSW_INSB_IJNSC_ILi16EEESD_EEES1L_EEEEESN_NSB_IJlNSB_IJSE_llEEESY_EEESN_S22_NS1Q_6fusion15FusionCallbacksIS1U_NS23_17LinearCombinationISN_fSN_fLNS_15FloatRoundStyleE2EEES1V_S20_JEEENSA_5SM1004TMEM4LOAD26SM100_TMEM_LOAD_32dp32b16xENSA_13SM90_TMA_LOADENS17_INS18_ILi1ELi4ELi3EEES1B_NSW_INSB_IJS1C_S1X_EEENSB_IJS1X_SE_EEEEEEENSA_39AutoVectorizingCopyWithAssumedAlignmentILi128EEENSA_14SM90_TMA_STOREES2I_S2K_S2K_EEEvvEEEEvNT_6ParamsE --------------------------
	.section	.nv.info._ZN7cutlass13device_kernelINS_4conv6kernel13ConvUniversalINS1_16ConvProblemShapeILNS1_8OperatorE2ELi2EEENS1_10collective14CollectiveConvINS1_47MainloopSm100TmaUmmaWarpSpecializedImplicitGemmILS5_2ELi35ELi2ELi1ELi2EN4cute5tupleIJNSA_1CILi2EEENSC_ILi1EEESE_EEEEENSB_IJNSC_ILi128EEENSB_IJNSC_ILi64EEEEEENSB_IJNSC_ILi32EEEEEEEEENS_10bfloat16_tESN_NSA_8TiledMMAINSA_8MMA_AtomIJNSA_26SM100_MMA_F16BF16_2x1SM_SSISN_SN_fLi128ELi64ELNSA_4UMMA5MajorE1ELSS_1ELNSR_7ScaleInE0ELST_0EEEEEENSA_6LayoutINSB_IJSE_SE_SE_EEENSB_IJNSC_ILi0EEESY_SY_EEEEENSB_IJNSA_10UnderscoreES11_S11_EEEEENS7_6detail27Sm100ImplicitGemmTileTraitsINSA_18SM100_TMA_2SM_LOADENSA_14ComposedLayoutINSA_7SwizzleILi3ELi4ELi3EEENSA_18smem_ptr_flag_bitsILi16EEENSW_INSB_IJSI_NSC_ILi8EEEEEENSB_IJSE_SI_EEEEEEEvEENS15_INSA_25SM100_TMA_2SM_LOAD_IM2COLENS17_INS18_ILi2ELi4ELi3EEES1B_NSW_INSB_IJSK_S1C_EEENSB_IJSE_SK_EEEEEEEvEEEENS_8epilogue10collective18CollectiveEpilogueINS1Q_23Sm100TmaWarpSpecializedILi3ELi2ELi16ELb1ELb0EEEJNSB_IJSI_SJ_SL_EEENSB_IJNSW_ISI_SE_EENSW_INSB_IJNSC_ILi16EEESD_EEES1L_EEEEESN_NSB_IJlNSB_IJSE_llEEESY_EEESN_S22_NS1Q_6fusion15FusionCallbacksIS1U_NS23_17LinearCombinationISN_fSN_fLNS_15FloatRoundStyleE2EEES1V_S20_JEEENSA_5SM1004TMEM4LOAD26SM100_TMEM_LOAD_32dp32b16xENSA_13SM90_TMA_LOADENS17_INS18_ILi1ELi4ELi3EEES1B_NSW_INSB_IJS1C_S1X_EEENSB_IJS1X_SE_EEEEEEENSA_39AutoVectorizingCopyWithAssumedAlignmentILi128EEENSA_14SM90_TMA_STOREES2I_S2K_S2K_EEEvvEEEEvNT_6ParamsE,"",@"SHT_CUDA_INFO"
	.sectionflags	@""
	.align	4


	//----- nvinfo : EIATTR_CUDA_API_VERSION
	.align		4
        /*0000*/ 	.byte	0x04, 0x37
        /*0002*/ 	.short	(.L_31 - .L_30)
.L_30:
        /*0004*/ 	.word	0x00000082


	//----- nvinfo : EIATTR_KPARAM_INFO
	.align		4
.L_31:
        /*0008*/ 	.byte	0x04, 0x17
        /*000a*/ 	.short	(.L_33 - .L_32)
.L_32:
        /*000c*/ 	.word	0x00000000
        /*0010*/ 	.short	0x0000
        /*0012*/ 	.short	0x0000
        /*0014*/ 	.byte	0x00, 0xf0, 0x01, 0x20


	//----- nvinfo : EIATTR_AT_ENTRY_FRAGMENTS
	.align		4
.L_33:
        /*0018*/ 	.byte	0x04, 0x4f
        /*001a*/ 	.short	(.L_35 - .L_34)


	//   ....[0]....
.L_34:
        /*001c*/ 	.word	0x00000007


	//----- nvinfo : EIATTR_RESERVED_SMEM_USED
	.align		4
.L_35:
        /*0020*/ 	.byte	0x01, 0x41
	.zero		2


	//----- nvinfo : EIATTR_SPARSE_MMA_MASK
	.align		4
        /*0024*/ 	.byte	0x03, 0x50
        /*0026*/ 	.short	0x0000


	//----- nvinfo : EIATTR_TCGEN05_2CTA_USED
	.align		4
        /*0028*/ 	.byte	0x01, 0x52
	.zero		2


	//----- nvinfo : EIATTR_MAXREG_COUNT
	.align		4
        /*002c*/ 	.byte	0x03, 0x1b
        /*002e*/ 	.short	0x00ff


	//----- nvinfo : EIATTR_NUM_BARRIERS
	.align		4
        /*0030*/ 	.byte	0x02, 0x4c
        /*0032*/ 	.byte	0x07
	.zero		1


	//----- nvinfo : EIATTR_EXTERNS
	.align		4
        /*0034*/ 	.byte	0x04, 0x0f
        /*0036*/ 	.short	(.L_37 - .L_36)


	//   ....[0]....
	.align		4
.L_36:
        /*0038*/ 	.word	index@(__assertfail)


	//----- nvinfo : EIATTR_MERCURY_ISA_VERSION
	.align		4
.L_37:
        /*003c*/ 	.byte	0x03, 0x5f
        /*003e*/ 	.short	0x0101


	//----- nvinfo : EIATTR_INT_WARP_WIDE_INSTR_OFFSETS
	.align		4
        /*0040*/ 	.byte	0x04, 0x31
        /*0042*/ 	.short	(.L_39 - .L_38)


	//   ....[0]....
.L_38:
        /*0044*/ 	.word	0x00001040


	//   ....[1]....
        /*0048*/ 	.word	0x000010f0


	//   ....[2]....
        /*004c*/ 	.word	0x00005a50


	//   ....[3]....
        /*0050*/ 	.word	0x00005a70


	//   ....[4]....
        /*0054*/ 	.word	0x00005aa0


	//   ....[5]....
        /*0058*/ 	.word	0x00006a60


	//   ....[6]....
        /*005c*/ 	.word	0x00006bd0


	//   ....[7]....
        /*0060*/ 	.word	0x00006c80


	//   ....[8]....
        /*0064*/ 	.word	0x00006db0


	//   ....[9]....
        /*0068*/ 	.word	0x00006eb0


	//   ....[10]....
        /*006c*/ 	.word	0x00006f40


	//----- nvinfo : EIATTR_COOP_GROUP_MASK_REGIDS
	.align		4
.L_39:
        /*0070*/ 	.byte	0x04, 0x29
        /*0072*/ 	.short	(.L_41 - .L_40)


	//   ....[0]....
.L_40:
        /*0074*/ 	.word	0xffffffff


	//   ....[1]....
        /*0078*/ 	.word	0xffffffff


	//   ....[2]....
        /*007c*/ 	.word	0xffffffff


	//   ....[3]....
        /*0080*/ 	.word	0xffffffff


	//   ....[4]....
        /*0084*/ 	.word	0xffffffff


	//   ....[5]....
        /*0088*/ 	.word	0xffffffff


	//   ....[6]....
        /*008c*/ 	.word	0xffffffff


	//   ....[7]....
        /*0090*/ 	.word	0xffffffff


	//   ....[8]....
        /*0094*/ 	.word	0xffffffff


	//   ....[9]....
        /*0098*/ 	.word	0xffffffff


	//   ....[10]....
        /*009c*/ 	.word	0xffffffff


	//   ....[11]....
        /*00a0*/ 	.word	0xffffffff


	//   ....[12]....
        /*00a4*/ 	.word	0xffffffff


	//----- nvinfo : EIATTR_COOP_GROUP_INSTR_OFFSETS
	.align		4
.L_41:
        /*00a8*/ 	.byte	0x04, 0x28
        /*00aa*/ 	.short	(.L_43 - .L_42)


	//   ....[0]....
.L_42:
        /*00ac*/ 	.word	0x000000d0


	//   ....[1]....
        /*00b0*/ 	.word	0x00000540


	//   ....[2]....
        /*00b4*/ 	.word	0x00000af0


	//   ....[3]....
        /*00b8*/ 	.word	0x00000c70


	//   ....[4]....
        /*00bc*/ 	.word	0x00000d70


	//   ....[5]....
        /*00c0*/ 	.word	0x00000ec0


	//   ....[6]....
        /*00c4*/ 	.word	0x00001160


	//   ....[7]....
        /*00c8*/ 	.word	0x00002aa0


	//   ....[8]....
        /*00cc*/ 	.word	0x00004a40


	//   ....[9]....
        /*00d0*/ 	.word	0x00004f10


	//   ....[10]....
        /*00d4*/ 	.word	0x00004f40


	//   ....[11]....
        /*00d8*/ 	.word	0x00005960


	//   ....[12]....
        /*00dc*/ 	.word	0x00005b70


	//----- nvinfo : EIATTR_VRC_CTA_INIT_COUNT
	.align		4
.L_43:
        /*00e0*/ 	.byte	0x02, 0x4a
        /*00e2*/ 	.byte	0x80
	.zero		1


	//----- nvinfo : EIATTR_SYSCALL_OFFSETS
	.align		4
        /*00e4*/ 	.byte	0x04, 0x46
        /*00e6*/ 	.short	(.L_45 - .L_44)


	//   ....[0]....
.L_44:
        /*00e8*/ 	.word	0x00008030


	//   ....[1]....
        /*00ec*/ 	.word	0x00008120


	//   ....[2]....
        /*00f0*/ 	.word	0x00008920


	//   ....[3]....
        /*00f4*/ 	.word	0x000092b0


	//----- nvinfo : EIATTR_MBARRIER_INSTR_OFFSETS
	.align		4
.L_45:
        /*00f8*/ 	.byte	0x04, 0x39
        /*00fa*/ 	.short	(.L_47 - .L_46)


	//   ....[0]....
.L_46:
        /*00fc*/ 	.word	0x00000670
        /*0100*/ 	.word	0x000000ff
        /*0104*/ 	.word	0x00000000
        /*0108*/ 	.short	0x0100
        /*010a*/ 	.byte	0x04
	.zero		1


	//   ....[1]....
        /*010c*/ 	.word	0x00000680
        /*0110*/ 	.word	0x000000ff
        /*0114*/ 	.word	0x00000118
        /*0118*/ 	.short	0x0100
        /*011a*/ 	.byte	0x04
	.zero		1


	//   ....[2]....
        /*011c*/ 	.word	0x00000690
        /*0120*/ 	.word	0x000000ff
        /*0124*/ 	.word	0x00000008
        /*0128*/ 	.short	0x0100
        /*012a*/ 	.byte	0x04
	.zero		1


	//   ....[3]....
        /*012c*/ 	.word	0x000006a0
        /*0130*/ 	.word	0x000000ff
        /*0134*/ 	.word	0x00000120
        /*0138*/ 	.short	0x0100
        /*013a*/ 	.byte	0x04
	.zero		1


	//   ....[4]....
        /*013c*/ 	.word	0x000006b0
        /*0140*/ 	.word	0x000000ff
        /*0144*/ 	.word	0x00000010
        /*0148*/ 	.short	0x0100
        /*014a*/ 	.byte	0x04
	.zero		1


	//   ....[5]....
        /*014c*/ 	.word	0x000006c0
        /*0150*/ 	.word	0x000000ff
        /*0154*/ 	.word	0x00000128
        /*0158*/ 	.short	0x0100
        /*015a*/ 	.byte	0x04
	.zero		1


	//   ....[6]....
        /*015c*/ 	.word	0x000006d0
        /*0160*/ 	.word	0x000000ff
        /*0164*/ 	.word	0x00000018
        /*0168*/ 	.short	0x0100
        /*016a*/ 	.byte	0x04
	.zero		1


	//   ....[7]....
        /*016c*/ 	.word	0x000006e0
        /*0170*/ 	.word	0x000000ff
        /*0174*/ 	.word	0x00000130
        /*0178*/ 	.short	0x0100
        /*017a*/ 	.byte	0x04
	.zero		1


	//   ....[8]....
        /*017c*/ 	.word	0x000006f0
        /*0180*/ 	.word	0x000000ff
        /*0184*/ 	.word	0x00000020
        /*0188*/ 	.short	0x0100
        /*018a*/ 	.byte	0x04
	.zero		1


	//   ....[9]....
        /*018c*/ 	.word	0x00000700
        /*0190*/ 	.word	0x000000ff
        /*0194*/ 	.word	0x00000138
        /*0198*/ 	.short	0x0100
        /*019a*/ 	.byte	0x04
	.zero		1


	//   ....[10]....
        /*019c*/ 	.word	0x00000710
        /*01a0*/ 	.word	0x000000ff
        /*01a4*/ 	.word	0x00000028
        /*01a8*/ 	.short	0x0100
        /*01aa*/ 	.byte	0x04
	.zero		1


	//   ....[11]....
        /*01ac*/ 	.word	0x00000720
        /*01b0*/ 	.word	0x000000ff
        /*01b4*/ 	.word	0x00000140
        /*01b8*/ 	.short	0x0100
        /*01ba*/ 	.byte	0x04
	.zero		1


	//   ....[12]....
        /*01bc*/ 	.word	0x00000730
        /*01c0*/ 	.word	0x000000ff
        /*01c4*/ 	.word	0x00000030
        /*01c8*/ 	.short	0x0100
        /*01ca*/ 	.byte	0x04
	.zero		1


	//   ....[13]....
        /*01cc*/ 	.word	0x00000740
        /*01d0*/ 	.word	0x000000ff
        /*01d4*/ 	.word	0x00000148
        /*01d8*/ 	.short	0x0100
        /*01da*/ 	.byte	0x04
	.zero		1


	//   ....[14]....
        /*01dc*/ 	.word	0x00000750
        /*01e0*/ 	.word	0x000000ff
        /*01e4*/ 	.word	0x00000038
        /*01e8*/ 	.short	0x0100
        /*01ea*/ 	.byte	0x04
	.zero		1


	//   ....[15]....
        /*01ec*/ 	.word	0x00000760
        /*01f0*/ 	.word	0x000000ff
        /*01f4*/ 	.word	0x00000150
        /*01f8*/ 	.short	0x0100
        /*01fa*/ 	.byte	0x04
	.zero		1


	//   ....[16]....
        /*01fc*/ 	.word	0x00000770
        /*0200*/ 	.word	0x000000ff
        /*0204*/ 	.word	0x00000040
        /*0208*/ 	.short	0x0100
        /*020a*/ 	.byte	0x04
	.zero		1


	//   ....[17]....
        /*020c*/ 	.word	0x00000780
        /*0210*/ 	.word	0x000000ff
        /*0214*/ 	.word	0x00000158
        /*0218*/ 	.short	0x0100
        /*021a*/ 	.byte	0x04
	.zero		1


	//   ....[18]....
        /*021c*/ 	.word	0x00000790
        /*0220*/ 	.word	0x000000ff
        /*0224*/ 	.word	0x00000048
        /*0228*/ 	.short	0x0100
        /*022a*/ 	.byte	0x04
	.zero		1


	//   ....[19]....
        /*022c*/ 	.word	0x000007a0
        /*0230*/ 	.word	0x000000ff
        /*0234*/ 	.word	0x00000160
        /*0238*/ 	.short	0x0100
        /*023a*/ 	.byte	0x04
	.zero		1


	//   ....[20]....
        /*023c*/ 	.word	0x000007b0
        /*0240*/ 	.word	0x000000ff
        /*0244*/ 	.word	0x00000050
        /*0248*/ 	.short	0x0100
        /*024a*/ 	.byte	0x04
	.zero		1


	//   ....[21]....
        /*024c*/ 	.word	0x000007c0
        /*0250*/ 	.word	0x000000ff
        /*0254*/ 	.word	0x00000168
        /*0258*/ 	.short	0x0100
        /*025a*/ 	.byte	0x04
	.zero		1


	//   ....[22]....
        /*025c*/ 	.word	0x000007d0
        /*0260*/ 	.word	0x000000ff
        /*0264*/ 	.word	0x00000058
        /*0268*/ 	.short	0x0100
        /*026a*/ 	.byte	0x04
	.zero		1


	//   ....[23]....
        /*026c*/ 	.word	0x000007e0
        /*0270*/ 	.word	0x000000ff
        /*0274*/ 	.word	0x00000170
        /*0278*/ 	.short	0x0100
        /*027a*/ 	.byte	0x04
	.zero		1


	//   ....[24]....
        /*027c*/ 	.word	0x000007f0
        /*0280*/ 	.word	0x000000ff
        /*0284*/ 	.word	0x00000060
        /*0288*/ 	.short	0x0100
        /*028a*/ 	.byte	0x04
	.zero		1


	//   ....[25]....
        /*028c*/ 	.word	0x00000800
        /*0290*/ 	.word	0x000000ff
        /*0294*/ 	.word	0x00000178
        /*0298*/ 	.short	0x0100
        /*029a*/ 	.byte	0x04
	.zero		1


	//   ....[26]....
        /*029c*/ 	.word	0x00000810
        /*02a0*/ 	.word	0x000000ff
        /*02a4*/ 	.word	0x00000068
        /*02a8*/ 	.short	0x0100
        /*02aa*/ 	.byte	0x04
	.zero		1


	//   ....[27]....
        /*02ac*/ 	.word	0x00000820
        /*02b0*/ 	.word	0x000000ff
        /*02b4*/ 	.word	0x00000180
        /*02b8*/ 	.short	0x0100
        /*02ba*/ 	.byte	0x04
	.zero		1


	//   ....[28]....
        /*02bc*/ 	.word	0x00000830
        /*02c0*/ 	.word	0x000000ff
        /*02c4*/ 	.word	0x00000070
        /*02c8*/ 	.short	0x0100
        /*02ca*/ 	.byte	0x04
	.zero		1


	//   ....[29]....
        /*02cc*/ 	.word	0x00000840
        /*02d0*/ 	.word	0x000000ff
        /*02d4*/ 	.word	0x00000188
        /*02d8*/ 	.short	0x0100
        /*02da*/ 	.byte	0x04
	.zero		1


	//   ....[30]....
        /*02dc*/ 	.word	0x00000850
        /*02e0*/ 	.word	0x000000ff
        /*02e4*/ 	.word	0x00000078
        /*02e8*/ 	.short	0x0100
        /*02ea*/ 	.byte	0x04
	.zero		1


	//   ....[31]....
        /*02ec*/ 	.word	0x00000860
        /*02f0*/ 	.word	0x000000ff
        /*02f4*/ 	.word	0x00000190
        /*02f8*/ 	.short	0x0100
        /*02fa*/ 	.byte	0x04
	.zero		1


	//   ....[32]....
        /*02fc*/ 	.word	0x00000870
        /*0300*/ 	.word	0x000000ff
        /*0304*/ 	.word	0x00000080
        /*0308*/ 	.short	0x0100
        /*030a*/ 	.byte	0x04
	.zero		1


	//   ....[33]....
        /*030c*/ 	.word	0x00000880
        /*0310*/ 	.word	0x000000ff
        /*0314*/ 	.word	0x00000198
        /*0318*/ 	.short	0x0100
        /*031a*/ 	.byte	0x04
	.zero		1


	//   ....[34]....
        /*031c*/ 	.word	0x00000890
        /*0320*/ 	.word	0x000000ff
        /*0324*/ 	.word	0x00000088
        /*0328*/ 	.short	0x0100
        /*032a*/ 	.byte	0x04
	.zero		1


	//   ....[35]....
        /*032c*/ 	.word	0x000008a0
        /*0330*/ 	.word	0x000000ff
        /*0334*/ 	.word	0x000001a0
        /*0338*/ 	.short	0x0100
        /*033a*/ 	.byte	0x04
	.zero		1


	//   ....[36]....
        /*033c*/ 	.word	0x000008b0
        /*0340*/ 	.word	0x000000ff
        /*0344*/ 	.word	0x00000090
        /*0348*/ 	.short	0x0100
        /*034a*/ 	.byte	0x04
	.zero		1


	//   ....[37]....
        /*034c*/ 	.word	0x000008c0
        /*0350*/ 	.word	0x000000ff
        /*0354*/ 	.word	0x000001a8
        /*0358*/ 	.short	0x0100
        /*035a*/ 	.byte	0x04
	.zero		1


	//   ....[38]....
        /*035c*/ 	.word	0x000008d0
        /*0360*/ 	.word	0x000000ff
        /*0364*/ 	.word	0x00000098
        /*0368*/ 	.short	0x0100
        /*036a*/ 	.byte	0x04
	.zero		1


	//   ....[39]....
        /*036c*/ 	.word	0x000008e0
        /*0370*/ 	.word	0x000000ff
        /*0374*/ 	.word	0x000001b0
        /*0378*/ 	.short	0x0100
        /*037a*/ 	.byte	0x04
	.zero		1


	//   ....[40]....
        /*037c*/ 	.word	0x000008f0
        /*0380*/ 	.word	0x000000ff
        /*0384*/ 	.word	0x000000a0
        /*0388*/ 	.short	0x0100
        /*038a*/ 	.byte	0x04
	.zero		1


	//   ....[41]....
        /*038c*/ 	.word	0x00000900
        /*0390*/ 	.word	0x000000ff
        /*0394*/ 	.word	0x000001b8
        /*0398*/ 	.short	0x0100
        /*039a*/ 	.byte	0x04
	.zero		1


	//   ....[42]....
        /*039c*/ 	.word	0x00000910
        /*03a0*/ 	.word	0x000000ff
        /*03a4*/ 	.word	0x000000a8
        /*03a8*/ 	.short	0x0100
        /*03aa*/ 	.byte	0x04
	.zero		1


	//   ....[43]....
        /*03ac*/ 	.word	0x00000920
        /*03b0*/ 	.word	0x000000ff
        /*03b4*/ 	.word	0x000001c0
        /*03b8*/ 	.short	0x0100
        /*03ba*/ 	.byte	0x04
	.zero		1


	//   ....[44]....
        /*03bc*/ 	.word	0x00000930
        /*03c0*/ 	.word	0x000000ff
        /*03c4*/ 	.word	0x000000b0
        /*03c8*/ 	.short	0x0100
        /*03ca*/ 	.byte	0x04
	.zero		1


	//   ....[45]....
        /*03cc*/ 	.word	0x00000940
        /*03d0*/ 	.word	0x000000ff
        /*03d4*/ 	.word	0x000001c8
        /*03d8*/ 	.short	0x0100
        /*03da*/ 	.byte	0x04
	.zero		1


	//   ....[46]....
        /*03dc*/ 	.word	0x00000950
        /*03e0*/ 	.word	0x000000ff
        /*03e4*/ 	.word	0x000000b8
        /*03e8*/ 	.short	0x0100
        /*03ea*/ 	.byte	0x04
	.zero		1


	//   ....[47]....
        /*03ec*/ 	.word	0x00000960
        /*03f0*/ 	.word	0x000000ff
        /*03f4*/ 	.word	0x000001d0
        /*03f8*/ 	.short	0x0100
        /*03fa*/ 	.byte	0x04
	.zero		1


	//   ....[48]....
        /*03fc*/ 	.word	0x00000970
        /*0400*/ 	.word	0x000000ff
        /*0404*/ 	.word	0x000000c0
        /*0408*/ 	.short	0x0100
        /*040a*/ 	.byte	0x04
	.zero		1


	//   ....[49]....
        /*040c*/ 	.word	0x00000980
        /*0410*/ 	.word	0x000000ff
        /*0414*/ 	.word	0x000001d8
        /*0418*/ 	.short	0x0100
        /*041a*/ 	.byte	0x04
	.zero		1


	//   ....[50]....
        /*041c*/ 	.word	0x00000990
        /*0420*/ 	.word	0x000000ff
        /*0424*/ 	.word	0x000000c8
        /*0428*/ 	.short	0x0100
        /*042a*/ 	.byte	0x04
	.zero		1


	//   ....[51]....
        /*042c*/ 	.word	0x000009a0
        /*0430*/ 	.word	0x000000ff
        /*0434*/ 	.word	0x000001e0
        /*0438*/ 	.short	0x0100
        /*043a*/ 	.byte	0x04
	.zero		1


	//   ....[52]....
        /*043c*/ 	.word	0x000009b0
        /*0440*/ 	.word	0x000000ff
        /*0444*/ 	.word	0x000000d0
        /*0448*/ 	.short	0x0100
        /*044a*/ 	.byte	0x04
	.zero		1


	//   ....[53]....
        /*044c*/ 	.word	0x000009c0
        /*0450*/ 	.word	0x000000ff
        /*0454*/ 	.word	0x000001e8
        /*0458*/ 	.short	0x0100
        /*045a*/ 	.byte	0x04
	.zero		1


	//   ....[54]....
        /*045c*/ 	.word	0x000009d0
        /*0460*/ 	.word	0x000000ff
        /*0464*/ 	.word	0x000000d8
        /*0468*/ 	.short	0x0100
        /*046a*/ 	.byte	0x04
	.zero		1


	//   ....[55]....
        /*046c*/ 	.word	0x000009e0
        /*0470*/ 	.word	0x000000ff
        /*0474*/ 	.word	0x000001f0
        /*0478*/ 	.short	0x0100
        /*047a*/ 	.byte	0x04
	.zero		1


	//   ....[56]....
        /*047c*/ 	.word	0x000009f0
        /*0480*/ 	.word	0x000000ff
        /*0484*/ 	.word	0x000000e0
        /*0488*/ 	.short	0x0100
        /*048a*/ 	.byte	0x04
	.zero		1


	//   ....[57]....
        /*048c*/ 	.word	0x00000a00
        /*0490*/ 	.word	0x000000ff
        /*0494*/ 	.word	0x000001f8
        /*0498*/ 	.short	0x0100
        /*049a*/ 	.byte	0x04
	.zero		1


	//   ....[58]....
        /*049c*/ 	.word	0x00000a10
        /*04a0*/ 	.word	0x000000ff
        /*04a4*/ 	.word	0x000000e8
        /*04a8*/ 	.short	0x0100
        /*04aa*/ 	.byte	0x04
	.zero		1


	//   ....[59]....
        /*04ac*/ 	.word	0x00000a20
        /*04b0*/ 	.word	0x000000ff
        /*04b4*/ 	.word	0x00000200
        /*04b8*/ 	.short	0x0100
        /*04ba*/ 	.byte	0x04
	.zero		1


	//   ....[60]....
        /*04bc*/ 	.word	0x00000a30
        /*04c0*/ 	.word	0x000000ff
        /*04c4*/ 	.word	0x000000f0
        /*04c8*/ 	.short	0x0100
        /*04ca*/ 	.byte	0x04
	.zero		1


	//   ....[61]....
        /*04cc*/ 	.word	0x00000a40
        /*04d0*/ 	.word	0x000000ff
        /*04d4*/ 	.word	0x00000208
        /*04d8*/ 	.short	0x0100
        /*04da*/ 	.byte	0x04
	.zero		1


	//   ....[62]....
        /*04dc*/ 	.word	0x00000a50
        /*04e0*/ 	.word	0x000000ff
        /*04e4*/ 	.word	0x000000f8
        /*04e8*/ 	.short	0x0100
        /*04ea*/ 	.byte	0x04
	.zero		1


	//   ....[63]....
        /*04ec*/ 	.word	0x00000a60
        /*04f0*/ 	.word	0x000000ff
        /*04f4*/ 	.word	0x00000210
        /*04f8*/ 	.short	0x0100
        /*04fa*/ 	.byte	0x04
	.zero		1


	//   ....[64]....
        /*04fc*/ 	.word	0x00000a70
        /*0500*/ 	.word	0x000000ff
        /*0504*/ 	.word	0x00000100
        /*0508*/ 	.short	0x0100
        /*050a*/ 	.byte	0x04
	.zero		1


	//   ....[65]....
        /*050c*/ 	.word	0x00000a80
        /*0510*/ 	.word	0x000000ff
        /*0514*/ 	.word	0x00000218
        /*0518*/ 	.short	0x0100
        /*051a*/ 	.byte	0x04
	.zero		1


	//   ....[66]....
        /*051c*/ 	.word	0x00000a90
        /*0520*/ 	.word	0x000000ff
        /*0524*/ 	.word	0x00000108
        /*0528*/ 	.short	0x0100
        /*052a*/ 	.byte	0x04
	.zero		1


	//   ....[67]....
        /*052c*/ 	.word	0x00000aa0
        /*0530*/ 	.word	0x000000ff
        /*0534*/ 	.word	0x00000220
        /*0538*/ 	.short	0x0100
        /*053a*/ 	.byte	0x04
	.zero		1


	//   ....[68]....
        /*053c*/ 	.word	0x00000ab0
        /*0540*/ 	.word	0x000000ff
        /*0544*/ 	.word	0x00000110
        /*0548*/ 	.short	0x0100
        /*054a*/ 	.byte	0x04
	.zero		1


	//   ....[69]....
        /*054c*/ 	.word	0x00000ac0
        /*0550*/ 	.word	0x000000ff
        /*0554*/ 	.word	0x00000228
        /*0558*/ 	.short	0x0100
        /*055a*/ 	.byte	0x04
	.zero		1


	//   ....[70]....
        /*055c*/ 	.word	0x00000c00
        /*0560*/ 	.word	0x000000ff
        /*0564*/ 	.word	0x00000230
        /*0568*/ 	.short	0x0100
        /*056a*/ 	.byte	0x04
	.zero		1


	//   ....[71]....
        /*056c*/ 	.word	0x00000c10
        /*0570*/ 	.word	0x000000ff
        /*0574*/ 	.word	0x00000248
        /*0578*/ 	.short	0x0100
        /*057a*/ 	.byte	0x04
	.zero		1


	//   ....[72]....
        /*057c*/ 	.word	0x00000c20
        /*0580*/ 	.word	0x000000ff
        /*0584*/ 	.word	0x00000238
        /*0588*/ 	.short	0x0100
        /*058a*/ 	.byte	0x04
	.zero		1


	//   ....[73]....
        /*058c*/ 	.word	0x00000c30
        /*0590*/ 	.word	0x000000ff
        /*0594*/ 	.word	0x00000250
        /*0598*/ 	.short	0x0100
        /*059a*/ 	.byte	0x04
	.zero		1


	//   ....[74]....
        /*059c*/ 	.word	0x00000c40
        /*05a0*/ 	.word	0x000000ff
        /*05a4*/ 	.word	0x00000240
        /*05a8*/ 	.short	0x0100
        /*05aa*/ 	.byte	0x04
	.zero		1


	//   ....[75]....
        /*05ac*/ 	.word	0x00000c50
        /*05b0*/ 	.word	0x000000ff
        /*05b4*/ 	.word	0x00000258
        /*05b8*/ 	.short	0x0100
        /*05ba*/ 	.byte	0x04
	.zero		1


	//   ....[76]....
        /*05bc*/ 	.word	0x00000d40
        /*05c0*/ 	.word	0x000000ff
        /*05c4*/ 	.word	0x00000260
        /*05c8*/ 	.short	0x0100
        /*05ca*/ 	.byte	0x04
	.zero		1


	//   ....[77]....
        /*05cc*/ 	.word	0x00000d50
        /*05d0*/ 	.word	0x000000ff
        /*05d4*/ 	.word	0x00000268
        /*05d8*/ 	.short	0x0100
        /*05da*/ 	.byte	0x04
	.zero		1


	//   ....[78]....
        /*05dc*/ 	.word	0x00000e90
        /*05e0*/ 	.word	0x000000ff
        /*05e4*/ 	.word	0x00000270
        /*05e8*/ 	.short	0x0100
        /*05ea*/ 	.byte	0x06
	.zero		1


	//   ....[79]....
        /*05ec*/ 	.word	0x00000ea0
        /*05f0*/ 	.word	0x000000ff
        /*05f4*/ 	.word	0x00000278
        /*05f8*/ 	.short	0x0100
        /*05fa*/ 	.byte	0x06
	.zero		1


	//   ....[80]....
        /*05fc*/ 	.word	0x00000fe0
        /*0600*/ 	.word	0x000000ff
        /*0604*/ 	.word	0x00000280
        /*0608*/ 	.short	0x0100
        /*060a*/ 	.byte	0x04
	.zero		1


	//   ....[81]....
        /*060c*/ 	.word	0x00000ff0
        /*0610*/ 	.word	0x000000ff
        /*0614*/ 	.word	0x00000290
        /*0618*/ 	.short	0x0100
        /*061a*/ 	.byte	0x04
	.zero		1


	//   ....[82]....
        /*061c*/ 	.word	0x00001000
        /*0620*/ 	.word	0x000000ff
        /*0624*/ 	.word	0x00000288
        /*0628*/ 	.short	0x0100
        /*062a*/ 	.byte	0x04
	.zero		1


	//   ....[83]....
        /*062c*/ 	.word	0x00001010
        /*0630*/ 	.word	0x000000ff
        /*0634*/ 	.word	0x00000298
        /*0638*/ 	.short	0x0100
        /*063a*/ 	.byte	0x04
	.zero		1


	//   ....[84]....
        /*063c*/ 	.word	0x00001110
        /*0640*/ 	.word	0x000000ff
        /*0644*/ 	.word	0x000002a0
        /*0648*/ 	.short	0x0100
        /*064a*/ 	.byte	0x06
	.zero		1


	//   ....[85]....
        /*064c*/ 	.word	0x00001f10
        /*0650*/ 	.word	0x000000ff
        /*0654*/ 	.word	0x00000118
        /*0658*/ 	.short	0x010a
        /*065a*/ 	.byte	0x06
	.zero		1


	//   ....[86]....
        /*065c*/ 	.word	0x00002210
        /*0660*/ 	.word	0x000000ff
        /*0664*/ 	.word	0x00000118
        /*0668*/ 	.short	0x010a
        /*066a*/ 	.byte	0x0b
	.zero		1


	//   ....[87]....
        /*066c*/ 	.word	0x000023c0
        /*0670*/ 	.word	0x000000ff
        /*0674*/ 	.word	0x00000118
        /*0678*/ 	.short	0x010a
        /*067a*/ 	.byte	0x08
	.zero		1


	//   ....[88]....
        /*067c*/ 	.word	0x000025b0
        /*0680*/ 	.word	0x000000ff
        /*0684*/ 	.word	0x00000268
        /*0688*/ 	.short	0x0101
        /*068a*/ 	.byte	0x18
	.zero		1


	//   ....[89]....
        /*068c*/ 	.word	0x000025e0
        /*0690*/ 	.word	0x000000ff
        /*0694*/ 	.word	0x00000118
        /*0698*/ 	.short	0x010a
        /*069a*/ 	.byte	0x04
	.zero		1


	//   ....[90]....
        /*069c*/ 	.word	0x00002720
        /*06a0*/ 	.word	0x000000ff
        /*06a4*/ 	.word	0x00000118
        /*06a8*/ 	.short	0x010a
        /*06aa*/ 	.byte	0x15
	.zero		1


	//   ....[91]....
        /*06ac*/ 	.word	0x000028d0
        /*06b0*/ 	.word	0x000000ff
        /*06b4*/ 	.word	0x00000118
        /*06b8*/ 	.short	0x010a
        /*06ba*/ 	.byte	0x08
	.zero		1


	//   ....[92]....
        /*06bc*/ 	.word	0x00002ab0
        /*06c0*/ 	.word	0x000000ff
        /*06c4*/ 	.word	0x00000270
        /*06c8*/ 	.short	0x010a
        /*06ca*/ 	.byte	0x18
	.zero		1


	//   ....[93]....
        /*06cc*/ 	.word	0x00002b70
        /*06d0*/ 	.word	0x000000ff
        /*06d4*/ 	.word	0x00000000
        /*06d8*/ 	.short	0x0101
        /*06da*/ 	.byte	0x04
	.zero		1


	//   ....[94]....
        /*06dc*/ 	.word	0x00003160
        /*06e0*/ 	.word	0x000000ff
        /*06e4*/ 	.word	0x00000000
        /*06e8*/ 	.short	0x010a
        /*06ea*/ 	.byte	0x04
	.zero		1


	//   ....[95]....
        /*06ec*/ 	.word	0x00003200
        /*06f0*/ 	.word	0x000000ff
        /*06f4*/ 	.word	0x00000000
        /*06f8*/ 	.short	0x010a
        /*06fa*/ 	.byte	0x05
	.zero		1


	//   ....[96]....
        /*06fc*/ 	.word	0x000032a0
        /*0700*/ 	.word	0x000000ff
        /*0704*/ 	.word	0x00000000
        /*0708*/ 	.short	0x010a
        /*070a*/ 	.byte	0x05
	.zero		1


	//   ....[97]....
        /*070c*/ 	.word	0x00003340
        /*0710*/ 	.word	0x000000ff
        /*0714*/ 	.word	0x00000000
        /*0718*/ 	.short	0x010a
        /*071a*/ 	.byte	0x05
	.zero		1


	//   ....[98]....
        /*071c*/ 	.word	0x000033e0
        /*0720*/ 	.word	0x000000ff
        /*0724*/ 	.word	0x00000000
        /*0728*/ 	.short	0x010a
        /*072a*/ 	.byte	0x05
	.zero		1


	//   ....[99]....
        /*072c*/ 	.word	0x00003480
        /*0730*/ 	.word	0x000000ff
        /*0734*/ 	.word	0x00000000
        /*0738*/ 	.short	0x010a
        /*073a*/ 	.byte	0x05
	.zero		1


	//   ....[100]....
        /*073c*/ 	.word	0x00003520
        /*0740*/ 	.word	0x000000ff
        /*0744*/ 	.word	0x00000000
        /*0748*/ 	.short	0x010a
        /*074a*/ 	.byte	0x05
	.zero		1


	//   ....[101]....
        /*074c*/ 	.word	0x000035c0
        /*0750*/ 	.word	0x000000ff
        /*0754*/ 	.word	0x00000000
        /*0758*/ 	.short	0x010a
        /*075a*/ 	.byte	0x05
	.zero		1


	//   ....[102]....
        /*075c*/ 	.word	0x00003660
        /*0760*/ 	.word	0x000000ff
        /*0764*/ 	.word	0x00000000
        /*0768*/ 	.short	0x010a
        /*076a*/ 	.byte	0x05
	.zero		1


	//   ....[103]....
        /*076c*/ 	.word	0x00003700
        /*0770*/ 	.word	0x000000ff
        /*0774*/ 	.word	0x00000000
        /*0778*/ 	.short	0x010a
        /*077a*/ 	.byte	0x05
	.zero		1


	//   ....[104]....
        /*077c*/ 	.word	0x000037a0
        /*0780*/ 	.word	0x000000ff
        /*0784*/ 	.word	0x00000000
        /*0788*/ 	.short	0x010a
        /*078a*/ 	.byte	0x05
	.zero		1


	//   ....[105]....
        /*078c*/ 	.word	0x00003840
        /*0790*/ 	.word	0x000000ff
        /*0794*/ 	.word	0x00000000
        /*0798*/ 	.short	0x010a
        /*079a*/ 	.byte	0x05
	.zero		1


	//   ....[106]....
        /*079c*/ 	.word	0x000038e0
        /*07a0*/ 	.word	0x000000ff
        /*07a4*/ 	.word	0x00000000
        /*07a8*/ 	.short	0x010a
        /*07aa*/ 	.byte	0x05
	.zero		1


	//   ....[107]....
        /*07ac*/ 	.word	0x00003980
        /*07b0*/ 	.word	0x000000ff
        /*07b4*/ 	.word	0x00000000
        /*07b8*/ 	.short	0x010a
        /*07ba*/ 	.byte	0x05
	.zero		1


	//   ....[108]....
        /*07bc*/ 	.word	0x00003a20
        /*07c0*/ 	.word	0x000000ff
        /*07c4*/ 	.word	0x00000000
        /*07c8*/ 	.short	0x010a
        /*07ca*/ 	.byte	0x05
	.zero		1


	//   ....[109]....
        /*07cc*/ 	.word	0x00003ac0
        /*07d0*/ 	.word	0x000000ff
        /*07d4*/ 	.word	0x00000000
        /*07d8*/ 	.short	0x010a
        /*07da*/ 	.byte	0x05
	.zero		1


	//   ....[110]....
        /*07dc*/ 	.word	0x00003b60
        /*07e0*/ 	.word	0x000000ff
        /*07e4*/ 	.word	0x00000000
        /*07e8*/ 	.short	0x010a
        /*07ea*/ 	.byte	0x05
	.zero		1


	//   ....[111]....
        /*07ec*/ 	.word	0x00003c00
        /*07f0*/ 	.word	0x000000ff
        /*07f4*/ 	.word	0x00000000
        /*07f8*/ 	.short	0x010a
        /*07fa*/ 	.byte	0x05
	.zero		1


	//   ....[112]....
        /*07fc*/ 	.word	0x00003ca0
        /*0800*/ 	.word	0x000000ff
        /*0804*/ 	.word	0x00000000
        /*0808*/ 	.short	0x010a
        /*080a*/ 	.byte	0x05
	.zero		1


	//   ....[113]....
        /*080c*/ 	.word	0x00003d40
        /*0810*/ 	.word	0x000000ff
        /*0814*/ 	.word	0x00000000
        /*0818*/ 	.short	0x010a
        /*081a*/ 	.byte	0x05
	.zero		1


	//   ....[114]....
        /*081c*/ 	.word	0x00003de0
        /*0820*/ 	.word	0x000000ff
        /*0824*/ 	.word	0x00000000
        /*0828*/ 	.short	0x010a
        /*082a*/ 	.byte	0x05
	.zero		1


	//   ....[115]....
        /*082c*/ 	.word	0x00003e80
        /*0830*/ 	.word	0x000000ff
        /*0834*/ 	.word	0x00000000
        /*0838*/ 	.short	0x010a
        /*083a*/ 	.byte	0x05
	.zero		1


	//   ....[116]....
        /*083c*/ 	.word	0x00003f20
        /*0840*/ 	.word	0x000000ff
        /*0844*/ 	.word	0x00000000
        /*0848*/ 	.short	0x010a
        /*084a*/ 	.byte	0x05
	.zero		1


	//   ....[117]....
        /*084c*/ 	.word	0x00003fc0
        /*0850*/ 	.word	0x000000ff
        /*0854*/ 	.word	0x00000000
        /*0858*/ 	.short	0x010a
        /*085a*/ 	.byte	0x05
	.zero		1


	//   ....[118]....
        /*085c*/ 	.word	0x00004060
        /*0860*/ 	.word	0x000000ff
        /*0864*/ 	.word	0x00000000
        /*0868*/ 	.short	0x010a
        /*086a*/ 	.byte	0x05
	.zero		1


	//   ....[119]....
        /*086c*/ 	.word	0x00004100
        /*0870*/ 	.word	0x000000ff
        /*0874*/ 	.word	0x00000000
        /*0878*/ 	.short	0x010a
        /*087a*/ 	.byte	0x05
	.zero		1


	//   ....[120]....
        /*087c*/ 	.word	0x000041a0
        /*0880*/ 	.word	0x000000ff
        /*0884*/ 	.word	0x00000000
        /*0888*/ 	.short	0x010a
        /*088a*/ 	.byte	0x05
	.zero		1


	//   ....[121]....
        /*088c*/ 	.word	0x00004240
        /*0890*/ 	.word	0x000000ff
        /*0894*/ 	.word	0x00000000
        /*0898*/ 	.short	0x010a
        /*089a*/ 	.byte	0x05
	.zero		1


	//   ....[122]....
        /*089c*/ 	.word	0x000042e0
        /*08a0*/ 	.word	0x000000ff
        /*08a4*/ 	.word	0x00000000
        /*08a8*/ 	.short	0x010a
        /*08aa*/ 	.byte	0x05
	.zero		1


	//   ....[123]....
        /*08ac*/ 	.word	0x00004380
        /*08b0*/ 	.word	0x000000ff
        /*08b4*/ 	.word	0x00000000
        /*08b8*/ 	.short	0x010a
        /*08ba*/ 	.byte	0x05
	.zero		1


	//   ....[124]....
        /*08bc*/ 	.word	0x00004420
        /*08c0*/ 	.word	0x000000ff
        /*08c4*/ 	.word	0x00000000
        /*08c8*/ 	.short	0x010a
        /*08ca*/ 	.byte	0x05
	.zero		1


	//   ....[125]....
        /*08cc*/ 	.word	0x000044c0
        /*08d0*/ 	.word	0x000000ff
        /*08d4*/ 	.word	0x00000000
        /*08d8*/ 	.short	0x010a
        /*08da*/ 	.byte	0x05
	.zero		1


	//   ....[126]....
        /*08dc*/ 	.word	0x00004560
        /*08e0*/ 	.word	0x000000ff
        /*08e4*/ 	.word	0x00000000
        /*08e8*/ 	.short	0x010a
        /*08ea*/ 	.byte	0x05
	.zero		1


	//   ....[127]....
        /*08ec*/ 	.word	0x00004600
        /*08f0*/ 	.word	0x000000ff
        /*08f4*/ 	.word	0x00000000
        /*08f8*/ 	.short	0x010a
        /*08fa*/ 	.byte	0x05
	.zero		1


	//   ....[128]....
        /*08fc*/ 	.word	0x000046b0
        /*0900*/ 	.word	0x00000000
        /*0904*/ 	.word	0x00000000
        /*0908*/ 	.short	0x010a
        /*090a*/ 	.byte	0xff
	.zero		1


	//   ....[129]....
        /*090c*/ 	.word	0x00004800
        /*0910*/ 	.word	0x000000ff
        /*0914*/ 	.word	0x00000278
        /*0918*/ 	.short	0x010a
        /*091a*/ 	.byte	0x04
	.zero		1


	//   ....[130]....
        /*091c*/ 	.word	0x000048a0
        /*0920*/ 	.word	0x000000ff
        /*0924*/ 	.word	0x00000270
        /*0928*/ 	.short	0x010a
        /*092a*/ 	.byte	0x04
	.zero		1


	//   ....[131]....
        /*092c*/ 	.word	0x00004940
        /*0930*/ 	.word	0x000000ff
        /*0934*/ 	.word	0x00000000
        /*0938*/ 	.short	0x0101
        /*093a*/ 	.byte	0x05
	.zero		1


	//   ....[132]....
        /*093c*/ 	.word	0x00004980
        /*0940*/ 	.word	0x000000ff
        /*0944*/ 	.word	0x00000278
        /*0948*/ 	.short	0x0106
        /*094a*/ 	.byte	0x04
	.zero		1


	//   ....[133]....
        /*094c*/ 	.word	0x000049c0
        /*0950*/ 	.word	0x00000000
        /*0954*/ 	.word	0x00000278
        /*0958*/ 	.short	0x010a
        /*095a*/ 	.byte	0xff
	.zero		1


	//   ....[134]....
        /*095c*/ 	.word	0x00004c10
        /*0960*/ 	.word	0x000000ff
        /*0964*/ 	.word	0x00000008
        /*0968*/ 	.short	0x010a
        /*096a*/ 	.byte	0x05
	.zero		1


	//   ....[135]....
        /*096c*/ 	.word	0x00004c30
        /*0970*/ 	.word	0x000000ff
        /*0974*/ 	.word	0x00000008
        /*0978*/ 	.short	0x010a
        /*097a*/ 	.byte	0x05
	.zero		1


	//   ....[136]....
        /*097c*/ 	.word	0x00004dc0
        /*0980*/ 	.word	0x000000ff
        /*0984*/ 	.word	0x00000008
        /*0988*/ 	.short	0x010a
        /*098a*/ 	.byte	0x05
	.zero		1


	//   ....[137]....
        /*098c*/ 	.word	0x00004de0
        /*0990*/ 	.word	0x000000ff
        /*0994*/ 	.word	0x00000008
        /*0998*/ 	.short	0x010a
        /*099a*/ 	.byte	0x05
	.zero		1


	//   ....[138]....
        /*099c*/ 	.word	0x00004ea0
        /*09a0*/ 	.word	0x000000ff
        /*09a4*/ 	.word	0x00000000
        /*09a8*/ 	.short	0x0101
        /*09aa*/ 	.byte	0x04
	.zero		1


	//   ....[139]....
        /*09ac*/ 	.word	0x000051b0
        /*09b0*/ 	.word	0x000000ff
        /*09b4*/ 	.word	0x00000270
        /*09b8*/ 	.short	0x010a
        /*09ba*/ 	.byte	0x12
	.zero		1


	//   ....[140]....
        /*09bc*/ 	.word	0x00005250
        /*09c0*/ 	.word	0x000000ff
        /*09c4*/ 	.word	0x00000000
        /*09c8*/ 	.short	0x0101
        /*09ca*/ 	.byte	0x1d
	.zero		1


	//   ....[141]....
        /*09cc*/ 	.word	0x00005290
        /*09d0*/ 	.word	0x000000ff
        /*09d4*/ 	.word	0x00000290
        /*09d8*/ 	.short	0x010a
        /*09da*/ 	.byte	0x17
	.zero		1


	//   ....[142]....
        /*09dc*/ 	.word	0x00005370
        /*09e0*/ 	.word	0x000000ff
        /*09e4*/ 	.word	0x00000000
        /*09e8*/ 	.short	0x010a
        /*09ea*/ 	.byte	0x04
	.zero		1


	//   ....[143]....
        /*09ec*/ 	.word	0x000053d0
        /*09f0*/ 	.word	0x000000ff
        /*09f4*/ 	.word	0x00000000
        /*09f8*/ 	.short	0x010a
        /*09fa*/ 	.byte	0x0a
	.zero		1


	//   ....[144]....
        /*09fc*/ 	.word	0x00005500
        /*0a00*/ 	.word	0x000000ff
        /*0a04*/ 	.word	0x00000000
        /*0a08*/ 	.short	0x010a
        /*0a0a*/ 	.byte	0x04
	.zero		1


	//   ....[145]....
        /*0a0c*/ 	.word	0x00005760
        /*0a10*/ 	.word	0x000000ff
        /*0a14*/ 	.word	0x00000000
        /*0a18*/ 	.short	0x010a
        /*0a1a*/ 	.byte	0x04
	.zero		1


	//   ....[146]....
        /*0a1c*/ 	.word	0x00005800
        /*0a20*/ 	.word	0x00000000
        /*0a24*/ 	.word	0x00000000
        /*0a28*/ 	.short	0x010a
        /*0a2a*/ 	.byte	0xff
	.zero		1


	//   ....[147]....
        /*0a2c*/ 	.word	0x00005840
        /*0a30*/ 	.word	0x00000000
        /*0a34*/ 	.word	0x00000000
        /*0a38*/ 	.short	0x010a
        /*0a3a*/ 	.byte	0xff
	.zero		1


	//   ....[148]....
        /*0a3c*/ 	.word	0x000058b0
        /*0a40*/ 	.word	0x000000ff
        /*0a44*/ 	.word	0x00000000
        /*0a48*/ 	.short	0x0101
        /*0a4a*/ 	.byte	0x04
	.zero		1


	//   ....[149]....
        /*0a4c*/ 	.word	0x000058f0
        /*0a50*/ 	.word	0x000000ff
        /*0a54*/ 	.word	0x000002a0
        /*0a58*/ 	.short	0x010a
        /*0a5a*/ 	.byte	0x12
	.zero		1


	//   ....[150]....
        /*0a5c*/ 	.word	0x00005950
        /*0a60*/ 	.word	0x000000ff
        /*0a64*/ 	.word	0x00000000
        /*0a68*/ 	.short	0x0101
        /*0a6a*/ 	.byte	0x04
	.zero		1


	//   ....[151]....
        /*0a6c*/ 	.word	0x00005f80
        /*0a70*/ 	.word	0x000000ff
        /*0a74*/ 	.word	0x00000270
        /*0a78*/ 	.short	0x010a
        /*0a7a*/ 	.byte	0x1f
	.zero		1


	//   ....[152]....
        /*0a7c*/ 	.word	0x00006020
        /*0a80*/ 	.word	0x000000ff
        /*0a84*/ 	.word	0x00000000
        /*0a88*/ 	.short	0x0101
        /*0a8a*/ 	.byte	0x2e
	.zero		1


	//   ....[153]....
        /*0a8c*/ 	.word	0x00006550
        /*0a90*/ 	.word	0x000000ff
        /*0a94*/ 	.word	0x00000268
        /*0a98*/ 	.short	0x010a
        /*0a9a*/ 	.byte	0x1f
	.zero		1


	//   ....[154]....
        /*0a9c*/ 	.word	0x00006a30
        /*0aa0*/ 	.word	0x000000ff
        /*0aa4*/ 	.word	0x00000248
        /*0aa8*/ 	.short	0x010a
        /*0aaa*/ 	.byte	0x04
	.zero		1


	//   ....[155]....
        /*0aac*/ 	.word	0x00006ca0
        /*0ab0*/ 	.word	0x000000ff
        /*0ab4*/ 	.word	0x00000230
        /*0ab8*/ 	.short	0x010b
        /*0aba*/ 	.byte	0x04
	.zero		1


	//   ....[156]....
        /*0abc*/ 	.word	0x00006cb0
        /*0ac0*/ 	.word	0x000000ff
        /*0ac4*/ 	.word	0x00000000
        /*0ac8*/ 	.short	0x0101
        /*0aca*/ 	.byte	0x07
	.zero		1


	//   ....[157]....
        /*0acc*/ 	.word	0x00006cc0
        /*0ad0*/ 	.word	0x000000ff
        /*0ad4*/ 	.word	0x00000248
        /*0ad8*/ 	.short	0x010a
        /*0ada*/ 	.byte	0x05
	.zero		1


	//   ....[158]....
        /*0adc*/ 	.word	0x00006f60
        /*0ae0*/ 	.word	0x000000ff
        /*0ae4*/ 	.word	0x00000230
        /*0ae8*/ 	.short	0x010b
        /*0aea*/ 	.byte	0x05
	.zero		1


	//   ....[159]....
        /*0aec*/ 	.word	0x00006f70
        /*0af0*/ 	.word	0x000000ff
        /*0af4*/ 	.word	0x00000000
        /*0af8*/ 	.short	0x0101
        /*0afa*/ 	.byte	0x04
	.zero		1


	//   ....[160]....
        /*0afc*/ 	.word	0x00006fe0
        /*0b00*/ 	.word	0x000000ff
        /*0b04*/ 	.word	0x00000000
        /*0b08*/ 	.short	0x010a
        /*0b0a*/ 	.byte	0x04
	.zero		1


	//   ....[161]....
        /*0b0c*/ 	.word	0x00007070
        /*0b10*/ 	.word	0x000000ff
        /*0b14*/ 	.word	0x00000000
        /*0b18*/ 	.short	0x010a
        /*0b1a*/ 	.byte	0x05
	.zero		1


	//   ....[162]....
        /*0b1c*/ 	.word	0x00007110
        /*0b20*/ 	.word	0x00000000
        /*0b24*/ 	.word	0x00000000
        /*0b28*/ 	.short	0x010a
        /*0b2a*/ 	.byte	0xff
	.zero		1


	//   ....[163]....
        /*0b2c*/ 	.word	0x00007490
        /*0b30*/ 	.word	0x000000ff
        /*0b34*/ 	.word	0x00000270
        /*0b38*/ 	.short	0x010a
        /*0b3a*/ 	.byte	0x32
	.zero		1


	//   ....[164]....
        /*0b3c*/ 	.word	0x00007560
        /*0b40*/ 	.word	0x000000ff
        /*0b44*/ 	.word	0x00000000
        /*0b48*/ 	.short	0x0101
        /*0b4a*/ 	.byte	0x04
	.zero		1


	//   ....[165]....
        /*0b4c*/ 	.word	0x000085b0
        /*0b50*/ 	.word	0x00000000
        /*0b54*/ 	.word	0x00000230
        /*0b58*/ 	.short	0x010a
        /*0b5a*/ 	.byte	0xff
	.zero		1


	//   ....[166]....
        /*0b5c*/ 	.word	0x000085e0
        /*0b60*/ 	.word	0x00000039
        /*0b64*/ 	.word	0x00000280
        /*0b68*/ 	.short	0x010a
        /*0b6a*/ 	.byte	0xff
	.zero		1


	//   ....[167]....
        /*0b6c*/ 	.word	0x000086f0
        /*0b70*/ 	.word	0x00000000
        /*0b74*/ 	.word	0x00000230
        /*0b78*/ 	.short	0x010a
        /*0b7a*/ 	.byte	0xff
	.zero		1


	//   ....[168]....
        /*0b7c*/ 	.word	0x00008800
        /*0b80*/ 	.word	0x00000039
        /*0b84*/ 	.word	0x00000280
        /*0b88*/ 	.short	0x010a
        /*0b8a*/ 	.byte	0xff
	.zero		1


	//   ....[169]....
        /*0b8c*/ 	.word	0x00009020
        /*0b90*/ 	.word	0x00000000
        /*0b94*/ 	.word	0x00000000
        /*0b98*/ 	.short	0x0101
        /*0b9a*/ 	.byte	0xff
	.zero		1


	//   ....[170]....
        /*0b9c*/ 	.word	0x00009030
        /*0ba0*/ 	.word	0x00000003
        /*0ba4*/ 	.word	0x00000230
        /*0ba8*/ 	.short	0x010a
        /*0baa*/ 	.byte	0xff
	.zero		1


	//   ....[171]....
        /*0bac*/ 	.word	0x000090f0
        /*0bb0*/ 	.word	0x00000003
        /*0bb4*/ 	.word	0x00000230
        /*0bb8*/ 	.short	0x010a
        /*0bba*/ 	.byte	0xff
	.zero		1


	//   ....[172]....
        /*0bbc*/ 	.word	0x00009450
        /*0bc0*/ 	.word	0x00000039
        /*0bc4*/ 	.word	0x00000000
        /*0bc8*/ 	.short	0x0101
        /*0bca*/ 	.byte	0xff
	.zero		1


	//   ....[173]....
        /*0bcc*/ 	.word	0x00009a00
        /*0bd0*/ 	.word	0x00000000
        /*0bd4*/ 	.word	0x00000000
        /*0bd8*/ 	.short	0x0101
        /*0bda*/ 	.byte	0xff
	.zero		1


	//   ....[174]....
        /*0bdc*/ 	.word	0x00009c90
        /*0be0*/ 	.word	0x000000ff
        /*0be4*/ 	.word	0x00000000
        /*0be8*/ 	.short	0x0101
        /*0bea*/ 	.byte	0x04
	.zero		1


	//   ....[175]....
        /*0bec*/ 	.word	0x00009cc0
        /*0bf0*/ 	.word	0x00000000
        /*0bf4*/ 	.word	0x00000118
        /*0bf8*/ 	.short	0x010a
        /*0bfa*/ 	.byte	0xff
	.zero		1


	//   ....[176]....
        /*0bfc*/ 	.word	0x00009d20
        /*0c00*/ 	.word	0x00000000
        /*0c04*/ 	.word	0x00000118
        /*0c08*/ 	.short	0x010a
        /*0c0a*/ 	.byte	0xff
	.zero		1


	//   ....[177]....
        /*0c0c*/ 	.word	0x00009d80
        /*0c10*/ 	.word	0x00000000
        /*0c14*/ 	.word	0x00000270
        /*0c18*/ 	.short	0x010a
        /*0c1a*/ 	.byte	0xff
	.zero		1


	//   ....[178]....
        /*0c1c*/ 	.word	0x00009de0
        /*0c20*/ 	.word	0x00000000
        /*0c24*/ 	.word	0x00000000
        /*0c28*/ 	.short	0x010a
        /*0c2a*/ 	.byte	0xff
	.zero		1


	//   ....[179]....
        /*0c2c*/ 	.word	0x00009e40
        /*0c30*/ 	.word	0x00000000
        /*0c34*/ 	.word	0x00000000
        /*0c38*/ 	.short	0x010a
        /*0c3a*/ 	.byte	0xff
	.zero		1


	//   ....[180]....
        /*0c3c*/ 	.word	0x00009ea0
        /*0c40*/ 	.word	0x00000000
        /*0c44*/ 	.word	0x00000000
        /*0c48*/ 	.short	0x010a
        /*0c4a*/ 	.byte	0xff
	.zero		1


	//   ....[181]....
        /*0c4c*/ 	.word	0x00009f00
        /*0c50*/ 	.word	0x00000000
        /*0c54*/ 	.word	0x00000000
        /*0c58*/ 	.short	0x010a
        /*0c5a*/ 	.byte	0xff
	.zero		1


	//   ....[182]....
        /*0c5c*/ 	.word	0x00009f60
        /*0c60*/ 	.word	0x00000000
        /*0c64*/ 	.word	0x00000000
        /*0c68*/ 	.short	0x010a
        /*0c6a*/ 	.byte	0xff
	.zero		1


	//   ....[183]....
        /*0c6c*/ 	.word	0x00009fc0
        /*0c70*/ 	.word	0x00000000
        /*0c74*/ 	.word	0x00000000
        /*0c78*/ 	.short	0x010a
        /*0c7a*/ 	.byte	0xff
	.zero		1


	//   ....[184]....
        /*0c7c*/ 	.word	0x0000a020
        /*0c80*/ 	.word	0x00000000
        /*0c84*/ 	.word	0x00000000
        /*0c88*/ 	.short	0x010a
        /*0c8a*/ 	.byte	0xff
	.zero		1


	//   ....[185]....
        /*0c8c*/ 	.word	0x0000a080
        /*0c90*/ 	.word	0x00000000
        /*0c94*/ 	.word	0x00000000
        /*0c98*/ 	.short	0x010a
        /*0c9a*/ 	.byte	0xff
	.zero		1


	//   ....[186]....
        /*0c9c*/ 	.word	0x0000a0e0
        /*0ca0*/ 	.word	0x00000000
        /*0ca4*/ 	.word	0x00000000
        /*0ca8*/ 	.short	0x010a
        /*0caa*/ 	.byte	0xff
	.zero		1


	//   ....[187]....
        /*0cac*/ 	.word	0x0000a140
        /*0cb0*/ 	.word	0x00000000
        /*0cb4*/ 	.word	0x00000000
        /*0cb8*/ 	.short	0x010a
        /*0cba*/ 	.byte	0xff
	.zero		1


	//   ....[188]....
        /*0cbc*/ 	.word	0x0000a1a0
        /*0cc0*/ 	.word	0x00000000
        /*0cc4*/ 	.word	0x00000000
        /*0cc8*/ 	.short	0x010a
        /*0cca*/ 	.byte	0xff
	.zero		1


	//   ....[189]....
        /*0ccc*/ 	.word	0x0000a200
        /*0cd0*/ 	.word	0x00000000
        /*0cd4*/ 	.word	0x00000000
        /*0cd8*/ 	.short	0x010a
        /*0cda*/ 	.byte	0xff
	.zero		1


	//   ....[190]....
        /*0cdc*/ 	.word	0x0000a260
        /*0ce0*/ 	.word	0x00000000
        /*0ce4*/ 	.word	0x00000000
        /*0ce8*/ 	.short	0x010a
        /*0cea*/ 	.byte	0xff
	.zero		1


	//   ....[191]....
        /*0cec*/ 	.word	0x0000a2c0
        /*0cf0*/ 	.word	0x00000000
        /*0cf4*/ 	.word	0x00000000
        /*0cf8*/ 	.short	0x010a
        /*0cfa*/ 	.byte	0xff
	.zero		1


	//   ....[192]....
        /*0cfc*/ 	.word	0x0000a320
        /*0d00*/ 	.word	0x00000000
        /*0d04*/ 	.word	0x00000000
        /*0d08*/ 	.short	0x010a
        /*0d0a*/ 	.byte	0xff
	.zero		1


	//   ....[193]....
        /*0d0c*/ 	.word	0x0000a380
        /*0d10*/ 	.word	0x00000000
        /*0d14*/ 	.word	0x00000000
        /*0d18*/ 	.short	0x010a
        /*0d1a*/ 	.byte	0xff
	.zero		1


	//   ....[194]....
        /*0d1c*/ 	.word	0x0000a3e0
        /*0d20*/ 	.word	0x00000000
        /*0d24*/ 	.word	0x00000000
        /*0d28*/ 	.short	0x010a
        /*0d2a*/ 	.byte	0xff
	.zero		1


	//   ....[195]....
        /*0d2c*/ 	.word	0x0000a440
        /*0d30*/ 	.word	0x00000000
        /*0d34*/ 	.word	0x00000000
        /*0d38*/ 	.short	0x010a
        /*0d3a*/ 	.byte	0xff
	.zero		1


	//   ....[196]....
        /*0d3c*/ 	.word	0x0000a4a0
        /*0d40*/ 	.word	0x00000000
        /*0d44*/ 	.word	0x00000000
        /*0d48*/ 	.short	0x010a
        /*0d4a*/ 	.byte	0xff
	.zero		1


	//   ....[197]....
        /*0d4c*/ 	.word	0x0000a500
        /*0d50*/ 	.word	0x00000000
        /*0d54*/ 	.word	0x00000000
        /*0d58*/ 	.short	0x010a
        /*0d5a*/ 	.byte	0xff
	.zero		1


	//   ....[198]....
        /*0d5c*/ 	.word	0x0000a560
        /*0d60*/ 	.word	0x00000000
        /*0d64*/ 	.word	0x00000000
        /*0d68*/ 	.short	0x010a
        /*0d6a*/ 	.byte	0xff
	.zero		1


	//   ....[199]....
        /*0d6c*/ 	.word	0x0000a5c0
        /*0d70*/ 	.word	0x00000000
        /*0d74*/ 	.word	0x00000000
        /*0d78*/ 	.short	0x010a
        /*0d7a*/ 	.byte	0xff
	.zero		1


	//   ....[200]....
        /*0d7c*/ 	.word	0x0000a620
        /*0d80*/ 	.word	0x00000000
        /*0d84*/ 	.word	0x00000000
        /*0d88*/ 	.short	0x010a
        /*0d8a*/ 	.byte	0xff
	.zero		1


	//   ....[201]....
        /*0d8c*/ 	.word	0x0000a680
        /*0d90*/ 	.word	0x00000000
        /*0d94*/ 	.word	0x00000000
        /*0d98*/ 	.short	0x010a
        /*0d9a*/ 	.byte	0xff
	.zero		1


	//   ....[202]....
        /*0d9c*/ 	.word	0x0000a6e0
        /*0da0*/ 	.word	0x00000000
        /*0da4*/ 	.word	0x00000000
        /*0da8*/ 	.short	0x010a
        /*0daa*/ 	.byte	0xff
	.zero		1


	//   ....[203]....
        /*0dac*/ 	.word	0x0000a740
        /*0db0*/ 	.word	0x00000000
        /*0db4*/ 	.word	0x00000000
        /*0db8*/ 	.short	0x010a
        /*0dba*/ 	.byte	0xff
	.zero		1


	//   ....[204]....
        /*0dbc*/ 	.word	0x0000a7a0
        /*0dc0*/ 	.word	0x00000000
        /*0dc4*/ 	.word	0x00000000
        /*0dc8*/ 	.short	0x010a
        /*0dca*/ 	.byte	0xff
	.zero		1


	//   ....[205]....
        /*0dcc*/ 	.word	0x0000a800
        /*0dd0*/ 	.word	0x00000000
        /*0dd4*/ 	.word	0x00000000
        /*0dd8*/ 	.short	0x010a
        /*0dda*/ 	.byte	0xff
	.zero		1


	//   ....[206]....
        /*0ddc*/ 	.word	0x0000a860
        /*0de0*/ 	.word	0x00000000
        /*0de4*/ 	.word	0x00000000
        /*0de8*/ 	.short	0x010a
        /*0dea*/ 	.byte	0xff
	.zero		1


	//   ....[207]....
        /*0dec*/ 	.word	0x0000a8c0
        /*0df0*/ 	.word	0x00000000
        /*0df4*/ 	.word	0x00000000
        /*0df8*/ 	.short	0x010a
        /*0dfa*/ 	.byte	0xff
	.zero		1


	//   ....[208]....
        /*0dfc*/ 	.word	0x0000a920
        /*0e00*/ 	.word	0x00000000
        /*0e04*/ 	.word	0x00000000
        /*0e08*/ 	.short	0x010a
        /*0e0a*/ 	.byte	0xff
	.zero		1


	//   ....[209]....
        /*0e0c*/ 	.word	0x0000a980
        /*0e10*/ 	.word	0x00000000
        /*0e14*/ 	.word	0x00000000
        /*0e18*/ 	.short	0x010a
        /*0e1a*/ 	.byte	0xff
	.zero		1


	//   ....[210]....
        /*0e1c*/ 	.word	0x0000a9e0
        /*0e20*/ 	.word	0x00000000
        /*0e24*/ 	.word	0x00000000
        /*0e28*/ 	.short	0x010a
        /*0e2a*/ 	.byte	0xff
	.zero		1


	//   ....[211]....
        /*0e2c*/ 	.word	0x0000aa40
        /*0e30*/ 	.word	0x00000000
        /*0e34*/ 	.word	0x00000000
        /*0e38*/ 	.short	0x010a
        /*0e3a*/ 	.byte	0xff
	.zero		1


	//   ....[212]....
        /*0e3c*/ 	.word	0x0000aaa0
        /*0e40*/ 	.word	0x00000004
        /*0e44*/ 	.word	0x00000278
        /*0e48*/ 	.short	0x010a
        /*0e4a*/ 	.byte	0xff
	.zero		1


	//   ....[213]....
        /*0e4c*/ 	.word	0x0000ab00
        /*0e50*/ 	.word	0x00000004
        /*0e54*/ 	.word	0x00000270
        /*0e58*/ 	.short	0x010a
        /*0e5a*/ 	.byte	0xff
	.zero		1


	//   ....[214]....
        /*0e5c*/ 	.word	0x0000ab60
        /*0e60*/ 	.word	0x00000005
        /*0e64*/ 	.word	0x00000008
        /*0e68*/ 	.short	0x010a
        /*0e6a*/ 	.byte	0xff
	.zero		1


	//   ....[215]....
        /*0e6c*/ 	.word	0x0000ac40
        /*0e70*/ 	.word	0x00000003
        /*0e74*/ 	.word	0x00000008
        /*0e78*/ 	.short	0x010a
        /*0e7a*/ 	.byte	0xff
	.zero		1


	//   ....[216]....
        /*0e7c*/ 	.word	0x0000aca0
        /*0e80*/ 	.word	0x00000004
        /*0e84*/ 	.word	0x00000270
        /*0e88*/ 	.short	0x010a
        /*0e8a*/ 	.byte	0xff
	.zero		1


	//   ....[217]....
        /*0e8c*/ 	.word	0x0000ad00
        /*0e90*/ 	.word	0x00000004
        /*0e94*/ 	.word	0x00000290
        /*0e98*/ 	.short	0x010a
        /*0e9a*/ 	.byte	0xff
	.zero		1


	//   ....[218]....
        /*0e9c*/ 	.word	0x0000ad60
        /*0ea0*/ 	.word	0x00000004
        /*0ea4*/ 	.word	0x00000000
        /*0ea8*/ 	.short	0x010a
        /*0eaa*/ 	.byte	0xff
	.zero		1


	//   ....[219]....
        /*0eac*/ 	.word	0x0000adc0
        /*0eb0*/ 	.word	0x00000000
        /*0eb4*/ 	.word	0x00000000
        /*0eb8*/ 	.short	0x010a
        /*0eba*/ 	.byte	0xff
	.zero		1


	//   ....[220]....
        /*0ebc*/ 	.word	0x0000ae20
        /*0ec0*/ 	.word	0x00000000
        /*0ec4*/ 	.word	0x000002a0
        /*0ec8*/ 	.short	0x010a
        /*0eca*/ 	.byte	0xff
	.zero		1


	//   ....[221]....
        /*0ecc*/ 	.word	0x0000ae80
        /*0ed0*/ 	.word	0x00000000
        /*0ed4*/ 	.word	0x00000270
        /*0ed8*/ 	.short	0x010a
        /*0eda*/ 	.byte	0xff
	.zero		1


	//   ....[222]....
        /*0edc*/ 	.word	0x0000aee0
        /*0ee0*/ 	.word	0x00000003
        /*0ee4*/ 	.word	0x00000268
        /*0ee8*/ 	.short	0x010a
        /*0eea*/ 	.byte	0xff
	.zero		1


	//   ....[223]....
        /*0eec*/ 	.word	0x0000af40
        /*0ef0*/ 	.word	0x00000000
        /*0ef4*/ 	.word	0x00000248
        /*0ef8*/ 	.short	0x010a
        /*0efa*/ 	.byte	0xff
	.zero		1


	//   ....[224]....
        /*0efc*/ 	.word	0x0000afa0
        /*0f00*/ 	.word	0x00000000
        /*0f04*/ 	.word	0x00000248
        /*0f08*/ 	.short	0x010a
        /*0f0a*/ 	.byte	0xff
	.zero		1


	//   ....[225]....
        /*0f0c*/ 	.word	0x0000b000
        /*0f10*/ 	.word	0x00000000
        /*0f14*/ 	.word	0x00000000
        /*0f18*/ 	.short	0x010a
        /*0f1a*/ 	.byte	0xff
	.zero		1


	//   ....[226]....
        /*0f1c*/ 	.word	0x0000b060
        /*0f20*/ 	.word	0x00000000
        /*0f24*/ 	.word	0x00000000
        /*0f28*/ 	.short	0x010a
        /*0f2a*/ 	.byte	0xff
	.zero		1


	//   ....[227]....
        /*0f2c*/ 	.word	0x0000b0c0
        /*0f30*/ 	.word	0x00000000
        /*0f34*/ 	.word	0x00000270
        /*0f38*/ 	.short	0x010a
        /*0f3a*/ 	.byte	0xff
	.zero		1


	//   ....[228]....
        /*0f3c*/ 	.word	0x0000b110
        /*0f40*/ 	.word	0x00000000
        /*0f44*/ 	.word	0x00000230
        /*0f48*/ 	.short	0x010a
        /*0f4a*/ 	.byte	0xff
	.zero		1


	//   ....[229]....
        /*0f4c*/ 	.word	0x0000b160
        /*0f50*/ 	.word	0x00000039
        /*0f54*/ 	.word	0x00000280
        /*0f58*/ 	.short	0x010a
        /*0f5a*/ 	.byte	0xff
	.zero		1


	//   ....[230]....
        /*0f5c*/ 	.word	0x0000b1b0
        /*0f60*/ 	.word	0x00000003
        /*0f64*/ 	.word	0x00000230
        /*0f68*/ 	.short	0x010a
        /*0f6a*/ 	.byte	0xff
	.zero		1


	//----- nvinfo : EIATTR_NUM_MBARRIERS
	.align		4
.L_47:
        /*0f6c*/ 	.byte	0x03, 0x38
        /*0f6e*/ 	.short	0x0055


	//----- nvinfo : EIATTR_EXIT_INSTR_OFFSETS
	.align		4
        /*0f70*/ 	.byte	0x04, 0x1c
        /*0f72*/ 	.short	(.L_49 - .L_48)


	//   ....[0]....
.L_48:
        /*0f74*/ 	.word	0x000046e0


	//   ....[1]....
        /*0f78*/ 	.word	0x00004990


	//   ....[2]....
        /*0f7c*/ 	.word	0x000049f0


	//   ....[3]....
        /*0f80*/ 	.word	0x00005b80


	//   ....[4]....
        /*0f84*/ 	.word	0x00007140


	//   ....[5]....
        /*0f88*/ 	.word	0x00007180


	//   ....[6]....
        /*0f8c*/ 	.word	0x00009b70


	//   ....[7]....
        /*0f90*/ 	.word	0x00009bf0


	//   ....[8]....
        /*0f94*/ 	.word	0x00009c20


	//   ....[9]....
        /*0f98*/ 	.word	0x00009ca0


	//----- nvinfo : EIATTR_MAX_THREADS
	.align		4
.L_49:
        /*0f9c*/ 	.byte	0x04, 0x05
        /*0f9e*/ 	.short	(.L_51 - .L_50)
.L_50:
        /*0fa0*/ 	.word	0x00000100
        /*0fa4*/ 	.word	0x00000001
        /*0fa8*/ 	.word	0x00000001


	//----- nvinfo : EIATTR_CRS_STACK_SIZE
	.align		4
.L_51:
        /*0fac*/ 	.byte	0x04, 0x1e
        /*0fae*/ 	.short	(.L_53 - .L_52)
.L_52:
        /*0fb0*/ 	.word	0x00000000


	//----- nvinfo : EIATTR_CBANK_PARAM_SIZE
	.align		4
.L_53:
        /*0fb4*/ 	.byte	0x03, 0x19
        /*0fb6*/ 	.short	0x0800


	//----- nvinfo : EIATTR_PARAM_CBANK
	.align		4
        /*0fb8*/ 	.byte	0x04, 0x0a
        /*0fba*/ 	.short	(.L_55 - .L_54)
	.align		4
.L_54:
        /*0fbc*/ 	.word	index@(.nv.constant0._ZN7cutlass13device_kernelINS_4conv6kernel13ConvUniversalINS1_16ConvProblemShapeILNS1_8OperatorE2ELi2EEENS1_10collective14CollectiveConvINS1_47MainloopSm100TmaUmmaWarpSpecializedImplicitGemmILS5_2ELi35ELi2ELi1ELi2EN4cute5tupleIJNSA_1CILi2EEENSC_ILi1EEESE_EEEEENSB_IJNSC_ILi128EEENSB_IJNSC_ILi64EEEEEENSB_IJNSC_ILi32EEEEEEEEENS_10bfloat16_tESN_NSA_8TiledMMAINSA_8MMA_AtomIJNSA_26SM100_MMA_F16BF16_2x1SM_SSISN_SN_fLi128ELi64ELNSA_4UMMA5MajorE1ELSS_1ELNSR_7ScaleInE0ELST_0EEEEEENSA_6LayoutINSB_IJSE_SE_SE_EEENSB_IJNSC_ILi0EEESY_SY_EEEEENSB_IJNSA_10UnderscoreES11_S11_EEEEENS7_6detail27Sm100ImplicitGemmTileTraitsINSA_18SM100_TMA_2SM_LOADENSA_14ComposedLayoutINSA_7SwizzleILi3ELi4ELi3EEENSA_18smem_ptr_flag_bitsILi16EEENSW_INSB_IJSI_NSC_ILi8EEEEEENSB_IJSE_SI_EEEEEEEvEENS15_INSA_25SM100_TMA_2SM_LOAD_IM2COLENS17_INS18_ILi2ELi4ELi3EEES1B_NSW_INSB_IJSK_S1C_EEENSB_IJSE_SK_EEEEEEEvEEEENS_8epilogue10collective18CollectiveEpilogueINS1Q_23Sm100TmaWarpSpecializedILi3ELi2ELi16ELb1ELb0EEEJNSB_IJSI_SJ_SL_EEENSB_IJNSW_ISI_SE_EENSW_INSB_IJNSC_ILi16EEESD_EEES1L_EEEEESN_NSB_IJlNSB_IJSE_llEEESY_EEESN_S22_NS1Q_6fusion15FusionCallbacksIS1U_NS23_17LinearCombinationISN_fSN_fLNS_15FloatRoundStyleE2EEES1V_S20_JEEENSA_5SM1004TMEM4LOAD26SM100_TMEM_LOAD_32dp32b16xENSA_13SM90_TMA_LOADENS17_INS18_ILi1ELi4ELi3EEES1B_NSW_INSB_IJS1C_S1X_EEENSB_IJS1X_SE_EEEEEEENSA_39AutoVectorizingCopyWithAssumedAlignmentILi128EEENSA_14SM90_TMA_STOREES2I_S2K_S2K_EEEvvEEEEvNT_6ParamsE)
        /*0fc0*/ 	.short	0x0380
        /*0fc2*/ 	.short	0x0800


	//----- nvinfo : EIATTR_SW_WAR
	.align		4
.L_55:
        /*0fc4*/ 	.byte	0x04, 0x36
        /*0fc6*/ 	.short	(.L_57 - .L_56)
.L_56:
        /*0fc8*/ 	.word	0x00000008
.L_57:


//--------------------- .nv.callgraph             --------------------------
	.section	.nv.callgraph,"",@"SHT_CUDA_CALLGRAPH"
	.align	4
	.sectionentsize	8
	.align		4
        /*0000*/ 	.word	0x00000000
	.align		4
        /*0004*/ 	.word	0xffffffff
	.align		4
        /*0008*/ 	.word	index@(_ZN7cutlass13device_kernelINS_4conv6kernel13ConvUniversalINS1_16ConvProblemShapeILNS1_8OperatorE2ELi2EEENS1_10collective14CollectiveConvINS1_47MainloopSm100TmaUmmaWarpSpecializedImplicitGemmILS5_2ELi35ELi2ELi1ELi2EN4cute5tupleIJNSA_1CILi2EEENSC_ILi1EEESE_EEEEENSB_IJNSC_ILi128EEENSB_IJNSC_ILi64EEEEEENSB_IJNSC_ILi32EEEEEEEEENS_10bfloat16_tESN_NSA_8TiledMMAINSA_8MMA_AtomIJNSA_26SM100_MMA_F16BF16_2x1SM_SSISN_SN_fLi128ELi64ELNSA_4UMMA5MajorE1ELSS_1ELNSR_7ScaleInE0ELST_0EEEEEENSA_6LayoutINSB_IJSE_SE_SE_EEENSB_IJNSC_ILi0EEESY_SY_EEEEENSB_IJNSA_10UnderscoreES11_S11_EEEEENS7_6detail27Sm100ImplicitGemmTileTraitsINSA_18SM100_TMA_2SM_LOADENSA_14ComposedLayoutINSA_7SwizzleILi3ELi4ELi3EEENSA_18smem_ptr_flag_bitsILi16EEENSW_INSB_IJSI_NSC_ILi8EEEEEENSB_IJSE_SI_EEEEEEEvEENS15_INSA_25SM100_TMA_2SM_LOAD_IM2COLENS17_INS18_ILi2ELi4ELi3EEES1B_NSW_INSB_IJSK_S1C_EEENSB_IJSE_SK_EEEEEEEvEEEENS_8epilogue10collective18CollectiveEpilogueINS1Q_23Sm100TmaWarpSpecializedILi3ELi2ELi16ELb1ELb0EEEJNSB_IJSI_SJ_SL_EEENSB_IJNSW_ISI_SE_EENSW_INSB_IJNSC_ILi16EEESD_EEES1L_EEEEESN_NSB_IJlNSB_IJSE_llEEESY_EEESN_S22_NS1Q_6fusion15FusionCallbacksIS1U_NS23_17LinearCombinationISN_fSN_fLNS_15FloatRoundStyleE2EEES1V_S20_JEEENSA_5SM1004TMEM4LOAD26SM100_TMEM_LOAD_32dp32b16xENSA_13SM90_TMA_LOADENS17_INS18_ILi1ELi4ELi3EEES1B_NSW_INSB_IJS1C_S1X_EEENSB_IJS1X_SE_EEEEEEENSA_39AutoVectorizingCopyWithAssumedAlignmentILi128EEENSA_14SM90_TMA_STOREES2I_S2K_S2K_EEEvvEEEEvNT_6ParamsE)
	.align		4
        /*000c*/ 	.word	index@(__assertfail)
	.align		4
        /*0010*/ 	.word	0x00000000
	.align		4
        /*0014*/ 	.word	0xfffffffe
	.align		4
        /*0018*/ 	.word	0x00000000
	.align		4
        /*001c*/ 	.word	0xfffffffd
	.align		4
        /*0020*/ 	.word	0x00000000
	.align		4
        /*0024*/ 	.word	0xfffffffc


//--------------------- .nv.constant4             --------------------------
	.section	.nv.constant4,"a",@progbits
	.align	8
	.align		8
.nv.constant4:
        /*0000*/ 	.dword	__assertfail
	.align		8
        /*0008*/ 	.dword	__unnamed_1
	.align		8
        /*0010*/ 	.dword	__unnamed_2
	.align		8
        /*0018*/ 	.dword	_ZN39_INTERNAL_3e594e27_4_k_cu_8237f4dd_32914cuda3std3__45__cpo5beginE
	.align		8
        /*0020*/ 	.dword	_ZN39_INTERNAL_3e594e27_4_k_cu_8237f4dd_32914cuda3std3__45__cpo3endE
	.align		8
        /*0028*/ 	.dword	_ZN39_INTERNAL_3e594e27_4_k_cu_8237f4dd_32914cuda3std3__45__cpo6cbeginE
	.align		8
        /*0030*/ 	.dword	_ZN39_INTERNAL_3e594e27_4_k_cu_8237f4dd_32914cuda3std3__45__cpo4cendE
	.align		8
        /*0038*/ 	.dword	_ZN39_INTERNAL_3e594e27_4_k_cu_8237f4dd_32914cuda3std3__441_GLOBAL__N__3e594e27_4_k_cu_8237f4dd_32916ignoreE
	.align		8
        /*0040*/ 	.dword	_ZN39_INTERNAL_3e594e27_4_k_cu_8237f4dd_32914cuda3std3__419piecewise_constructE
	.align		8
        /*0048*/ 	.dword	_ZN39_INTERNAL_3e594e27_4_k_cu_8237f4dd_32914cuda3std3__48in_placeE
	.align		8
        /*0050*/ 	.dword	_ZN39_INTERNAL_3e594e27_4_k_cu_8237f4dd_32914cuda3std6ranges3__45__cpo4swapE
	.align		8
        /*0058*/ 	.dword	_ZN39_INTERNAL_3e594e27_4_k_cu_8237f4dd_32914cuda3std6ranges3__45__cpo9iter_moveE
	.align		8
        /*0060*/ 	.dword	_ZN39_INTERNAL_3e594e27_4_k_cu_8237f4dd_32914cute7productE
	.align		8
        /*0068*/ 	.dword	_ZN39_INTERNAL_3e594e27_4_k_cu_8237f4dd_32914cute1_E
	.align		8
        /*0070*/ 	.dword	$str$27
	.align		8
        /*0078*/ 	.dword	$str$28
	.align		8
        /*0080*/ 	.dword	$str$29
	.align		8
        /*0088*/ 	.dword	$str$30


//--------------------- .text._ZN7cutlass13device_kernelINS_4conv6kernel13ConvUniversalINS1_16ConvProblemShapeILNS1_8OperatorE2ELi2EEENS1_10collective14CollectiveConvINS1_47MainloopSm100TmaUmmaWarpSpecializedImplicitGemmILS5_2ELi35ELi2ELi1ELi2EN4cute5tupleIJNSA_1CILi2EEENSC_ILi1EEESE_EEEEENSB_IJNSC_ILi128EEENSB_IJNSC_ILi64EEEEEENSB_IJNSC_ILi32EEEEEEEEENS_10bfloat16_tESN_NSA_8TiledMMAINSA_8MMA_AtomIJNSA_26SM100_MMA_F16BF16_2x1SM_SSISN_SN_fLi128ELi64ELNSA_4UMMA5MajorE1ELSS_1ELNSR_7ScaleInE0ELST_0EEEEEENSA_6LayoutINSB_IJSE_SE_SE_EEENSB_IJNSC_ILi0EEESY_SY_EEEEENSB_IJNSA_10UnderscoreES11_S11_EEEEENS7_6detail27Sm100ImplicitGemmTileTraitsINSA_18SM100_TMA_2SM_LOADENSA_14ComposedLayoutINSA_7SwizzleILi3ELi4ELi3EEENSA_18smem_ptr_flag_bitsILi16EEENSW_INSB_IJSI_NSC_ILi8EEEEEENSB_IJSE_SI_EEEEEEEvEENS15_INSA_25SM100_TMA_2SM_LOAD_IM2COLENS17_INS18_ILi2ELi4ELi3EEES1B_NSW_INSB_IJSK_S1C_EEENSB_IJSE_SK_EEEEEEEvEEEENS_8epilogue10collective18CollectiveEpilogueINS1Q_23Sm100TmaWarpSpecializedILi3ELi2ELi16ELb1ELb0EEEJNSB_IJSI_SJ_SL_EEENSB_IJNSW_ISI_SE_EENSW_INSB_IJNSC_ILi16EEESD_EEES1L_EEEEESN_NSB_IJlNSB_IJSE_llEEESY_EEESN_S22_NS1Q_6fusion15FusionCallbacksIS1U_NS23_17LinearCombinationISN_fSN_fLNS_15FloatRoundStyleE2EEES1V_S20_JEEENSA_5SM1004TMEM4LOAD26SM100_TMEM_LOAD_32dp32b16xENSA_13SM90_TMA_LOADENS17_INS18_ILi1ELi4ELi3EEES1B_NSW_INSB_IJS1C_S1X_EEENSB_IJS1X_SE_EEEEEEENSA_39AutoVectorizingCopyWithAssumedAlignmentILi128EEENSA_14SM90_TMA_STOREES2I_S2K_S2K_EEEvvEEEEvNT_6ParamsE --------------------------
	.section	.text._ZN7cutlass13device_kernelINS_4conv6kernel13ConvUniversalINS1_16ConvProblemShapeILNS1_8OperatorE2ELi2EEENS1_10collective14CollectiveConvINS1_47MainloopSm100TmaUmmaWarpSpecializedImplicitGemmILS5_2ELi35ELi2ELi1ELi2EN4cute5tupleIJNSA_1CILi2EEENSC_ILi1EEESE_EEEEENSB_IJNSC_ILi128EEENSB_IJNSC_ILi64EEEEEENSB_IJNSC_ILi32EEEEEEEEENS_10bfloat16_tESN_NSA_8TiledMMAINSA_8MMA_AtomIJNSA_26SM100_MMA_F16BF16_2x1SM_SSISN_SN_fLi128ELi64ELNSA_4UMMA5MajorE1ELSS_1ELNSR_7ScaleInE0ELST_0EEEEEENSA_6LayoutINSB_IJSE_SE_SE_EEENSB_IJNSC_ILi0EEESY_SY_EEEEENSB_IJNSA_10UnderscoreES11_S11_EEEEENS7_6detail27Sm100ImplicitGemmTileTraitsINSA_18SM100_TMA_2SM_LOADENSA_14ComposedLayoutINSA_7SwizzleILi3ELi4ELi3EEENSA_18smem_ptr_flag_bitsILi16EEENSW_INSB_IJSI_NSC_ILi8EEEEEENSB_IJSE_SI_EEEEEEEvEENS15_INSA_25SM100_TMA_2SM_LOAD_IM2COLENS17_INS18_ILi2ELi4ELi3EEES1B_NSW_INSB_IJSK_S1C_EEENSB_IJSE_SK_EEEEEEEvEEEENS_8epilogue10collective18CollectiveEpilogueINS1Q_23Sm100TmaWarpSpecializedILi3ELi2ELi16ELb1ELb0EEEJNSB_IJSI_SJ_SL_EEENSB_IJNSW_ISI_SE_EENSW_INSB_IJNSC_ILi16EEESD_EEES1L_EEEEESN_NSB_IJlNSB_IJSE_llEEESY_EEESN_S22_NS1Q_6fusion15FusionCallbacksIS1U_NS23_17LinearCombinationISN_fSN_fLNS_15FloatRoundStyleE2EEES1V_S20_JEEENSA_5SM1004TMEM4LOAD26SM100_TMEM_LOAD_32dp32b16xENSA_13SM90_TMA_LOADENS17_INS18_ILi1ELi4ELi3EEES1B_NSW_INSB_IJS1C_S1X_EEENSB_IJS1X_SE_EEEEEEENSA_39AutoVectorizingCopyWithAssumedAlignmentILi128EEENSA_14SM90_TMA_STOREES2I_S2K_S2K_EEEvvEEEEvNT_6ParamsE,"ax",@progbits
	.align	128
.text._ZN7cutlass13device_kernelINS_4conv6kernel13ConvUniversalINS1_16ConvProblemShapeILNS1_8OperatorE2ELi2EEENS1_10collective14CollectiveConvINS1_47MainloopSm100TmaUmmaWarpSpecializedImplicitGemmILS5_2ELi35ELi2ELi1ELi2EN4cute5tupleIJNSA_1CILi2EEENSC_ILi1EEESE_EEEEENSB_IJNSC_ILi128EEENSB_IJNSC_ILi64EEEEEENSB_IJNSC_ILi32EEEEEEEEENS_10bfloat16_tESN_NSA_8TiledMMAINSA_8MMA_AtomIJNSA_26SM100_MMA_F16BF16_2x1SM_SSISN_SN_fLi128ELi64ELNSA_4UMMA5MajorE1ELSS_1ELNSR_7ScaleInE0ELST_0EEEEEENSA_6LayoutINSB_IJSE_SE_SE_EEENSB_IJNSC_ILi0EEESY_SY_EEEEENSB_IJNSA_10UnderscoreES11_S11_EEEEENS7_6detail27Sm100ImplicitGemmTileTraitsINSA_18SM100_TMA_2SM_LOADENSA_14ComposedLayoutINSA_7SwizzleILi3ELi4ELi3EEENSA_18smem_ptr_flag_bitsILi16EEENSW_INSB_IJSI_NSC_ILi8EEEEEENSB_IJSE_SI_EEEEEEEvEENS15_INSA_25SM100_TMA_2SM_LOAD_IM2COLENS17_INS18_ILi2ELi4ELi3EEES1B_NSW_INSB_IJSK_S1C_EEENSB_IJSE_SK_EEEEEEEvEEEENS_8epilogue10collective18CollectiveEpilogueINS1Q_23Sm100TmaWarpSpecializedILi3ELi2ELi16ELb1ELb0EEEJNSB_IJSI_SJ_SL_EEENSB_IJNSW_ISI_SE_EENSW_INSB_IJNSC_ILi16EEESD_EEES1L_EEEEESN_NSB_IJlNSB_IJSE_llEEESY_EEESN_S22_NS1Q_6fusion15FusionCallbacksIS1U_NS23_17LinearCombinationISN_fSN_fLNS_15FloatRoundStyleE2EEES1V_S20_JEEENSA_5SM1004TMEM4LOAD26SM100_TMEM_LOAD_32dp32b16xENSA_13SM90_TMA_LOADENS17_INS18_ILi1ELi4ELi3EEES1B_NSW_INSB_IJS1C_S1X_EEENSB_IJS1X_SE_EEEEEEENSA_39AutoVectorizingCopyWithAssumedAlignmentILi128EEENSA_14SM90_TMA_STOREES2I_S2K_S2K_EEEvvEEEEvNT_6ParamsE:
        .type           _ZN7cutlass13device_kernelINS_4conv6kernel13ConvUniversalINS1_16ConvProblemShapeILNS1_8OperatorE2ELi2EEENS1_10collective14CollectiveConvINS1_47MainloopSm100TmaUmmaWarpSpecializedImplicitGemmILS5_2ELi35ELi2ELi1ELi2EN4cute5tupleIJNSA_1CILi2EEENSC_ILi1EEESE_EEEEENSB_IJNSC_ILi128EEENSB_IJNSC_ILi64EEEEEENSB_IJNSC_ILi32EEEEEEEEENS_10bfloat16_tESN_NSA_8TiledMMAINSA_8MMA_AtomIJNSA_26SM100_MMA_F16BF16_2x1SM_SSISN_SN_fLi128ELi64ELNSA_4UMMA5MajorE1ELSS_1ELNSR_7ScaleInE0ELST_0EEEEEENSA_6LayoutINSB_IJSE_SE_SE_EEENSB_IJNSC_ILi0EEESY_SY_EEEEENSB_IJNSA_10UnderscoreES11_S11_EEEEENS7_6detail27Sm100ImplicitGemmTileTraitsINSA_18SM100_TMA_2SM_LOADENSA_14ComposedLayoutINSA_7SwizzleILi3ELi4ELi3EEENSA_18smem_ptr_flag_bitsILi16EEENSW_INSB_IJSI_NSC_ILi8EEEEEENSB_IJSE_SI_EEEEEEEvEENS15_INSA_25SM100_TMA_2SM_LOAD_IM2COLENS17_INS18_ILi2ELi4ELi3EEES1B_NSW_INSB_IJSK_S1C_EEENSB_IJSE_SK_EEEEEEEvEEEENS_8epilogue10collective18CollectiveEpilogueINS1Q_23Sm100TmaWarpSpecializedILi3ELi2ELi16ELb1ELb0EEEJNSB_IJSI_SJ_SL_EEENSB_IJNSW_ISI_SE_EENSW_INSB_IJNSC_ILi16EEESD_EEES1L_EEEEESN_NSB_IJlNSB_IJSE_llEEESY_EEESN_S22_NS1Q_6fusion15FusionCallbacksIS1U_NS23_17LinearCombinationISN_fSN_fLNS_15FloatRoundStyleE2EEES1V_S20_JEEENSA_5SM1004TMEM4LOAD26SM100_TMEM_LOAD_32dp32b16xENSA_13SM90_TMA_LOADENS17_INS18_ILi1ELi4ELi3EEES1B_NSW_INSB_IJS1C_S1X_EEENSB_IJS1X_SE_EEEEEEENSA_39AutoVectorizingCopyWithAssumedAlignmentILi128EEENSA_14SM90_TMA_STOREES2I_S2K_S2K_EEEvvEEEEvNT_6ParamsE,@function
        .size           _ZN7cutlass13device_kernelINS_4conv6kernel13ConvUniversalINS1_16ConvProblemShapeILNS1_8OperatorE2ELi2EEENS1_10collective14CollectiveConvINS1_47MainloopSm100TmaUmmaWarpSpecializedImplicitGemmILS5_2ELi35ELi2ELi1ELi2EN4cute5tupleIJNSA_1CILi2EEENSC_ILi1EEESE_EEEEENSB_IJNSC_ILi128EEENSB_IJNSC_ILi64EEEEEENSB_IJNSC_ILi32EEEEEEEEENS_10bfloat16_tESN_NSA_8TiledMMAINSA_8MMA_AtomIJNSA_26SM100_MMA_F16BF16_2x1SM_SSISN_SN_fLi128ELi64ELNSA_4UMMA5MajorE1ELSS_1ELNSR_7ScaleInE0ELST_0EEEEEENSA_6LayoutINSB_IJSE_SE_SE_EEENSB_IJNSC_ILi0EEESY_SY_EEEEENSB_IJNSA_10UnderscoreES11_S11_EEEEENS7_6detail27Sm100ImplicitGemmTileTraitsINSA_18SM100_TMA_2SM_LOADENSA_14ComposedLayoutINSA_7SwizzleILi3ELi4ELi3EEENSA_18smem_ptr_flag_bitsILi16EEENSW_INSB_IJSI_NSC_ILi8EEEEEENSB_IJSE_SI_EEEEEEEvEENS15_INSA_25SM100_TMA_2SM_LOAD_IM2COLENS17_INS18_ILi2ELi4ELi3EEES1B_NSW_INSB_IJSK_S1C_EEENSB_IJSE_SK_EEEEEEEvEEEENS_8epilogue10collective18CollectiveEpilogueINS1Q_23Sm100TmaWarpSpecializedILi3ELi2ELi16ELb1ELb0EEEJNSB_IJSI_SJ_SL_EEENSB_IJNSW_ISI_SE_EENSW_INSB_IJNSC_ILi16EEESD_EEES1L_EEEEESN_NSB_IJlNSB_IJSE_llEEESY_EEESN_S22_NS1Q_6fusion15FusionCallbacksIS1U_NS23_17LinearCombinationISN_fSN_fLNS_15FloatRoundStyleE2EEES1V_S20_JEEENSA_5SM1004TMEM4LOAD26SM100_TMEM_LOAD_32dp32b16xENSA_13SM90_TMA_LOADENS17_INS18_ILi1ELi4ELi3EEES1B_NSW_INSB_IJS1C_S1X_EEENSB_IJS1X_SE_EEEEEEENSA_39AutoVectorizingCopyWithAssumedAlignmentILi128EEENSA_14SM90_TMA_STOREES2I_S2K_S2K_EEEvvEEEEvNT_6ParamsE,(.L_x_259 - _ZN7cutlass13device_kernelINS_4conv6kernel13ConvUniversalINS1_16ConvProblemShapeILNS1_8OperatorE2ELi2EEENS1_10collective14CollectiveConvINS1_47MainloopSm100TmaUmmaWarpSpecializedImplicitGemmILS5_2ELi35ELi2ELi1ELi2EN4cute5tupleIJNSA_1CILi2EEENSC_ILi1EEESE_EEEEENSB_IJNSC_ILi128EEENSB_IJNSC_ILi64EEEEEENSB_IJNSC_ILi32EEEEEEEEENS_10bfloat16_tESN_NSA_8TiledMMAINSA_8MMA_AtomIJNSA_26SM100_MMA_F16BF16_2x1SM_SSISN_SN_fLi128ELi64ELNSA_4UMMA5MajorE1ELSS_1ELNSR_7ScaleInE0ELST_0EEEEEENSA_6LayoutINSB_IJSE_SE_SE_EEENSB_IJNSC_ILi0EEESY_SY_EEEEENSB_IJNSA_10UnderscoreES11_S11_EEEEENS7_6detail27Sm100ImplicitGemmTileTraitsINSA_18SM100_TMA_2SM_LOADENSA_14ComposedLayoutINSA_7SwizzleILi3ELi4ELi3EEENSA_18smem_ptr_flag_bitsILi16EEENSW_INSB_IJSI_NSC_ILi8EEEEEENSB_IJSE_SI_EEEEEEEvEENS15_INSA_25SM100_TMA_2SM_LOAD_IM2COLENS17_INS18_ILi2ELi4ELi3EEES1B_NSW_INSB_IJSK_S1C_EEENSB_IJSE_SK_EEEEEEEvEEEENS_8epilogue10collective18CollectiveEpilogueINS1Q_23Sm100TmaWarpSpecializedILi3ELi2ELi16ELb1ELb0EEEJNSB_IJSI_SJ_SL_EEENSB_IJNSW_ISI_SE_EENSW_INSB_IJNSC_ILi16EEESD_EEES1L_EEEEESN_NSB_IJlNSB_IJSE_llEEESY_EEESN_S22_NS1Q_6fusion15FusionCallbacksIS1U_NS23_17LinearCombinationISN_fSN_fLNS_15FloatRoundStyleE2EEES1V_S20_JEEENSA_5SM1004TMEM4LOAD26SM100_TMEM_LOAD_32dp32b16xENSA_13SM90_TMA_LOADENS17_INS18_ILi1ELi4ELi3EEES1B_NSW_INSB_IJS1C_S1X_EEENSB_IJS1X_SE_EEEEEEENSA_39AutoVectorizingCopyWithAssumedAlignmentILi128EEENSA_14SM90_TMA_STOREES2I_S2K_S2K_EEEvvEEEEvNT_6ParamsE)
        .other          _ZN7cutlass13device_kernelINS_4conv6kernel13ConvUniversalINS1_16ConvProblemShapeILNS1_8OperatorE2ELi2EEENS1_10collective14CollectiveConvINS1_47MainloopSm100TmaUmmaWarpSpecializedImplicitGemmILS5_2ELi35ELi2ELi1ELi2EN4cute5tupleIJNSA_1CILi2EEENSC_ILi1EEESE_EEEEENSB_IJNSC_ILi128EEENSB_IJNSC_ILi64EEEEEENSB_IJNSC_ILi32EEEEEEEEENS_10bfloat16_tESN_NSA_8TiledMMAINSA_8MMA_AtomIJNSA_26SM100_MMA_F16BF16_2x1SM_SSISN_SN_fLi128ELi64ELNSA_4UMMA5MajorE1ELSS_1ELNSR_7ScaleInE0ELST_0EEEEEENSA_6LayoutINSB_IJSE_SE_SE_EEENSB_IJNSC_ILi0EEESY_SY_EEEEENSB_IJNSA_10UnderscoreES11_S11_EEEEENS7_6detail27Sm100ImplicitGemmTileTraitsINSA_18SM100_TMA_2SM_LOADENSA_14ComposedLayoutINSA_7SwizzleILi3ELi4ELi3EEENSA_18smem_ptr_flag_bitsILi16EEENSW_INSB_IJSI_NSC_ILi8EEEEEENSB_IJSE_SI_EEEEEEEvEENS15_INSA_25SM100_TMA_2SM_LOAD_IM2COLENS17_INS18_ILi2ELi4ELi3EEES1B_NSW_INSB_IJSK_S1C_EEENSB_IJSE_SK_EEEEEEEvEEEENS_8epilogue10collective18CollectiveEpilogueINS1Q_23Sm100TmaWarpSpecializedILi3ELi2ELi16ELb1ELb0EEEJNSB_IJSI_SJ_SL_EEENSB_IJNSW_ISI_SE_EENSW_INSB_IJNSC_ILi16EEESD_EEES1L_EEEEESN_NSB_IJlNSB_IJSE_llEEESY_EEESN_S22_NS1Q_6fusion15FusionCallbacksIS1U_NS23_17LinearCombinationISN_fSN_fLNS_15FloatRoundStyleE2EEES1V_S20_JEEENSA_5SM1004TMEM4LOAD26SM100_TMEM_LOAD_32dp32b16xENSA_13SM90_TMA_LOADENS17_INS18_ILi1ELi4ELi3EEES1B_NSW_INSB_IJS1C_S1X_EEENSB_IJS1X_SE_EEEEEEENSA_39AutoVectorizingCopyWithAssumedAlignmentILi128EEENSA_14SM90_TMA_STOREES2I_S2K_S2K_EEEvvEEEEvNT_6ParamsE,@"STO_CUDA_ENTRY STV_DEFAULT"
_ZN7cutlass13device_kernelINS_4conv6kernel13ConvUniversalINS1_16ConvProblemShapeILNS1_8OperatorE2ELi2EEENS1_10collective14CollectiveConvINS1_47MainloopSm100TmaUmmaWarpSpecializedImplicitGemmILS5_2ELi35ELi2ELi1ELi2EN4cute5tupleIJNSA_1CILi2EEENSC_ILi1EEESE_EEEEENSB_IJNSC_ILi128EEENSB_IJNSC_ILi64EEEEEENSB_IJNSC_ILi32EEEEEEEEENS_10bfloat16_tESN_NSA_8TiledMMAINSA_8MMA_AtomIJNSA_26SM100_MMA_F16BF16_2x1SM_SSISN_SN_fLi128ELi64ELNSA_4UMMA5MajorE1ELSS_1ELNSR_7ScaleInE0ELST_0EEEEEENSA_6LayoutINSB_IJSE_SE_SE_EEENSB_IJNSC_ILi0EEESY_SY_EEEEENSB_IJNSA_10UnderscoreES11_S11_EEEEENS7_6detail27Sm100ImplicitGemmTileTraitsINSA_18SM100_TMA_2SM_LOADENSA_14ComposedLayoutINSA_7SwizzleILi3ELi4ELi3EEENSA_18smem_ptr_flag_bitsILi16EEENSW_INSB_IJSI_NSC_ILi8EEEEEENSB_IJSE_SI_EEEEEEEvEENS15_INSA_25SM100_TMA_2SM_LOAD_IM2COLENS17_INS18_ILi2ELi4ELi3EEES1B_NSW_INSB_IJSK_S1C_EEENSB_IJSE_SK_EEEEEEEvEEEENS_8epilogue10collective18CollectiveEpilogueINS1Q_23Sm100TmaWarpSpecializedILi3ELi2ELi16ELb1ELb0EEEJNSB_IJSI_SJ_SL_EEENSB_IJNSW_ISI_SE_EENSW_INSB_IJNSC_ILi16EEESD_EEES1L_EEEEESN_NSB_IJlNSB_IJSE_llEEESY_EEESN_S22_NS1Q_6fusion15FusionCallbacksIS1U_NS23_17LinearCombinationISN_fSN_fLNS_15FloatRoundStyleE2EEES1V_S20_JEEENSA_5SM1004TMEM4LOAD26SM100_TMEM_LOAD_32dp32b16xENSA_13SM90_TMA_LOADENS17_INS18_ILi1ELi4ELi3EEES1B_NSW_INSB_IJS1C_S1X_EEENSB_IJS1X_SE_EEEEEEENSA_39AutoVectorizingCopyWithAssumedAlignmentILi128EEENSA_14SM90_TMA_STOREES2I_S2K_S2K_EEEvvEEEEvNT_6ParamsE:
[----:B------:R-:W1:Y:S01]  /*0000*/  LDC R1, c[0x0][0x37c] ;  /* 0x0000df00ff017b82 */ /* 0x000e620000000800 */
[----:B------:R-:W2:Y:S01]  /*0010*/  S2R R54, SR_TID.X ;  /* 0x0000000000367919 */ /* 0x000ea20000002100 */
[----:B------:R-:W3:Y:S06]  /*0020*/  LDCU.64 UR8, c[0x0][0x890] ;  /* 0x00011200ff0877ac */ /* 0x000eec0008000a00 */
[----:B------:R-:W4:Y:S01]  /*0030*/  S2UR UR4, SR_CgaCtaId ;  /* 0x00000000000479c3 */ /* 0x000f220000008800 */
[----:B-1----:R-:W-:Y:S01]  /*0040*/  VIADD R1, R1, 0xfffffff8 ;  /* 0xfffffff801017836 */ /* 0x002fe20000000000 */
[----:B------:R-:W-:-:S02]  /*0050*/  PRMT R45, RZ, 0x7610, R45 ;  /* 0x00007610ff2d7816 */ /* 0x000fc4000000002d */
[----:B------:R-:W-:Y:S02]  /*0060*/  ELECT P1, URZ, PT ;  /* 0x0000000000ff782f */ /* 0x000fe40003820000 */
[----:B------:R-:W-:Y:S01]  /*0070*/  R2UR UR48, R1 ;  /* 0x00000000013072ca */ /* 0x000fe200000e0000 */
[----:B---3--:R-:W-:-:S04]  /*0080*/  UISETP.NE.U32.AND UP0, UPT, UR8, URZ, UPT ;  /* 0x000000ff0800728c */ /* 0x008fc8000bf05070 */
[----:B------:R-:W-:Y:S02]  /*0090*/  UISETP.NE.AND.EX UP0, UPT, UR9, URZ, UPT, UP0 ;  /* 0x000000ff0900728c */ /* 0x000fe4000bf05300 */
[----:B----4-:R-:W-:Y:S02]  /*00a0*/  ULOP3.LUT UR33, UR4, 0x1, URZ, 0xc0, !UPT ;  /* 0x0000000104217892 */ /* 0x010fe4000f8ec0ff */
[----:B------:R-:W-:Y:S01]  /*00b0*/  ULOP3.LUT UR32, UR4, 0x1, URZ, 0x3c, !UPT ;  /* 0x0000000104207892 */ /* 0x000fe2000f8e3cff */
[----:B--2---:R-:W-:-:S05]  /*00c0*/  SHF.R.U32.HI R46, RZ, 0x5, R54 ;  /* 0x00000005ff2e7819 */ /* 0x004fca0000011636 */
[----:B------:R-:W1:Y:S02]  /*00d0*/  SHFL.IDX PT, R0, R46, RZ, 0x1f ;  /* 0x00001fff2e007589 */ /* 0x000e6400000e0000 */
[----:B-1----:R-:W-:Y:S01]  /*00e0*/  R2UR UR18, R0 ;  /* 0x00000000001272ca */ /* 0x002fe200000e0000 */
[----:B------:R-:W-:-:S14]  /*00f0*/  BRA.U UP0, `(.L_x_0) ;  /* 0x0000000100307547 */ /* 0x000fdc000b800000 */
[----:B------:R-:W1:Y:S02]  /*0100*/  LDCU.64 UR4, c[0x0][0x888] ;  /* 0x00011100ff0477ac */ /* 0x000e640008000a00 */
[----:B-1----:R-:W-:-:S04]  /*0110*/  UISETP.NE.U32.AND UP0, UPT, UR4, URZ, UPT ;  /* 0x000000ff0400728c */ /* 0x002fc8000bf05070 */
[----:B------:R-:W-:-:S09]  /*0120*/  UISETP.NE.AND.EX UP0, UPT, UR5, URZ, UPT, UP0 ;  /* 0x000000ff0500728c */ /* 0x000fd2000bf05300 */
[----:B------:R-:W-:Y:S05]  /*0130*/  BRA.U !UP0, `(.L_x_1) ;  /* 0x0000000108147547 */ /* 0x000fea000b800000 */
[----:B------:R-:W1:Y:S01]  /*0140*/  LDC.64 R26, c[0x0][0x888] ;  /* 0x00022200ff1a7b82 */ /* 0x000e620000000a00 */
[----:B------:R-:W1:Y:S02]  /*0150*/  LDCU.64 UR4, c[0x0][0x358] ;  /* 0x00006b00ff0477ac */ /* 0x000e640008000a00 */
[----:B-1----:R1:W5:Y:S01]  /*0160*/  LDG.E R26, desc[UR4][R26.64] ;  /* 0x000000041a1a7981 */ /* 0x002362000c1e1900 */
[----:B------:R-:W-:Y:S01]  /*0170*/  HFMA2 R45, -RZ, RZ, 0, 5.9604644775390625e-08 ;  /* 0x00000001ff2d7431 */ /* 0x000fe200000001ff */
[----:B------:R-:W-:Y:S05]  /*0180*/  BRA `(.L_x_0) ;  /* 0x00000000000c7947 */ /* 0x000fea0003800000 */
.L_x_1:
[----:B------:R-:W1:Y:S01]  /*0190*/  LDCU UR4, c[0x0][0x880] ;  /* 0x00011000ff0477ac */ /* 0x000e620008000800 */
[----:B------:R-:W-:Y:S01]  /*01a0*/  HFMA2 R45, -RZ, RZ, 0, 5.9604644775390625e-08 ;  /* 0x00000001ff2d7431 */ /* 0x000fe200000001ff */
[----:B-1----:R-:W-:-:S07]  /*01b0*/  MOV R26, UR4 ;  /* 0x00000004001a7c02 */ /* 0x002fce0008000f00 */
.L_x_0:
[----:B------:R-:W2:Y:S02]  /*01c0*/  LDCU.64 UR4, c[0x0][0x8b0] ;  /* 0x00011600ff0477ac */ /* 0x000ea40008000a00 */
[----:B--2---:R-:W-:-:S04]  /*01d0*/  UISETP.NE.U32.AND UP0, UPT, UR4, URZ, UPT ;  /* 0x000000ff0400728c */ /* 0x004fc8000bf05070 */
[----:B------:R-:W-:-:S09]  /*01e0*/  UISETP.NE.AND.EX UP0, UPT, UR5, URZ, UPT, UP0 ;  /* 0x000000ff0500728c */ /* 0x000fd2000bf05300 */
[----:B------:R-:W-:Y:S05]  /*01f0*/  BRA.U UP0, `(.L_x_2) ;  /* 0x0000000100287547 */ /* 0x000fea000b800000 */
[----:B------:R-:W2:Y:S02]  /*0200*/  LDCU.64 UR4, c[0x0][0x8a8] ;  /* 0x00011500ff0477ac */ /* 0x000ea40008000a00 */
[----:B--2---:R-:W-:-:S04]  /*0210*/  UISETP.NE.U32.AND UP0, UPT, UR4, URZ, UPT ;  /* 0x000000ff0400728c */ /* 0x004fc8000bf05070 */
[----:B------:R-:W-:-:S09]  /*0220*/  UISETP.NE.AND.EX UP0, UPT, UR5, URZ, UPT, UP0 ;  /* 0x000000ff0500728c */ /* 0x000fd2000bf05300 */
[----:B------:R-:W-:Y:S05]  /*0230*/  BRA.U !UP0, `(.L_x_3) ;  /* 0x0000000108107547 */ /* 0x000fea000b800000 */
[----:B------:R-:W2:Y:S01]  /*0240*/  LDC.64 R24, c[0x0][0x8a8] ;  /* 0x00022a00ff187b82 */ /* 0x000ea20000000a00 */
[----:B------:R-:W2:Y:S02]  /*0250*/  LDCU.64 UR4, c[0x0][0x358] ;  /* 0x00006b00ff0477ac */ /* 0x000ea40008000a00 */
[----:B--2---:R2:W5:Y:S01]  /*0260*/  LDG.E R24, desc[UR4][R24.64] ;  /* 0x0000000418187981 */ /* 0x004562000c1e1900 */
[----:B------:R-:W-:Y:S05]  /*0270*/  BRA `(.L_x_2) ;  /* 0x0000000000087947 */ /* 0x000fea0003800000 */
.L_x_3:
[----:B------:R-:W2:Y:S02]  /*0280*/  LDCU UR4, c[0x0][0x8a0] ;  /* 0x00011400ff0477ac */ /* 0x000ea40008000800 */
[----:B--2---:R-:W-:Y:S02]  /*0290*/  MOV R24, UR4 ;  /* 0x0000000400187c02 */ /* 0x004fe40008000f00 */
.L_x_2:
[----:B------:R-:W-:Y:S01]  /*02a0*/  IMAD.U32 R0, RZ, RZ, UR18 ;  /* 0x00000012ff007e24 */ /* 0x000fe2000f8e00ff */
[----:B------:R-:W-:Y:S04]  /*02b0*/  BSSY.RECONVERGENT B0, `(.L_x_4) ;  /* 0x000000c000007945 */ /* 0x000fe80003800200 */
[C---:B------:R-:W-:Y:S02]  /*02c0*/  ISETP.NE.OR P2, PT, R0.reuse, 0x1, !P1 ;  /* 0x000000010000780c */ /* 0x040fe40004f45670 */
[----:B------:R-:W-:-:S11]  /*02d0*/  ISETP.NE.OR P0, PT, R0, 0x3, !P1 ;  /* 0x000000030000780c */ /* 0x000fd60004f05670 */
[----:B------:R-:W-:Y:S05]  /*02e0*/  @P2 BRA `(.L_x_5) ;  /* 0x0000000000202947 */ /* 0x000fea0003800000 */
[----:B------:R-:W3:Y:S02]  /*02f0*/  LDCU.64 UR4, c[0x0][0x348] ;  /* 0x00006900ff0477ac */ /* 0x000ee40008000a00 */
[----:B---3--:R-:W-:Y:S02]  /*0300*/  UIADD3 UR6, UP1, UPT, UR4, 0x80, URZ ;  /* 0x0000008004067890 */ /* 0x008fe4000ff3e0ff */
[----:B------:R-:W-:Y:S02]  /*0310*/  UIADD3 UR4, UP0, UPT, UR4, 0x180, URZ ;  /* 0x0000018004047890 */ /* 0x000fe4000ff1e0ff */
[----:B------:R-:W-:Y:S02]  /*0320*/  UIADD3.X UR7, UPT, UPT, URZ, UR5, URZ, UP1, !UPT ;  /* 0x00000005ff077290 */ /* 0x000fe40008ffe4ff */
[----:B------:R-:W-:-:S07]  /*0330*/  UIADD3.X UR5, UPT, UPT, URZ, UR5, URZ, UP0, !UPT ;  /* 0x00000005ff057290 */ /* 0x000fce00087fe4ff */
[----:B------:R3:W-:Y:S02]  /*0340*/  UTMACCTL.PF [UR6] ;  /* 0x00000000060079b9 */ /* 0x0007e40008040000 */
[----:B------:R3:W-:Y:S02]  /*0350*/  UTMACCTL.PF [UR4] ;  /* 0x00000000040079b9 */ /* 0x0007e40008040000 */
[----:B---3--:R-:W-:Y:S01]  /*0360*/  NOP ;  /* 0x0000000000007918 */ /* 0x008fe20000000000 */
.L_x_5:
[----:B------:R-:W-:Y:S05]  /*0370*/  BSYNC.RECONVERGENT B0 ;  /* 0x0000000000007941 */ /* 0x000fea0003800200 */
.L_x_4:
[----:B------:R-:W-:Y:S04]  /*0380*/  BSSY.RECONVERGENT B0, `(.L_x_6) ;  /* 0x000000a000007945 */ /* 0x000fe80003800200 */
        /* <DEDUP_REMOVED lines=9> */
.L_x_7:
[----:B------:R-:W-:Y:S05]  /*0420*/  BSYNC.RECONVERGENT B0 ;  /* 0x0000000000007941 */ /* 0x000fea0003800200 */
.L_x_6:
[----:B------:R-:W3:Y:S01]  /*0430*/  LDCU.64 UR4, c[0x0][0x888] ;  /* 0x00011100ff0477ac */ /* 0x000ee20008000a00 */
[----:B------:R-:W-:Y:S02]  /*0440*/  UISETP.EQ.U32.AND UP2, UPT, UR8, URZ, UPT ;  /* 0x000000ff0800728c */ /* 0x000fe4000bf42070 */
[----:B------:R-:W-:Y:S02]  /*0450*/  UPLOP3.LUT UP3, UPT, UPT, UPT, UPT, 0x80, 0x8 ;  /* 0x000000000008789c */ /* 0x000fe40003f6f070 */
[----:B---3--:R-:W-:-:S04]  /*0460*/  UISETP.NE.U32.AND UP0, UPT, UR4, URZ, UPT ;  /* 0x000000ff0400728c */ /* 0x008fc8000bf05070 */
[----:B------:R-:W-:-:S04]  /*0470*/  UISETP.NE.AND.EX UP1, UPT, UR5, URZ, UPT, UP0 ;  /* 0x000000ff0500728c */ /* 0x000fc8000bf25300 */
[----:B------:R-:W-:-:S04]  /*0480*/  UISETP.EQ.OR.EX UP4, UPT, UR9, URZ, !UP1, UP2 ;  /* 0x000000ff0900728c */ /* 0x000fc8000cf82720 */
[----:B------:R-:W-:-:S06]  /*0490*/  UP2UR UR4, UPR, URZ, 0x10 ;  /* 0x00000010ff047883 */ /* 0x000fcc0008000000 */
[----:B------:R-:W-:Y:S01]  /*04a0*/  MOV R50, UR4 ;  /* 0x0000000400327c02 */ /* 0x000fe20008000f00 */
[----:B------:R-:W-:Y:S06]  /*04b0*/  BRA.U !UP4, `(.L_x_8) ;  /* 0x000000010c207547 */ /* 0x000fec000b800000 */
[----:B------:R-:W-:Y:S01]  /*04c0*/  UISETP.NE.U32.AND UP2, UPT, UR8, URZ, UPT ;  /* 0x000000ff0800728c */ /* 0x000fe2000bf45070 */
[----:B-----5:R-:W-:Y:S01]  /*04d0*/  FSETP.NEU.AND P0, PT, R26, RZ, PT ;  /* 0x000000ff1a00720b */ /* 0x020fe20003f0d000 */
[----:B------:R-:W-:Y:S02]  /*04e0*/  USEL UR4, URZ, 0xffffffff, UP1 ;  /* 0xffffffffff047887 */ /* 0x000fe40008800000 */
[----:B------:R-:W-:-:S10]  /*04f0*/  UISETP.NE.AND.EX UP2, UPT, UR9, URZ, UPT, UP2 ;  /* 0x000000ff0900728c */ /* 0x000fd4000bf45320 */
[----:B------:R-:W-:Y:S01]  /*0500*/  VOTEU.ANY UP0, P0 ;  /* 0x0000000000ff7886 */ /* 0x000fe20000000100 */
[----:B------:R-:W-:-:S04]  /*0510*/  @!UP2 USEL UR4, URZ, 0xffffffff, UP0 ;  /* 0xffffffffff04a887 */ /* 0x000fc80008000000 */
[----:B------:R-:W-:-:S04]  /*0520*/  ULOP3.LUT UR4, UR4, 0x1, URZ, 0xc0, !UPT ;  /* 0x0000000104047892 */ /* 0x000fc8000f8ec0ff */
[----:B------:R-:W-:-:S11]  /*0530*/  UISETP.NE.U32.AND UP3, UPT, UR4, 0x1, UPT ;  /* 0x000000010400788c */ /* 0x000fd6000bf65070 */
.L_x_8:
[----:B------:R-:W3:Y:S01]  /*0540*/  SHFL.IDX PT, R0, R46, RZ, 0x1f ;  /* 0x00001fff2e007589 */ /* 0x000ee200000e0000 */
[----:B------:R-:W-:Y:S02]  /*0550*/  UISETP.NE.AND UP5, UPT, UR18, 0x2, UPT ;  /* 0x000000021200788c */ /* 0x000fe4000bfa5270 */
[----:B------:R-:W-:Y:S02]  /*0560*/  UISETP.NE.AND UP0, UPT, UR18, 0x2, UPT ;  /* 0x000000021200788c */ /* 0x000fe4000bf05270 */
[----:B------:R-:W-:Y:S02]  /*0570*/  UISETP.NE.OR UP2, UPT, UR33, URZ, UP5 ;  /* 0x000000ff2100728c */ /* 0x000fe4000af45670 */
[----:B------:R-:W-:-:S04]  /*0580*/  USEL UR53, URZ, 0x1, UP0 ;  /* 0x00000001ff357887 */ /* 0x000fc80008000000 */
[----:B------:R-:W-:Y:S02]  /*0590*/  PLOP3.LUT P3, PT, P1, PT, UP2, 0xae, 0xea ;  /* 0x0000000000ea781c */ /* 0x000fe40000f6f52e */
[----:B---3--:R-:W-:-:S13]  /*05a0*/  ISETP.NE.AND P0, PT, R0, RZ, PT ;  /* 0x000000ff0000720c */ /* 0x008fda0003f05270 */
[----:B------:R-:W-:Y:S05]  /*05b0*/  @P0 BRA `(.L_x_9) ;  /* 0x00000004004c0947 */ /* 0x000fea0003800000 */
[----:B------:R-:W-:Y:S01]  /*05c0*/  ELECT P0, URZ, PT ;  /* 0x0000000000ff782f */ /* 0x000fe20003800000 */
[----:B------:R-:W-:-:S12]  /*05d0*/  BSSY.RECONVERGENT B0, `(.L_x_9) ;  /* 0x0000051000007945 */ /* 0x000fd80003800200 */
[----:B------:R-:W-:Y:S05]  /*05e0*/  @!P0 BRA `(.L_x_10) ;  /* 0x00000004003c8947 */ /* 0x000fea0003800000 */
[----:B------:R-:W3:Y:S01]  /*05f0*/  S2UR UR5, SR_CgaCtaId ;  /* 0x00000000000579c3 */ /* 0x000ee20000008800 */
[----:B------:R-:W-:Y:S01]  /*0600*/  UMOV UR4, 0x400 ;  /* 0x0000040000047882 */ /* 0x000fe20000000000 */
[----:B------:R-:W-:Y:S02]  /*0610*/  UMOV UR6, 0x1 ;  /* 0x0000000100067882 */ /* 0x000fe40000000000 */
[----:B------:R-:W-:-:S04]  /*0620*/  UIADD3 UR6, UPT, UPT, -UR6, 0x100000, URZ ;  /* 0x0010000006067890 */ /* 0x000fc8000fffe1ff */
[----:B------:R-:W-:Y:S02]  /*0630*/  USHF.L.U32 UR7, UR6, 0xb, URZ ;  /* 0x0000000b06077899 */ /* 0x000fe400080006ff */
[----:B------:R-:W-:Y:S02]  /*0640*/  USHF.L.U32 UR6, UR6, 0x1, URZ ;  /* 0x0000000106067899 */ /* 0x000fe400080006ff */
[----:B---3--:R-:W-:Y:S01]  /*0650*/  ULEA UR4, UR5, UR4, 0x18 ;  /* 0x0000000405047291 */ /* 0x008fe2000f8ec0ff */
[----:B------:R-:W3:Y:S11]  /*0660*/  FENCE.VIEW.ASYNC.S ;  /* 0x00000000000073c6 */ /* 0x000ef60000000000 */
[----:B---3--:R3:W4:Y:S01]  /*0670*/  SYNCS.EXCH.64 URZ, [UR4], UR6 ;  /* 0x0000000604ff75b2 */ /* 0x0087220008000100 */
[----:B------:R3:W1:Y:S01]  /*0680*/  SYNCS.EXCH.64 URZ, [UR4+0x118], UR6 ;  /* 0x0001180604ff75b2 */ /* 0x0006620008000100 */
        /* <DEDUP_REMOVED lines=67> */
[----:B------:R3:W1:Y:S02]  /*0ac0*/  SYNCS.EXCH.64 URZ, [UR4+0x228], UR6 ;  /* 0x0002280604ff75b2 */ /* 0x0006640008000100 */
[----:B---34-:R-:W-:Y:S01]  /*0ad0*/  NOP ;  /* 0x0000000000007918 */ /* 0x018fe20000000000 */
.L_x_10:
[----:B------:R-:W-:Y:S05]  /*0ae0*/  BSYNC.RECONVERGENT B0 ;  /* 0x0000000000007941 */ /* 0x000fea0003800200 */
.L_x_9:
[----:B------:R-:W3:Y:S01]  /*0af0*/  SHFL.IDX PT, R0, R46, RZ, 0x1f ;  /* 0x00001fff2e007589 */ /* 0x000ee200000e0000 */
[----:B------:R-:W-:Y:S01]  /*0b00*/  NOP ;  /* 0x0000000000007918 */ /* 0x000fe20000000000 */
[----:B---3--:R-:W-:-:S13]  /*0b10*/  ISETP.NE.AND P0, PT, R0, 0x1, PT ;  /* 0x000000010000780c */ /* 0x008fda0003f05270 */
[----:B------:R-:W-:Y:S05]  /*0b20*/  @P0 BRA `(.L_x_11) ;  /* 0x0000000000500947 */ /* 0x000fea0003800000 */
[----:B------:R-:W3:Y:S01]  /*0b30*/  S2UR UR5, SR_CgaCtaId ;  /* 0x00000000000579c3 */ /* 0x000ee20000008800 */
[----:B------:R-:W-:Y:S01]  /*0b40*/  UMOV UR4, 0x400 ;  /* 0x0000040000047882 */ /* 0x000fe20000000000 */
[----:B------:R-:W-:Y:S01]  /*0b50*/  UMOV UR8, 0x20 ;  /* 0x0000002000087882 */ /* 0x000fe20000000000 */
[----:B------:R-:W-:Y:S01]  /*0b60*/  UMOV UR6, 0x80 ;  /* 0x0000008000067882 */ /* 0x000fe20000000000 */
[----:B------:R-:W-:-:S04]  /*0b70*/  UIADD3 UR8, UPT, UPT, -UR8, 0x100000, URZ ;  /* 0x0010000008087890 */ /* 0x000fc8000fffe1ff */
[----:B------:R-:W-:Y:S02]  /*0b80*/  USHF.L.U32 UR9, UR8, 0xb, URZ ;  /* 0x0000000b08097899 */ /* 0x000fe400080006ff */
[----:B------:R-:W-:Y:S02]  /*0b90*/  USHF.L.U32 UR8, UR8, 0x1, URZ ;  /* 0x0000000108087899 */ /* 0x000fe400080006ff */
[----:B------:R-:W-:-:S04]  /*0ba0*/  UIADD3 UR6, UPT, UPT, -UR6, 0x100000, URZ ;  /* 0x0010000006067890 */ /* 0x000fc8000fffe1ff */
[----:B------:R-:W-:Y:S02]  /*0bb0*/  USHF.L.U32 UR7, UR6, 0xb, URZ ;  /* 0x0000000b06077899 */ /* 0x000fe400080006ff */
[----:B------:R-:W-:Y:S01]  /*0bc0*/  USHF.L.U32 UR6, UR6, 0x1, URZ ;  /* 0x0000000106067899 */ /* 0x000fe200080006ff */
[----:B------:R-:W-:Y:S01]  /*0bd0*/  ELECT P0, URZ, PT ;  /* 0x0000000000ff782f */ /* 0x000fe20003800000 */
[----:B---3--:R-:W-:Y:S01]  /*0be0*/  ULEA UR4, UR5, UR4, 0x18 ;  /* 0x0000000405047291 */ /* 0x008fe2000f8ec0ff */
[----:B------:R-:W3:Y:S11]  /*0bf0*/  FENCE.VIEW.ASYNC.S ;  /* 0x00000000000073c6 */ /* 0x000ef60000000000 */
[----:B---3--:R3:W4:Y:S01]  /*0c00*/  SYNCS.EXCH.64 URZ, [UR4+0x230], UR8 ;  /* 0x0002300804ff75b2 */ /* 0x0087220008000100 */
[----:B------:R3:W1:Y:S01]  /*0c10*/  SYNCS.EXCH.64 URZ, [UR4+0x248], UR6 ;  /* 0x0002480604ff75b2 */ /* 0x0006620008000100 */
[----:B------:R3:W1:Y:S01]  /*0c20*/  SYNCS.EXCH.64 URZ, [UR4+0x238], UR8 ;  /* 0x0002380804ff75b2 */ /* 0x0006620008000100 */
[----:B------:R3:W1:Y:S01]  /*0c30*/  SYNCS.EXCH.64 URZ, [UR4+0x250], UR6 ;  /* 0x0002500604ff75b2 */ /* 0x0006620008000100 */
[----:B------:R3:W1:Y:S01]  /*0c40*/  SYNCS.EXCH.64 URZ, [UR4+0x240], UR8 ;  /* 0x0002400804ff75b2 */ /* 0x0006620008000100 */
[----:B------:R3:W1:Y:S01]  /*0c50*/  SYNCS.EXCH.64 URZ, [UR4+0x258], UR6 ;  /* 0x0002580604ff75b2 */ /* 0x0006620008000100 */
[----:B------:R-:W-:Y:S01]  /*0c60*/  NOP ;  /* 0x0000000000007918 */ /* 0x000fe20000000000 */
.L_x_11:
[----:B------:R-:W2:Y:S01]  /*0c70*/  SHFL.IDX PT, R0, R46, RZ, 0x1f ;  /* 0x00001fff2e007589 */ /* 0x000ea200000e0000 */
[----:B------:R-:W-:Y:S01]  /*0c80*/  NOP ;  /* 0x0000000000007918 */ /* 0x000fe20000000000 */
[----:B--2---:R-:W-:-:S13]  /*0c90*/  ISETP.NE.AND P0, PT, R0, 0x3, PT ;  /* 0x000000030000780c */ /* 0x004fda0003f05270 */
[----:B------:R-:W-:Y:S05]  /*0ca0*/  @P0 BRA `(.L_x_12) ;  /* 0x0000000000300947 */ /* 0x000fea0003800000 */
[----:B------:R-:W2:Y:S01]  /*0cb0*/  S2UR UR5, SR_CgaCtaId ;  /* 0x00000000000579c3 */ /* 0x000ea20000008800 */
[----:B---3--:R-:W-:Y:S01]  /*0cc0*/  UMOV UR4, 0x400 ;  /* 0x0000040000047882 */ /* 0x008fe20000000000 */
[----:B------:R-:W-:Y:S01]  /*0cd0*/  UMOV UR6, 0x20 ;  /* 0x0000002000067882 */ /* 0x000fe20000000000 */
[----:B------:R-:W-:Y:S01]  /*0ce0*/  ELECT P0, URZ, PT ;  /* 0x0000000000ff782f */ /* 0x000fe20003800000 */
[----:B------:R-:W-:-:S04]  /*0cf0*/  UIADD3 UR6, UPT, UPT, -UR6, 0x100000, URZ ;  /* 0x0010000006067890 */ /* 0x000fc8000fffe1ff */
[----:B------:R-:W-:Y:S02]  /*0d00*/  USHF.L.U32 UR7, UR6, 0xb, URZ ;  /* 0x0000000b06077899 */ /* 0x000fe400080006ff */
[----:B------:R-:W-:Y:S02]  /*0d10*/  USHF.L.U32 UR6, UR6, 0x1, URZ ;  /* 0x0000000106067899 */ /* 0x000fe400080006ff */
[----:B--2---:R-:W-:Y:S01]  /*0d20*/  ULEA UR4, UR5, UR4, 0x18 ;  /* 0x0000000405047291 */ /* 0x004fe2000f8ec0ff */
[----:B------:R-:W2:Y:S11]  /*0d30*/  FENCE.VIEW.ASYNC.S ;  /* 0x00000000000073c6 */ /* 0x000eb60000000000 */
[----:B--2---:R2:W3:Y:S01]  /*0d40*/  SYNCS.EXCH.64 URZ, [UR4+0x260], UR6 ;  /* 0x0002600604ff75b2 */ /* 0x0044e20008000100 */
[----:B------:R2:W1:Y:S01]  /*0d50*/  SYNCS.EXCH.64 URZ, [UR4+0x268], UR6 ;  /* 0x0002680604ff75b2 */ /* 0x0004620008000100 */
[----:B------:R-:W-:Y:S01]  /*0d60*/  NOP ;  /* 0x0000000000007918 */ /* 0x000fe20000000000 */
.L_x_12:
[----:B------:R-:W4:Y:S01]  /*0d70*/  SHFL.IDX PT, R0, R46, RZ, 0x1f ;  /* 0x00001fff2e007589 */ /* 0x000f2200000e0000 */
[----:B------:R-:W-:Y:S01]  /*0d80*/  NOP ;  /* 0x0000000000007918 */ /* 0x000fe20000000000 */
[----:B----4-:R-:W-:-:S13]  /*0d90*/  ISETP.NE.AND P0, PT, R0, 0x4, PT ;  /* 0x000000040000780c */ /* 0x010fda0003f05270 */
[----:B------:R-:W-:Y:S05]  /*0da0*/  @P0 BRA `(.L_x_13) ;  /* 0x0000000000440947 */ /* 0x000fea0003800000 */
[----:B------:R-:W4:Y:S01]  /*0db0*/  S2UR UR5, SR_CgaCtaId ;  /* 0x00000000000579c3 */ /* 0x000f220000008800 */
[----:B--23--:R-:W-:Y:S01]  /*0dc0*/  UMOV UR4, 0x1e0 ;  /* 0x000001e000047882 */ /* 0x00cfe20000000000 */
[----:B------:R-:W-:Y:S01]  /*0dd0*/  UMOV UR6, 0x400 ;  /* 0x0000040000067882 */ /* 0x000fe20000000000 */
[----:B------:R-:W-:Y:S01]  /*0de0*/  USEL UR4, UR4, 0x1a0, UP3 ;  /* 0x000001a004047887 */ /* 0x000fe20009800000 */
[----:B------:R-:W-:Y:S01]  /*0df0*/  UMOV UR8, 0x1 ;  /* 0x0000000100087882 */ /* 0x000fe20000000000 */
[----:B------:R-:W-:Y:S01]  /*0e00*/  ELECT P0, URZ, PT ;  /* 0x0000000000ff782f */ /* 0x000fe20003800000 */
[----:B------:R-:W-:-:S04]  /*0e10*/  UIADD3 UR8, UPT, UPT, -UR8, 0x100000, URZ ;  /* 0x0010000008087890 */ /* 0x000fc8000fffe1ff */
[----:B------:R-:W-:Y:S02]  /*0e20*/  USHF.L.U32 UR9, UR8, 0xb, URZ ;  /* 0x0000000b08097899 */ /* 0x000fe400080006ff */
[----:B------:R-:W-:Y:S02]  /*0e30*/  USHF.L.U32 UR8, UR8, 0x1, URZ ;  /* 0x0000000108087899 */ /* 0x000fe400080006ff */
[----:B----4-:R-:W-:Y:S02]  /*0e40*/  ULEA UR6, UR5, UR6, 0x18 ;  /* 0x0000000605067291 */ /* 0x010fe4000f8ec0ff */
[----:B------:R-:W-:-:S04]  /*0e50*/  UIADD3 UR4, UPT, UPT, -UR4, 0x100000, URZ ;  /* 0x0010000004047890 */ /* 0x000fc8000fffe1ff */
[----:B------:R-:W-:Y:S02]  /*0e60*/  USHF.L.U32 UR5, UR4, 0xb, URZ ;  /* 0x0000000b04057899 */ /* 0x000fe400080006ff */
[----:B------:R-:W-:Y:S01]  /*0e70*/  USHF.L.U32 UR4, UR4, 0x1, URZ ;  /* 0x0000000104047899 */ /* 0x000fe200080006ff */
[----:B------:R-:W2:Y:S03]  /*0e80*/  FENCE.VIEW.ASYNC.S ;  /* 0x00000000000073c6 */ /* 0x000ea60000000000 */
[----:B--2---:R4:W2:Y:S08]  /*0e90*/  SYNCS.EXCH.64 URZ, [UR6+0x270], UR8 ;  /* 0x0002700806ff75b2 */ /* 0x0048b00008000100 */
[----:B------:R4:W3:Y:S02]  /*0ea0*/  SYNCS.EXCH.64 URZ, [UR6+0x278], UR4 ;  /* 0x0002780406ff75b2 */ /* 0x0008e40008000100 */
[----:B----4-:R-:W-:Y:S01]  /*0eb0*/  NOP ;  /* 0x0000000000007918 */ /* 0x010fe20000000000 */
.L_x_13:
[----:B------:R-:W4:Y:S01]  /*0ec0*/  SHFL.IDX PT, R0, R46, RZ, 0x1f ;  /* 0x00001fff2e007589 */ /* 0x000f2200000e0000 */
[----:B------:R-:W-:Y:S01]  /*0ed0*/  ISETP.NE.OR P1, PT, RZ, UR18, !P1 ;  /* 0x00000012ff007c0c */ /* 0x000fe2000cf25670 */
[----:B------:R-:W-:Y:S01]  /*0ee0*/  NOP ;  /* 0x0000000000007918 */ /* 0x000fe20000000000 */
[----:B----4-:R-:W-:-:S13]  /*0ef0*/  ISETP.NE.AND P0, PT, R0, 0x5, PT ;  /* 0x000000050000780c */ /* 0x010fda0003f05270 */
[----:B------:R-:W-:Y:S05]  /*0f00*/  @P0 BRA `(.L_x_14) ;  /* 0x0000000000480947 */ /* 0x000fea0003800000 */
[----:B------:R-:W4:Y:S01]  /*0f10*/  S2UR UR5, SR_CgaCtaId ;  /* 0x00000000000579c3 */ /* 0x000f220000008800 */
[----:B--23--:R-:W-:Y:S01]  /*0f20*/  UMOV UR4, 0x400 ;  /* 0x0000040000047882 */ /* 0x00cfe20000000000 */
        /* <DEDUP_REMOVED lines=9> */
[----:B----4-:R-:W-:Y:S01]  /*0fc0*/  ULEA UR4, UR5, UR4, 0x18 ;  /* 0x0000000405047291 */ /* 0x010fe2000f8ec0ff */
[----:B------:R-:W2:Y:S11]  /*0fd0*/  FENCE.VIEW.ASYNC.S ;  /* 0x00000000000073c6 */ /* 0x000eb60000000000 */
[----:B--2---:R4:W2:Y:S01]  /*0fe0*/  SYNCS.EXCH.64 URZ, [UR4+0x280], UR6 ;  /* 0x0002800604ff75b2 */ /* 0x0048a20008000100 */
[----:B------:R4:W3:Y:S01]  /*0ff0*/  SYNCS.EXCH.64 URZ, [UR4+0x290], UR8 ;  /* 0x0002900804ff75b2 */ /* 0x0008e20008000100 */
[----:B------:R4:W1:Y:S01]  /*1000*/  SYNCS.EXCH.64 URZ, [UR4+0x288], UR6 ;  /* 0x0002880604ff75b2 */ /* 0x0008620008000100 */
[----:B------:R4:W1:Y:S02]  /*1010*/  SYNCS.EXCH.64 URZ, [UR4+0x298], UR8 ;  /* 0x0002980804ff75b2 */ /* 0x0008640008000100 */
[----:B----4-:R-:W-:Y:S01]  /*1020*/  NOP ;  /* 0x0000000000007918 */ /* 0x010fe20000000000 */
.L_x_14:
[----:B--23--:R-:W2:Y:S01]  /*1030*/  S2UR UR7, SR_CgaCtaId ;  /* 0x00000000000779c3 */ /* 0x00cea20000008800 */
[----:B------:R-:W-:Y:S01]  /*1040*/  VOTEU.ALL UP0, P1 ;  /* 0x0000000000ff7886 */ /* 0x000fe20000800000 */
[----:B------:R-:W-:Y:S01]  /*1050*/  UMOV UR4, 0x20 ;  /* 0x0000002000047882 */ /* 0x000fe20000000000 */
[----:B------:R-:W-:Y:S01]  /*1060*/  NOP ;  /* 0x0000000000007918 */ /* 0x000fe20000000000 */
[----:B------:R-:W-:Y:S01]  /*1070*/  LOP3.LUT R3, R54, 0x1f, RZ, 0xc0, !PT ;  /* 0x0000001f36037812 */ /* 0x000fe200078ec0ff */
[----:B------:R-:W-:Y:S01]  /*1080*/  UISETP.NE.AND UP4, UPT, UR18, URZ, UPT ;  /* 0x000000ff1200728c */ /* 0x000fe2000bf85270 */
[----:B------:R-:W-:Y:S01]  /*1090*/  @!UP0 UMOV UR6, 0x400 ;  /* 0x0000040000068882 */ /* 0x000fe20000000000 */
[----:B------:R-:W-:-:S04]  /*10a0*/  @!UP0 UIADD3 UR4, UPT, UPT, -UR4, 0x100000, URZ ;  /* 0x0010000004048890 */ /* 0x000fc8000fffe1ff */
[----:B------:R-:W-:Y:S02]  /*10b0*/  @!UP0 USHF.L.U32 UR5, UR4, 0xb, URZ ;  /* 0x0000000b04058899 */ /* 0x000fe400080006ff */
[----:B------:R-:W-:Y:S02]  /*10c0*/  @!UP0 USHF.L.U32 UR4, UR4, 0x1, URZ ;  /* 0x0000000104048899 */ /* 0x000fe400080006ff */
[----:B--2---:R-:W-:Y:S01]  /*10d0*/  @!UP0 ULEA UR6, UR7, UR6, 0x18 ;  /* 0x0000000607068291 */ /* 0x004fe2000f8ec0ff */
[----:B------:R-:W2:Y:S01]  /*10e0*/  LDCU UR7, c[0x0][0x36c] ;  /* 0x00006d80ff0777ac */ /* 0x000ea20008000800 */
[----:B------:R-:W-:Y:S01]  /*10f0*/  VOTEU.ALL UP0, P1 ;  /* 0x0000000000ff7886 */ /* 0x000fe20000800000 */
[----:B------:R-:W3:Y:S09]  /*1100*/  FENCE.VIEW.ASYNC.S ;  /* 0x00000000000073c6 */ /* 0x000ef20000000000 */
[----:B---3--:R3:W4:Y:S01]  /*1110*/  @!UP0 SYNCS.EXCH.64 URZ, [UR6+0x2a0], UR4 ;  /* 0x0002a00406ff85b2 */ /* 0x0087220008000100 */
[----:B--2---:R-:W-:-:S09]  /*1120*/  UISETP.EQ.U32.AND UP6, UPT, UR7, 0x1, UPT ;  /* 0x000000010700788c */ /* 0x004fd2000bfc2070 */
[----:B---3--:R-:W-:Y:S05]  /*1130*/  BRA.U !UP6, `(.L_x_15) ;  /* 0x000000010e087547 */ /* 0x008fea000b800000 */
[----:B-1--4-:R-:W-:Y:S01]  /*1140*/  UCGABAR_ARV ;  /* 0x00000000000079c7 */ /* 0x012fe20008000000 */
[----:B------:R-:W-:Y:S05]  /*1150*/  BRA `(.L_x_16) ;  /* 0x0000000000047947 */ /* 0x000fea0003800000 */
.L_x_15:
[----:B-1--4-:R-:W-:Y:S01]  /*1160*/  NOP ;  /* 0x0000000000007918 */ /* 0x012fe20000000000 */
.L_x_16:
[----:B------:R-:W1:Y:S01]  /*1170*/  S2UR UR22, SR_CTAID.X ;  /* 0x00000000001679c3 */ /* 0x000e620000002500 */
[----:B------:R-:W-:-:S05]  /*1180*/  CS2R.32 R49, SR_CgaSize ;  /* 0x0000000000317805 */ /* 0x000fca0000008a00 */
[----:B------:R-:W-:-:S05]  /*1190*/  IMAD R49, R49, -0xa0, RZ ;  /* 0xffffff6031317824 */ /* 0x000fca00078e02ff */
[----:B------:R-:W-:-:S14]  /*11a0*/  R2UR UR5, R49 ;  /* 0x00000000310572ca */ /* 0x000fdc00000e0000 */
[----:B------:R-:W2:Y:S01]  /*11b0*/  LDCU UR5, c[0x0][UR5+0x2b0] ;  /* 0x00005600050577ac */ /* 0x000ea20008000800 */
[----:B------:R-:W-:-:S05]  /*11c0*/  CS2R.32 R49, SR_CgaSize ;  /* 0x0000000000317805 */ /* 0x000fca0000008a00 */
[----:B------:R-:W-:-:S05]  /*11d0*/  IMAD R49, R49, -0xa0, RZ ;  /* 0xffffff6031317824 */ /* 0x000fca00078e02ff */
[----:B------:R-:W-:-:S14]  /*11e0*/  R2UR UR4, R49 ;  /* 0x00000000310472ca */ /* 0x000fdc00000e0000 */
[----:B------:R-:W3:Y:S01]  /*11f0*/  LDCU UR4, c[0x0][UR4+0x2b4] ;  /* 0x00005680040477ac */ /* 0x000ee20008000800 */
[----:B------:R-:W4:Y:S01]  /*1200*/  S2UR UR19, SR_CTAID.Y ;  /* 0x00000000001379c3 */ /* 0x000f220000002600 */
[----:B------:R-:W-:-:S05]  /*1210*/  CS2R.32 R49, SR_CgaSize ;  /* 0x0000000000317805 */ /* 0x000fca0000008a00 */
[----:B------:R-:W-:-:S05]  /*1220*/  IMAD R49, R49, -0xa0, RZ ;  /* 0xffffff6031317824 */ /* 0x000fca00078e02ff */
[----:B------:R-:W-:-:S14]  /*1230*/  R2UR UR7, R49 ;  /* 0x00000000310772ca */ /* 0x000fdc00000e0000 */
[----:B------:R-:W3:Y:S01]  /*1240*/  LDCU UR7, c[0x0][UR7+0x2a0] ;  /* 0x00005400070777ac */ /* 0x000ee20008000800 */
[----:B------:R-:W-:-:S05]  /*1250*/  CS2R.32 R49, SR_CgaSize ;  /* 0x0000000000317805 */ /* 0x000fca0000008a00 */
[----:B------:R-:W-:-:S05]  /*1260*/  IMAD R49, R49, -0xa0, RZ ;  /* 0xffffff6031317824 */ /* 0x000fca00078e02ff */
[----:B------:R-:W-:-:S14]  /*1270*/  R2UR UR8, R49 ;  /* 0x00000000310872ca */ /* 0x000fdc00000e0000 */
[----:B------:R-:W3:Y:S01]  /*1280*/  LDCU UR8, c[0x0][UR8+0x2a4] ;  /* 0x00005480080877ac */ /* 0x000ee20008000800 */
[----:B------:R-:W3:Y:S01]  /*1290*/  LDCU UR20, c[0x0][0xb24] ;  /* 0x00016480ff1477ac */ /* 0x000ee20008000800 */
[----:B------:R-:W3:Y:S01]  /*12a0*/  LDCU UR39, c[0x0][0xb24] ;  /* 0x00016480ff2777ac */ /* 0x000ee20008000800 */
[----:B-1----:R-:W-:Y:S01]  /*12b0*/  I2FP.F32.U32 R2, UR22 ;  /* 0x0000001600027c45 */ /* 0x002fe20008201000 */
[----:B------:R-:W1:Y:S04]  /*12c0*/  LDCU UR24, c[0x0][0xb30] ;  /* 0x00016600ff1877ac */ /* 0x000e680008000800 */
[----:B--2---:R-:W-:Y:S01]  /*12d0*/  FMUL R2, R2, UR5 ;  /* 0x0000000502027c20 */ /* 0x004fe20008400000 */
[----:B----4-:R-:W-:-:S05]  /*12e0*/  I2FP.F32.U32 R0, UR19 ;  /* 0x0000001300007c45 */ /* 0x010fca0008201000 */
[----:B------:R-:W2:Y:S01]  /*12f0*/  F2I.U32.TRUNC.NTZ R2, R2 ;  /* 0x0000000200027305 */ /* 0x000ea2000020f000 */
[----:B---3--:R-:W-:-:S07]  /*1300*/  FMUL R0, R0, UR4 ;  /* 0x0000000400007c20 */ /* 0x008fce0008400000 */
[----:B------:R-:W3:Y:S01]  /*1310*/  F2I.U32.TRUNC.NTZ R0, R0 ;  /* 0x0000000000007305 */ /* 0x000ee2000020f000 */
[----:B--2---:R-:W-:Y:S02]  /*1320*/  R2UR UR4, R2 ;  /* 0x00000000020472ca */ /* 0x004fe400000e0000 */
[----:B------:R-:W-:Y:S02]  /*1330*/  PRMT R2, RZ, 0x7610, R2 ;  /* 0x00007610ff027816 */ /* 0x000fe40000000002 */
[----:B---3--:R-:W-:Y:S02]  /*1340*/  R2UR UR6, R0 ;  /* 0x00000000000672ca */ /* 0x008fe400000e0000 */
[----:B------:R-:W-:-:S07]  /*1350*/  PRMT R0, RZ, 0x7610, R0 ;  /* 0x00007610ff007816 */ /* 0x000fce0000000000 */
[----:B------:R-:W-:-:S04]  /*1360*/  UIADD3 UR5, UPT, UPT, -UR4, URZ, URZ ;  /* 0x000000ff04057290 */ /* 0x000fc8000fffe1ff */
[----:B------:R-:W-:Y:S02]  /*1370*/  UIMAD UR5, UR7, UR5, UR22 ;  /* 0x00000005070572a4 */ /* 0x000fe4000f8e0216 */
[----:B------:R-:W-:-:S04]  /*1380*/  UIADD3 UR4, UPT, UPT, -UR6, URZ, URZ ;  /* 0x000000ff06047290 */ /* 0x000fc8000fffe1ff */
[----:B------:R-:W-:Y:S01]  /*1390*/  IMAD.U32 R49, RZ, RZ, UR5 ;  /* 0x00000005ff317e24 */ /* 0x000fe2000f8e00ff */
[----:B------:R-:W-:-:S06]  /*13a0*/  UIMAD UR4, UR8, UR4, UR19 ;  /* 0x00000004080472a4 */ /* 0x000fcc000f8e0213 */
[----:B------:R-:W-:Y:S01]  /*13b0*/  IMAD.U32 R48, RZ, RZ, UR4 ;  /* 0x00000004ff307e24 */ /* 0x000fe2000f8e00ff */
[----:B-1----:R-:W-:Y:S06]  /*13c0*/  BRA.U UP4, `(.L_x_17) ;  /* 0x0000000104307547 */ /* 0x002fec000b800000 */
[----:B------:R-:W-:Y:S01]  /*13d0*/  R2UR UR5, R48 ;  /* 0x00000000300572ca */ /* 0x000fe200000e0000 */
[----:B------:R-:W-:Y:S01]  /*13e0*/  UMOV UR7, 0x3 ;  /* 0x0000000300077882 */ /* 0x000fe20000000000 */
[----:B------:R-:W-:-:S11]  /*13f0*/  R2UR UR4, R49 ;  /* 0x00000000310472ca */ /* 0x000fd600000e0000 */
[----:B------:R-:W-:-:S04]  /*1400*/  UISETP.NE.AND UP0, UPT, UR5, URZ, UPT ;  /* 0x000000ff0500728c */ /* 0x000fc8000bf05270 */
[----:B------:R-:W-:Y:S02]  /*1410*/  UISETP.LT.U32.OR UP0, UPT, UR4, 0x2, !UP0 ;  /* 0x000000020400788c */ /* 0x000fe4000c701470 */
[----:B------:R-:W-:Y:S02]  /*1420*/  ULOP3.LUT UR4, UR4, 0xfffffffe, URZ, 0xc0, !UPT ;  /* 0xfffffffe04047892 */ /* 0x000fe4000f8ec0ff */
[----:B------:R-:W-:Y:S02]  /*1430*/  USEL UR6, URZ, 0x1, !UP0 ;  /* 0x00000001ff067887 */ /* 0x000fe4000c000000 */
[----:B------:R-:W-:Y:S02]  /*1440*/  USEL UR5, URZ, 0x2, !UP0 ;  /* 0x00000002ff057887 */ /* 0x000fe4000c000000 */
[----:B------:R-:W-:Y:S02]  /*1450*/  USHF.L.U32 UR4, UR7, UR4, URZ ;  /* 0x0000000407047299 */ /* 0x000fe400080006ff */
[----:B------:R-:W-:-:S04]  /*1460*/  UIADD3 UR5, UPT, UPT, UR6, UR5, URZ ;  /* 0x0000000506057290 */ /* 0x000fc8000fffe0ff */
[----:B------:R-:W-:Y:S02]  /*1470*/  IMAD.U32 R0, RZ, RZ, UR4 ;  /* 0x00000004ff007e24 */ /* 0x000fe4000f8e00ff */
[----:B------:R-:W-:-:S07]  /*1480*/  IMAD.U32 R2, RZ, RZ, UR5 ;  /* 0x00000005ff027e24 */ /* 0x000fce000f8e00ff */
.L_x_17:
[----:B------:R-:W1:Y:S01]  /*1490*/  S2UR UR49, SR_CTAID.Z ;  /* 0x00000000003179c3 */ /* 0x000e620000002700 */
[----:B------:R-:W-:Y:S01]  /*14a0*/  UISETP.GE.AND UP0, UPT, UR20, 0x1, UPT ;  /* 0x000000011400788c */ /* 0x000fe2000bf06270 */
[----:B------:R-:W-:-:S08]  /*14b0*/  UMOV UR21, UR22 ;  /* 0x0000001600157c82 */ /* 0x000fd00008000000 */
[----:B------:R-:W-:Y:S05]  /*14c0*/  BRA.U !UP0, `(.L_x_18) ;  /* 0x0000000108d47547 */ /* 0x000fea000b800000 */
[----:B------:R-:W2:Y:S01]  /*14d0*/  LDCU.128 UR12, c[0x0][0xb10] ;  /* 0x00016200ff0c77ac */ /* 0x000ea20008000c00 */
[----:B------:R-:W3:Y:S01]  /*14e0*/  LDCU UR23, c[0x0][0xb0c] ;  /* 0x00016180ff1777ac */ /* 0x000ee20008000800 */
[----:B------:R-:W4:Y:S01]  /*14f0*/  LDCU UR6, c[0x0][0x370] ;  /* 0x00006e00ff0677ac */ /* 0x000f220008000800 */
[----:B------:R-:W1:Y:S01]  /*1500*/  LDCU UR7, c[0x0][0x374] ;  /* 0x00006e80ff0777ac */ /* 0x000e620008000800 */
[----:B------:R-:W1:Y:S01]  /*1510*/  LDCU UR21, c[0x0][0xb20] ;  /* 0x00016400ff1577ac */ /* 0x000e620008000800 */
[----:B--2---:R-:W-:Y:S02]  /*1520*/  UIMAD.WIDE.U32 UR4, UR22, UR12, URZ ;  /* 0x0000000c160472a5 */ /* 0x004fe4000f8e00ff */
[----:B---3--:R-:W-:Y:S01]  /*1530*/  UISETP.NE.AND UP0, UPT, UR23, 0x1, UPT ;  /* 0x000000011700788c */ /* 0x008fe2000bf05270 */
[----:B------:R-:W2:Y:S01]  /*1540*/  LDCU.64 UR8, c[0x0][0xb28] ;  /* 0x00016500ff0877ac */ /* 0x000ea20008000a00 */
[----:B----4-:R-:W-:-:S03]  /*1550*/  UIMAD.WIDE.U32 UR10, UR6, UR12, URZ ;  /* 0x0000000c060a72a5 */ /* 0x010fc6000f8e00ff */
[----:B------:R-:W-:Y:S01]  /*1560*/  UMOV UR4, UR5 ;  /* 0x0000000500047c82 */ /* 0x000fe20008000000 */
[----:B------:R-:W-:Y:S02]  /*1570*/  UISETP.NE.AND UP2, UPT, UR20, 0x1, UPT ;  /* 0x000000011400788c */ /* 0x000fe4000bf45270 */
[----:B------:R-:W-:Y:S01]  /*1580*/  USHF.R.U32.HI UR4, URZ, UR13, UR4 ;  /* 0x0000000dff047299 */ /* 0x000fe20008011604 */
[----:B------:R-:W-:Y:S01]  /*1590*/  UMOV UR10, UR11 ;  /* 0x0000000b000a7c82 */ /* 0x000fe20008000000 */
[----:B------:R-:W-:Y:S02]  /*15a0*/  UIMAD.WIDE.U32 UR16, UR19, UR15, URZ ;  /* 0x0000000f131072a5 */ /* 0x000fe4000f8e00ff */
[----:B------:R-:W-:Y:S02]  /*15b0*/  USEL UR5, UR22, UR4, !UP0 ;  /* 0x0000000416057287 */ /* 0x000fe4000c000000 */
[----:B------:R-:W-:Y:S02]  /*15c0*/  @UP0 USHF.R.U32.HI UR6, URZ, UR13, UR10 ;  /* 0x0000000dff060299 */ /* 0x000fe4000801160a */
[----:B------:R-:W-:-:S02]  /*15d0*/  UISETP.NE.AND UP0, UPT, UR14, 0x1, UPT ;  /* 0x000000010e00788c */ /* 0x000fc4000bf05270 */
[----:B-1----:R-:W-:Y:S02]  /*15e0*/  UIMAD.WIDE.U32 UR10, UR7, UR15, URZ ;  /* 0x0000000f070a72a5 */ /* 0x002fe4000f8e00ff */
[----:B--2---:R-:W-:Y:S01]  /*15f0*/  UIMAD.WIDE.U32 UR12, UR6, UR8, URZ ;  /* 0x00000008060c72a5 */ /* 0x004fe2000f8e00ff */
[----:B------:R-:W-:Y:S02]  /*1600*/  UMOV UR4, UR17 ;  /* 0x0000001100047c82 */ /* 0x000fe40008000000 */
[----:B------:R-:W-:Y:S02]  /*1610*/  USHF.R.U32.HI UR4, URZ, UR21, UR4 ;  /* 0x00000015ff047299 */ /* 0x000fe40008011604 */
[----:B------:R-:W-:Y:S02]  /*1620*/  UMOV UR10, UR11 ;  /* 0x0000000b000a7c82 */ /* 0x000fe40008000000 */
[----:B------:R-:W-:Y:S01]  /*1630*/  UMOV UR12, UR13 ;  /* 0x0000000d000c7c82 */ /* 0x000fe20008000000 */
[----:B------:R-:W-:-:S02]  /*1640*/  @UP0 USHF.R.U32.HI UR7, URZ, UR21, UR10 ;  /* 0x00000015ff070299 */ /* 0x000fc4000801160a */
[----:B------:R-:W-:Y:S02]  /*1650*/  USEL UR4, UR19, UR4, !UP0 ;  /* 0x0000000413047287 */ /* 0x000fe4000c000000 */
[----:B------:R-:W-:Y:S02]  /*1660*/  UIMAD.WIDE.U32 UR10, UR7, UR8, URZ ;  /* 0x00000008070a72a5 */ /* 0x000fe4000f8e00ff */
[----:B------:R-:W-:Y:S02]  /*1670*/  @UP2 USHF.R.U32.HI UR6, URZ, UR9, UR12 ;  /* 0x00000009ff062299 */ /* 0x000fe4000801160c */
[----:B------:R-:W-:Y:S02]  /*1680*/  UIMAD.WIDE.U32 UR12, UR4, UR8, URZ ;  /* 0x00000008040c72a5 */ /* 0x000fe4000f8e00ff */
[----:B------:R-:W-:Y:S01]  /*1690*/  UIADD3 UR21, UPT, UPT, -UR5, URZ, URZ ;  /* 0x000000ff05157290 */ /* 0x000fe2000fffe1ff */
[----:B------:R-:W-:Y:S02]  /*16a0*/  UMOV UR10, UR11 ;  /* 0x0000000b000a7c82 */ /* 0x000fe40008000000 */
[----:B------:R-:W-:-:S02]  /*16b0*/  @UP2 USHF.R.U32.HI UR7, URZ, UR9, UR10 ;  /* 0x00000009ff072299 */ /* 0x000fc4000801160a */
[----:B------:R-:W-:Y:S02]  /*16c0*/  UIMAD UR10, UR6, UR20, URZ ;  /* 0x00000014060a72a4 */ /* 0x000fe4000f8e02ff */
[----:B------:R-:W-:Y:S02]  /*16d0*/  UIMAD UR7, UR7, UR20, URZ ;  /* 0x00000014070772a4 */ /* 0x000fe4000f8e02ff */
[----:B------:R-:W-:Y:S02]  /*16e0*/  UIMAD UR21, UR23, UR21, UR22 ;  /* 0x00000015171572a4 */ /* 0x000fe4000f8e0216 */
[----:B------:R-:W-:-:S03]  /*16f0*/  UISETP.GE.AND UP0, UPT, UR4, UR7, UPT ;  /* 0x000000070400728c */ /* 0x000fc6000bf06270 */
[----:B------:R-:W-:Y:S01]  /*1700*/  UMOV UR7, UR13 ;  /* 0x0000000d00077c82 */ /* 0x000fe20008000000 */
[----:B------:R-:W-:Y:S02]  /*1710*/  UISETP.GE.OR UP0, UPT, UR5, UR10, UP0 ;  /* 0x0000000a0500728c */ /* 0x000fe40008706670 */
[----:B------:R-:W-:Y:S02]  /*1720*/  UIMAD.WIDE.U32 UR10, UR5, UR8, URZ ;  /* 0x00000008050a72a5 */ /* 0x000fe4000f8e00ff */
[----:B------:R-:W-:Y:S02]  /*1730*/  USHF.R.U32.HI UR7, URZ, UR9, UR7 ;  /* 0x00000009ff077299 */ /* 0x000fe40008011607 */
[----:B------:R-:W-:Y:S02]  /*1740*/  UIADD3 UR10, UPT, UPT, -UR4, URZ, URZ ;  /* 0x000000ff040a7290 */ /* 0x000fe4000fffe1ff */
[----:B------:R-:W-:Y:S02]  /*1750*/  USEL UR7, UR4, UR7, !UP2 ;  /* 0x0000000704077287 */ /* 0x000fe4000d000000 */
[----:B------:R-:W-:Y:S01]  /*1760*/  UIMAD UR10, UR14, UR10, UR19 ;  /* 0x0000000a0e0a72a4 */ /* 0x000fe2000f8e0213 */
[----:B------:R-:W-:-:S02]  /*1770*/  @!UP0 UMOV UR8, UR11 ;  /* 0x0000000b00088c82 */ /* 0x000fc40008000000 */
[----:B------:R-:W-:Y:S02]  /*1780*/  @!UP0 USHF.R.U32.HI UR8, URZ, UR9, UR8 ;  /* 0x00000009ff088299 */ /* 0x000fe40008011608 */
[----:B------:R-:W-:Y:S02]  /*1790*/  UIADD3 UR9, UPT, UPT, -UR7, URZ, URZ ;  /* 0x000000ff07097290 */ /* 0x000fe4000fffe1ff */
[----:B------:R-:W-:Y:S02]  /*17a0*/  @!UP0 USEL UR8, UR5, UR8, !UP2 ;  /* 0x0000000805088287 */ /* 0x000fe4000d000000 */
[----:B------:R-:W-:Y:S02]  /*17b0*/  UIMAD UR9, UR20, UR9, UR4 ;  /* 0x00000009140972a4 */ /* 0x000fe4000f8e0204 */
[----:B------:R-:W-:Y:S02]  /*17c0*/  @!UP0 UIADD3 UR7, UPT, UPT, UR7, -UR8, URZ ;  /* 0x8000000807078290 */ /* 0x000fe4000fffe0ff */
[----:B------:R-:W-:-:S02]  /*17d0*/  @!UP0 UIMAD UR6, UR9, UR6, UR8 ;  /* 0x00000006090682a4 */ /* 0x000fc4000f8e0208 */
[----:B------:R-:W-:-:S04]  /*17e0*/  @!UP0 UIMAD UR4, UR7, UR20, UR5 ;  /* 0x00000014070482a4 */ /* 0x000fc8000f8e0205 */
[----:B------:R-:W-:Y:S01]  /*17f0*/  UIMAD UR19, UR4, UR14, UR10 ;  /* 0x0000000e041372a4 */ /* 0x000fe2000f8e020a */
[----:B------:R-:W-:Y:S02]  /*1800*/  @!UP0 UMOV UR5, UR6 ;  /* 0x0000000600058c82 */ /* 0x000fe40008000000 */
[----:B------:R-:W-:-:S12]  /*1810*/  UIMAD UR21, UR5, UR23, UR21 ;  /* 0x00000017051572a4 */ /* 0x000fd8000f8e0215 */
.L_x_18:
[----:B------:R-:W-:-:S09]  /*1820*/  UISETP.NE.AND UP0, UPT, UR24, 0x1, UPT ;  /* 0x000000011800788c */ /* 0x000fd2000bf05270 */
[----:B------:R-:W-:Y:S05]  /*1830*/  BRA.U UP0, `(.L_x_19) ;  /* 0x0000000100407547 */ /* 0x000fea000b800000 */
[----:B------:R-:W2:Y:S01]  /*1840*/  LDCU.128 UR8, c[0x0][0xb10] ;  /* 0x00016200ff0877ac */ /* 0x000ea20008000c00 */
[----:B------:R-:W3:Y:S01]  /*1850*/  LDCU UR12, c[0x0][0xb0c] ;  /* 0x00016180ff0c77ac */ /* 0x000ee20008000800 */
[----:B------:R-:W4:Y:S01]  /*1860*/  LDCU UR13, c[0x0][0xb20] ;  /* 0x00016400ff0d77ac */ /* 0x000f220008000800 */
[----:B--2---:R-:W-:Y:S02]  /*1870*/  UIMAD.WIDE.U32 UR4, UR21, UR8, URZ ;  /* 0x00000008150472a5 */ /* 0x004fe4000f8e00ff */
[----:B------:R-:W-:Y:S02]  /*1880*/  UIMAD.WIDE.U32 UR6, UR19, UR11, URZ ;  /* 0x0000000b130672a5 */ /* 0x000fe4000f8e00ff */
[----:B---3--:R-:W-:Y:S02]  /*1890*/  UISETP.NE.AND UP0, UPT, UR12, 0x1, UPT ;  /* 0x000000010c00788c */ /* 0x008fe4000bf05270 */
[----:B------:R-:W-:-:S03]  /*18a0*/  USHF.R.U32.HI UR5, URZ, UR9, UR5 ;  /* 0x00000009ff057299 */ /* 0x000fc60008011605 */
[----:B------:R-:W-:Y:S01]  /*18b0*/  UMOV UR4, UR7 ;  /* 0x0000000700047c82 */ /* 0x000fe20008000000 */
[----:B------:R-:W-:Y:S02]  /*18c0*/  USEL UR5, UR21, UR5, !UP0 ;  /* 0x0000000515057287 */ /* 0x000fe4000c000000 */
[----:B------:R-:W-:Y:S02]  /*18d0*/  UISETP.NE.AND UP0, UPT, UR10, 0x1, UPT ;  /* 0x000000010a00788c */ /* 0x000fe4000bf05270 */
[----:B----4-:R-:W-:-:S04]  /*18e0*/  USHF.R.U32.HI UR4, URZ, UR13, UR4 ;  /* 0x0000000dff047299 */ /* 0x010fc80008011604 */
[----:B------:R-:W-:-:S04]  /*18f0*/  USEL UR4, UR19, UR4, !UP0 ;  /* 0x0000000413047287 */ /* 0x000fc8000c000000 */
[----:B------:R-:W-:Y:S02]  /*1900*/  UIADD3 UR6, UPT, UPT, -UR4, UR5, URZ ;  /* 0x0000000504067290 */ /* 0x000fe4000fffe1ff */
[----:B------:R-:W-:Y:S02]  /*1910*/  UIADD3 UR4, UPT, UPT, UR4, -UR5, URZ ;  /* 0x8000000504047290 */ /* 0x000fe4000fffe0ff */
[----:B------:R-:W-:Y:S02]  /*1920*/  UIMAD UR19, UR6, UR10, UR19 ;  /* 0x0000000a061372a4 */ /* 0x000fe4000f8e0213 */
[----:B------:R-:W-:-:S12]  /*1930*/  UIMAD UR21, UR4, UR12, UR21 ;  /* 0x0000000c041572a4 */ /* 0x000fd8000f8e0215 */
.L_x_19:
[----:B------:R-:W-:Y:S05]  /*1940*/  BRA.U !UP6, `(.L_x_20) ;  /* 0x000000010e0c7547 */ /* 0x000fea000b800000 */
[----:B------:R-:W-:Y:S01]  /*1950*/  UCGABAR_WAIT ;  /* 0x0000000000007dc7 */ /* 0x000fe20008000000 */
[----:B------:R-:W-:Y:S01]  /*1960*/  CCTL.IVALL ;  /* 0x00000000ff00798f */ /* 0x000fe20002000000 */
[----:B------:R-:W-:Y:S05]  /*1970*/  BRA `(.L_x_21) ;  /* 0x0000000000047947 */ /* 0x000fea0003800000 */
.L_x_20:
[----:B------:R-:W-:Y:S06]  /*1980*/  BAR.SYNC.DEFER_BLOCKING 0x0 ;  /* 0x0000000000007b1d */ /* 0x000fec0000010000 */
.L_x_21:
[----:B------:R-:W-:Y:S05]  /*1990*/  BRA.U UP5, `(.L_x_22) ;  /* 0x0000002d05587547 */ /* 0x000fea000b800000 */
[----:B------:R-:W2:Y:S01]  /*19a0*/  LDCU UR7, c[0x0][0x390] ;  /* 0x00007200ff0777ac */ /* 0x000ea20008000800 */
[----:B------:R-:W-:Y:S01]  /*19b0*/  PLOP3.LUT P1, PT, PT, PT, UP3, 0x80, 0x8 ;  /* 0x000000000008781c */ /* 0x000fe20003f2f038 */
[----:B------:R-:W-:Y:S01]  /*19c0*/  IMAD.MOV.U32 R2, RZ, RZ, RZ ;  /* 0x000000ffff027224 */ /* 0x000fe200078e00ff */
[----:B------:R-:W-:Y:S01]  /*19d0*/  ISETP.EQ.OR P2, PT, R3, RZ, P3 ;  /* 0x000000ff0300720c */ /* 0x000fe20001f42670 */
[----:B------:R-:W3:Y:S01]  /*19e0*/  LDCU UR6, c[0x0][0x5c0] ;  /* 0x0000b800ff0677ac */ /* 0x000ee20008000800 */
[----:B------:R-:W-:Y:S01]  /*19f0*/  PLOP3.LUT P1, PT, P1, PT, PT, 0x8, 0x80 ;  /* 0x000000000080781c */ /* 0x000fe20000f2e170 */
[----:B------:R-:W-:Y:S02]  /*1a00*/  UISETP.NE.AND UP0, UPT, UR18, URZ, UPT ;  /* 0x000000ff1200728c */ /* 0x000fe4000bf05270 */
[----:B------:R-:W-:Y:S02]  /*1a10*/  USHF.L.U32 UR8, UR22, 0x5, URZ ;  /* 0x0000000516087899 */ /* 0x000fe400080006ff */
[----:B------:R-:W-:Y:S01]  /*1a20*/  USEL UR38, UR53, 0x2, UP0 ;  /* 0x0000000235267887 */ /* 0x000fe20008000000 */
[----:B-1----:R-:W1:Y:S01]  /*1a30*/  LDCU UR49, c[0x0][0x370] ;  /* 0x00006e00ff3177ac */ /* 0x002e620008000800 */
[----:B--2---:R-:W-:Y:S01]  /*1a40*/  UIADD3 UR5, UPT, UPT, UR7, 0x1f, URZ ;  /* 0x0000001f07057890 */ /* 0x004fe2000fffe0ff */
[----:B------:R-:W2:Y:S03]  /*1a50*/  LDCU.64 UR42, c[0x0][0x348] ;  /* 0x00006900ff2a77ac */ /* 0x000ea60008000a00 */
[----:B------:R-:W-:-:S02]  /*1a60*/  USHF.R.S32.HI UR4, URZ, 0x1f, UR5 ;  /* 0x0000001fff047899 */ /* 0x000fc40008011405 */
[----:B---3--:R-:W-:Y:S02]  /*1a70*/  UIADD3 UR6, UPT, UPT, UR6, 0x3f, URZ ;  /* 0x0000003f06067890 */ /* 0x008fe4000fffe0ff */
[----:B------:R-:W-:Y:S02]  /*1a80*/  ULEA.HI UR4, UR4, UR5, URZ, 0x5 ;  /* 0x0000000504047291 */ /* 0x000fe4000f8f28ff */
[----:B------:R-:W-:Y:S02]  /*1a90*/  UIADD3 UR5, UPT, UPT, UR7, -0x1, URZ ;  /* 0xffffffff07057890 */ /* 0x000fe4000fffe0ff */
[----:B------:R-:W-:Y:S02]  /*1aa0*/  USHF.R.S32.HI UR51, URZ, 0x5, UR4 ;  /* 0x00000005ff337899 */ /* 0x000fe40008011404 */
[----:B------:R-:W-:Y:S02]  /*1ab0*/  UISETP.GE.U32.AND UP1, UPT, UR5, -0x3f, UPT ;  /* 0xffffffc10500788c */ /* 0x000fe4000bf26070 */
[----:B------:R-:W-:-:S02]  /*1ac0*/  UISETP.LT.U32.AND UP0, UPT, UR51, 0x23, UPT ;  /* 0x000000233300788c */ /* 0x000fc4000bf01070 */
[----:B------:R-:W-:Y:S02]  /*1ad0*/  USHF.R.S32.HI UR4, URZ, 0x1f, UR6 ;  /* 0x0000001fff047899 */ /* 0x000fe40008011406 */
[----:B------:R-:W-:Y:S02]  /*1ae0*/  USEL UR50, UR51, 0x23, UP0 ;  /* 0x0000002333327887 */ /* 0x000fe40008000000 */
[----:B------:R-:W-:Y:S02]  /*1af0*/  ULEA.HI UR4, UR4, UR6, URZ, 0x6 ;  /* 0x0000000604047291 */ /* 0x000fe4000f8f30ff */
[----:B------:R-:W-:Y:S02]  /*1b00*/  UIADD3 UR37, UPT, UPT, UR50, -0x1, URZ ;  /* 0xffffffff32257890 */ /* 0x000fe4000fffe0ff */
[----:B------:R-:W-:Y:S02]  /*1b10*/  @UP1 UIADD3 UR37, UPT, UPT, UR50, URZ, URZ ;  /* 0x000000ff32251290 */ /* 0x000fe4000fffe0ff */
[----:B------:R-:W-:-:S02]  /*1b20*/  USHF.L.U32 UR56, UR22, 0x6, URZ ;  /* 0x0000000616387899 */ /* 0x000fc400080006ff */
[----:B------:R-:W-:Y:S01]  /*1b30*/  UIADD3 UR55, UPT, UPT, UR7, 0x3e, URZ ;  /* 0x0000003e07377890 */ /* 0x000fe2000fffe0ff */
[----:B------:R-:W3:Y:S01]  /*1b40*/  LDCU UR48, c[0x0][0x374] ;  /* 0x00006e80ff3077ac */ /* 0x000ee20008000800 */
[----:B------:R-:W-:Y:S02]  /*1b50*/  ULOP3.LUT UR54, UR8, 0x20, URZ, 0xc0, !UPT ;  /* 0x0000002008367892 */ /* 0x000fe4000f8ec0ff */
[----:B------:R-:W-:Y:S02]  /*1b60*/  USHF.R.S32.HI UR47, URZ, 0x6, UR4 ;  /* 0x00000006ff2f7899 */ /* 0x000fe40008011404 */
[----:B------:R-:W-:Y:S02]  /*1b70*/  UIADD3 UR52, UPT, UPT, UR51, -UR50, URZ ;  /* 0x8000003233347290 */ /* 0x000fe4000fffe0ff */
[----:B------:R-:W-:Y:S01]  /*1b80*/  UIADD3 UR37, UPT, UPT, UR37, 0x1, URZ ;  /* 0x0000000125257890 */ /* 0x000fe2000fffe0ff */
[----:B------:R-:W-:Y:S01]  /*1b90*/  UMOV UR23, 0x1 ;  /* 0x0000000100177882 */ /* 0x000fe20000000000 */
[----:B-12---:R-:W-:-:S10]  /*1ba0*/  UMOV UR25, URZ ;  /* 0x000000ff00197c82 */ /* 0x006fd40008000000 */
.L_x_40:
[----:B------:R-:W-:Y:S01]  /*1bb0*/  IMAD.U32 R4, RZ, RZ, UR47 ;  /* 0x0000002fff047e24 */ /* 0x000fe2000f8e00ff */
[----:B------:R-:W1:Y:S04]  /*1bc0*/  LDCU UR46, c[0x0][0x5c4] ;  /* 0x0000b880ff2e77ac */ /* 0x000e680008000800 */
[-C--:B------:R-:W-:Y:S01]  /*1bd0*/  IABS R0, R4.reuse ;  /* 0x0000000400007213 */ /* 0x080fe20000000000 */
[----:B------:R-:W-:Y:S01]  /*1be0*/  UMOV UR24, 0x400 ;  /* 0x0000040000187882 */ /* 0x000fe20000000000 */
[----:B------:R-:W-:Y:S01]  /*1bf0*/  IABS R4, R4 ;  /* 0x0000000400047213 */ /* 0x000fe20000000000 */
[----:B------:R-:W-:Y:S01]  /*1c00*/  UMOV UR15, URZ ;  /* 0x000000ff000f7c82 */ /* 0x000fe20008000000 */
[----:B------:R-:W-:Y:S01]  /*1c10*/  R2UR UR6, R0 ;  /* 0x00000000000672ca */ /* 0x000fe200000e0000 */
[----:B-1----:R-:W-:-:S12]  /*1c20*/  IMAD.U32 R3, RZ, RZ, UR46 ;  /* 0x0000002eff037e24 */ /* 0x002fd8000f8e00ff */
[----:B------:R-:W1:Y:S08]  /*1c30*/  I2F.RP R0, UR6 ;  /* 0x0000000600007d06 */ /* 0x000e700008209400 */
[----:B-1----:R-:W1:Y:S02]  /*1c40*/  MUFU.RCP R0, R0 ;  /* 0x0000000000007308 */ /* 0x002e640000001000 */
[----:B-1----:R-:W-:-:S06]  /*1c50*/  VIADD R0, R0, 0xffffffe ;  /* 0x0ffffffe00007836 */ /* 0x002fcc0000000000 */
[----:B------:R-:W1:Y:S02]  /*1c60*/  F2I.FTZ.U32.TRUNC.NTZ R0, R0 ;  /* 0x0000000000007305 */ /* 0x000e64000021f000 */
[----:B-1----:R-:W-:Y:S02]  /*1c70*/  R2UR UR5, R0 ;  /* 0x00000000000572ca */ /* 0x002fe400000e0000 */
[----:B------:R-:W-:Y:S01]  /*1c80*/  IABS R0, R3 ;  /* 0x0000000300007213 */ /* 0x000fe20000000000 */
[----:B------:R-:W-:-:S03]  /*1c90*/  IMAD.U32 R3, RZ, RZ, UR19 ;  /* 0x00000013ff037e24 */ /* 0x000fc6000f8e00ff */
[----:B------:R-:W-:Y:S01]  /*1ca0*/  R2UR UR8, R0 ;  /* 0x00000000000872ca */ /* 0x000fe200000e0000 */
[----:B------:R-:W-:Y:S01]  /*1cb0*/  IMAD.MOV R0, RZ, RZ, -R4 ;  /* 0x000000ffff007224 */ /* 0x000fe200078e0a04 */
[----:B------:R-:W-:-:S04]  /*1cc0*/  IABS R3, R3 ;  /* 0x0000000300037213 */ /* 0x000fc80000000000 */
[----:B------:R-:W-:Y:S01]  /*1cd0*/  R2UR UR9, R3 ;  /* 0x00000000030972ca */ /* 0x000fe200000e0000 */
[----:B------:R-:W-:-:S04]  /*1ce0*/  UIADD3 UR4, UPT, UPT, URZ, -UR5, URZ ;  /* 0x80000005ff047290 */ /* 0x000fc8000fffe0ff */
[----:B------:R-:W-:Y:S02]  /*1cf0*/  UIMAD UR7, UR4, UR6, URZ ;  /* 0x00000006040772a4 */ /* 0x000fe4000f8e02ff */
[----:B------:R-:W1:Y:S01]  /*1d00*/  I2F.RP R3, UR8 ;  /* 0x0000000800037d06 */ /* 0x000e620008209400 */
[----:B------:R-:W-:Y:S02]  /*1d10*/  UMOV UR4, URZ ;  /* 0x000000ff00047c82 */ /* 0x000fe40008000000 */
[----:B------:R-:W-:Y:S02]  /*1d20*/  UIMAD.WIDE.U32 UR4, UR5, UR7, UR4 ;  /* 0x00000007050472a5 */ /* 0x000fe4000f8e0004 */
[----:B------:R-:W-:-:S05]  /*1d30*/  R2UR UR7, R0 ;  /* 0x00000000000772ca */ /* 0x000fca00000e0000 */
[----:B------:R-:W-:Y:S02]  /*1d40*/  UMOV UR4, UR5 ;  /* 0x0000000500047c82 */ /* 0x000fe40008000000 */
[----:B------:R-:W-:Y:S01]  /*1d50*/  UIMAD.WIDE.U32 UR4, UR4, UR9, URZ ;  /* 0x00000009040472a5 */ /* 0x000fe2000f8e00ff */
[----:B-1----:R-:W1:Y:S06]  /*1d60*/  MUFU.RCP R0, R3 ;  /* 0x0000000300007308 */ /* 0x002e6c0000001000 */
[----:B------:R-:W-:Y:S02]  /*1d70*/  UMOV UR4, UR5 ;  /* 0x0000000500047c82 */ /* 0x000fe40008000000 */
[----:B------:R-:W-:-:S04]  /*1d80*/  UIMAD UR5, UR4, UR7, UR9 ;  /* 0x00000007040572a4 */ /* 0x000fc8000f8e0209 */
[----:B------:R-:W-:Y:S01]  /*1d90*/  UISETP.GT.U32.AND UP0, UPT, UR6, UR5, UPT ;  /* 0x000000050600728c */ /* 0x000fe2000bf04070 */
[----:B-1----:R-:W-:Y:S02]  /*1da0*/  VIADD R0, R0, 0xffffffe ;  /* 0x0ffffffe00007836 */ /* 0x002fe40000000000 */
[----:B------:R-:W-:-:S08]  /*1db0*/  IMAD.U32 R3, RZ, RZ, UR23 ;  /* 0x00000017ff037e24 */ /* 0x000fd0000f8e00ff */
[----:B------:R-:W-:Y:S01]  /*1dc0*/  @!UP0 UIADD3 UR5, UPT, UPT, UR5, -UR6, URZ ;  /* 0x8000000605058290 */ /* 0x000fe2000fffe0ff */
[----:B------:R-:W1:Y:S01]  /*1dd0*/  F2I.FTZ.U32.TRUNC.NTZ R0, R0 ;  /* 0x0000000000007305 */ /* 0x000e62000021f000 */
[----:B------:R-:W-:Y:S01]  /*1de0*/  @!UP0 UIADD3 UR4, UPT, UPT, UR4, 0x1, URZ ;  /* 0x0000000104048890 */ /* 0x000fe2000fffe0ff */
[----:B------:R-:W-:Y:S01]  /*1df0*/  SHF.L.U32 R3, R3, 0x1f, RZ ;  /* 0x0000001f03037819 */ /* 0x000fe200000006ff */
[----:B------:R-:W-:Y:S01]  /*1e00*/  UISETP.GE.U32.AND UP1, UPT, UR5, UR6, UPT ;  /* 0x000000060500728c */ /* 0x000fe2000bf26070 */
[----:B------:R-:W2:Y:S01]  /*1e10*/  S2UR UR6, SR_CgaCtaId ;  /* 0x00000000000679c3 */ /* 0x000ea20000008800 */
[----:B------:R-:W-:-:S04]  /*1e20*/  ULOP3.LUT UR5, UR19, UR47, URZ, 0x3c, !UPT ;  /* 0x0000002f13057292 */ /* 0x000fc8000f8e3cff */
[----:B------:R-:W-:-:S05]  /*1e30*/  UISETP.GE.AND UP0, UPT, UR5, URZ, UPT ;  /* 0x000000ff0500728c */ /* 0x000fca000bf06270 */
[----:B------:R-:W-:Y:S01]  /*1e40*/  @UP1 UIADD3 UR4, UPT, UPT, UR4, 0x1, URZ ;  /* 0x0000000104041890 */ /* 0x000fe2000fffe0ff */
[----:B-1----:R-:W-:Y:S01]  /*1e50*/  R2UR UR7, R0 ;  /* 0x00000000000772ca */ /* 0x002fe200000e0000 */
[----:B------:R-:W-:-:S05]  /*1e60*/  UISETP.NE.AND UP1, UPT, UR47, URZ, UPT ;  /* 0x000000ff2f00728c */ /* 0x000fca000bf25270 */
[----:B------:R-:W-:Y:S02]  /*1e70*/  UMOV UR5, UR4 ;  /* 0x0000000400057c82 */ /* 0x000fe40008000000 */
[----:B------:R-:W-:-:S04]  /*1e80*/  @!UP0 UIADD3 UR5, UPT, UPT, -UR5, URZ, URZ ;  /* 0x000000ff05058290 */ /* 0x000fc8000fffe1ff */
[----:B------:R-:W-:Y:S02]  /*1e90*/  @!UP1 ULOP3.LUT UR5, URZ, UR47, URZ, 0x33, !UPT ;  /* 0x0000002fff059292 */ /* 0x000fe4000f8e33ff */
[----:B--2---:R-:W-:Y:S02]  /*1ea0*/  ULEA UR24, UR6, UR24, 0x18 ;  /* 0x0000001806187291 */ /* 0x004fe4000f8ec0ff */
[----:B------:R-:W-:Y:S02]  /*1eb0*/  UIADD3 UR4, UPT, UPT, URZ, -UR7, URZ ;  /* 0x80000007ff047290 */ /* 0x000fe4000fffe0ff */
[----:B------:R-:W-:Y:S01]  /*1ec0*/  IMAD.U32 R0, RZ, RZ, UR5 ;  /* 0x00000005ff007e24 */ /* 0x000fe2000f8e00ff */
[----:B------:R-:W-:Y:S02]  /*1ed0*/  ULEA UR6, UR25, UR24, 0x3 ;  /* 0x0000001819067291 */ /* 0x000fe4000f8e18ff */
[----:B------:R-:W-:Y:S02]  /*1ee0*/  UIMAD UR4, UR4, UR8, URZ ;  /* 0x00000008040472a4 */ /* 0x000fe4000f8e02ff */
[----:B------:R-:W-:-:S04]  /*1ef0*/  IABS R0, R0 ;  /* 0x0000000000007213 */ /* 0x000fc80000000000 */
[----:B------:R-:W-:Y:S01]  /*1f00*/  R2UR UR9, R0 ;  /* 0x00000000000972ca */ /* 0x000fe200000e0000 */
[----:B------:R1:W2:Y:S01]  /*1f10*/  SYNCS.PHASECHK.TRANS64.TRYWAIT P0, [UR6+0x118], R3 ;  /* 0x00011803ff0075a7 */ /* 0x0002a20008001106 */
[----:B------:R-:W-:Y:S02]  /*1f20*/  UMOV UR6, URZ ;  /* 0x000000ff00067c82 */ /* 0x000fe40008000000 */
[----:B------:R-:W-:-:S07]  /*1f30*/  UIMAD.WIDE.U32 UR6, UR7, UR4, UR6 ;  /* 0x00000004070672a5 */ /* 0x000fce000f8e0006 */
[----:B------:R-:W-:Y:S02]  /*1f40*/  UMOV UR6, UR7 ;  /* 0x0000000700067c82 */ /* 0x000fe40008000000 */
[----:B------:R-:W-:-:S07]  /*1f50*/  UIMAD.WIDE.U32 UR6, UR6, UR9, URZ ;  /* 0x00000009060672a5 */ /* 0x000fce000f8e00ff */
[----:B------:R-:W-:Y:S02]  /*1f60*/  UMOV UR4, UR7 ;  /* 0x0000000700047c82 */ /* 0x000fe40008000000 */
[----:B------:R-:W-:-:S04]  /*1f70*/  UIADD3 UR6, UPT, UPT, -UR4, URZ, URZ ;  /* 0x000000ff04067290 */ /* 0x000fc8000fffe1ff */
[----:B------:R-:W-:-:S04]  /*1f80*/  UIMAD UR6, UR8, UR6, UR9 ;  /* 0x00000006080672a4 */ /* 0x000fc8000f8e0209 */
[----:B------:R-:W-:-:S11]  /*1f90*/  UISETP.GT.U32.AND UP0, UPT, UR8, UR6, UPT ;  /* 0x000000060800728c */ /* 0x000fd6000bf04070 */
[----:B------:R-:W-:Y:S02]  /*1fa0*/  @!UP0 UIADD3 UR6, UPT, UPT, UR6, -UR8, URZ ;  /* 0x8000000806068290 */ /* 0x000fe4000fffe0ff */
[----:B------:R-:W-:Y:S02]  /*1fb0*/  @!UP0 UIADD3 UR4, UPT, UPT, UR4, 0x1, URZ ;  /* 0x0000000104048890 */ /* 0x000fe4000fffe0ff */
[----:B------:R-:W-:Y:S02]  /*1fc0*/  UISETP.GE.U32.AND UP1, UPT, UR6, UR8, UPT ;  /* 0x000000080600728c */ /* 0x000fe4000bf26070 */
[----:B------:R-:W-:-:S04]  /*1fd0*/  ULOP3.LUT UR6, UR5, UR46, URZ, 0x3c, !UPT ;  /* 0x0000002e05067292 */ /* 0x000fc8000f8e3cff */
[----:B------:R-:W-:Y:S02]  /*1fe0*/  UISETP.GE.AND UP0, UPT, UR6, URZ, UPT ;  /* 0x000000ff0600728c */ /* 0x000fe4000bf06270 */
[----:B------:R-:W-:-:S03]  /*1ff0*/  ULEA.HI UR6, UR21, UR21, URZ, 0x1 ;  /* 0x0000001515067291 */ /* 0x000fc6000f8f08ff */
[----:B------:R-:W-:Y:S02]  /*2000*/  @UP1 UIADD3 UR4, UPT, UPT, UR4, 0x1, URZ ;  /* 0x0000000104041890 */ /* 0x000fe4000fffe0ff */
[----:B------:R-:W-:Y:S02]  /*2010*/  UISETP.NE.AND UP1, UPT, UR46, URZ, UPT ;  /* 0x000000ff2e00728c */ /* 0x000fe4000bf25270 */
[----:B------:R-:W-:-:S03]  /*2020*/  USHF.L.U32 UR6, UR6, 0x6, URZ ;  /* 0x0000000606067899 */ /* 0x000fc600080006ff */
[----:B------:R-:W-:Y:S01]  /*2030*/  UMOV UR36, UR4 ;  /* 0x0000000400247c82 */ /* 0x000fe20008000000 */
[----:B------:R-:W-:Y:S02]  /*2040*/  UIADD3 UR4, UPT, UPT, -UR5, URZ, URZ ;  /* 0x000000ff05047290 */ /* 0x000fe4000fffe1ff */
[----:B------:R-:W-:Y:S02]  /*2050*/  @!UP0 UIADD3 UR36, UPT, UPT, -UR36, URZ, URZ ;  /* 0x000000ff24248290 */ /* 0x000fe4000fffe1ff */
[----:B------:R-:W-:Y:S02]  /*2060*/  UISETP.GE.U32.AND UP0, UPT, UR55, 0x3f, UPT ;  /* 0x0000003f3700788c */ /* 0x000fe4000bf06070 */
[----:B------:R-:W-:Y:S02]  /*2070*/  @!UP1 ULOP3.LUT UR36, URZ, UR46, URZ, 0x33, !UPT ;  /* 0x0000002eff249292 */ /* 0x000fe4000f8e33ff */
[----:B------:R-:W-:Y:S02]  /*2080*/  ULOP3.LUT UR34, UR6, 0xffffff80, URZ, 0xc0, !UPT ;  /* 0xffffff8006227892 */ /* 0x000fe4000f8ec0ff */
[----:B------:R-:W-:-:S02]  /*2090*/  UIMAD UR4, UR47, UR4, UR19 ;  /* 0x000000042f0472a4 */ /* 0x000fc4000f8e0213 */
[----:B------:R-:W-:Y:S02]  /*20a0*/  UIADD3 UR6, UPT, UPT, -UR36, URZ, URZ ;  /* 0x000000ff24067290 */ /* 0x000fe4000fffe1ff */
[----:B------:R-:W-:Y:S02]  /*20b0*/  ULOP3.LUT UR34, UR34, 0x40, UR56, 0xf8, !UPT ;  /* 0x0000004022227892 */ /* 0x000fe4000f8ef838 */
[----:B------:R-:W-:Y:S02]  /*20c0*/  ULEA UR10, UR4, UR54, 0x6 ;  /* 0x00000036040a7291 */ /* 0x000fe4000f8e30ff */
[----:B------:R-:W-:Y:S01]  /*20d0*/  UIMAD UR46, UR46, UR6, UR5 ;  /* 0x000000062e2e72a4 */ /* 0x000fe2000f8e0205 */
[----:B-1----:R-:W-:Y:S11]  /*20e0*/  BRA.U !UP0, `(.L_x_23) ;  /* 0x0000000508287547 */ /* 0x002ff6000b800000 */
[----:B------:R-:W1:Y:S01]  /*20f0*/  LDCU.64 UR12, c[0x0][0x5b0] ;  /* 0x0000b600ff0c77ac */ /* 0x000e620008000a00 */
[----:B------:R-:W1:Y:S01]  /*2100*/  LDCU.64 UR8, c[0x0][0x5d8] ;  /* 0x0000bb00ff0877ac */ /* 0x000e620008000a00 */
[----:B------:R-:W4:Y:S01]  /*2110*/  LDCU UR19, c[0x0][0x598] ;  /* 0x0000b300ff1377ac */ /* 0x000f220008000800 */
[----:B------:R-:W2:Y:S01]  /*2120*/  LDCU UR18, c[0x0][0x58c] ;  /* 0x0000b180ff1277ac */ /* 0x000ea20008000800 */
[----:B------:R-:W2:Y:S01]  /*2130*/  LDCU UR21, c[0x0][0x59c] ;  /* 0x0000b380ff1577ac */ /* 0x000ea20008000800 */
[----:B------:R-:W2:Y:S01]  /*2140*/  LDCU UR20, c[0x0][0x5a0] ;  /* 0x0000b400ff1477ac */ /* 0x000ea20008000800 */
[----:B------:R-:W2:Y:S01]  /*2150*/  LDCU.64 UR16, c[0x0][0x590] ;  /* 0x0000b200ff1077ac */ /* 0x000ea20008000a00 */
[----:B------:R-:W2:Y:S01]  /*2160*/  LDCU.64 UR6, c[0x0][0x5b8] ;  /* 0x0000b700ff0677ac */ /* 0x000ea20008000a00 */
[----:B------:R-:W2:Y:S01]  /*2170*/  LDCU.64 UR4, c[0x0][0x5d0] ;  /* 0x0000ba00ff0477ac */ /* 0x000ea20008000a00 */
[----:B-1----:R-:W-:Y:S02]  /*2180*/  UIMAD UR31, UR46, UR12, UR8 ;  /* 0x0000000c2e1f72a4 */ /* 0x002fe4000f8e0208 */
[----:B------:R-:W-:Y:S01]  /*2190*/  UIMAD UR30, UR36, UR13, UR9 ;  /* 0x0000000d241e72a4 */ /* 0x000fe2000f8e0209 */
[----:B------:R-:W-:Y:S01]  /*21a0*/  UMOV UR14, URZ ;  /* 0x000000ff000e7c82 */ /* 0x000fe20008000000 */
[----:B----4-:R-:W-:-:S10]  /*21b0*/  UMOV UR22, UR25 ;  /* 0x0000001900167c82 */ /* 0x010fd40008000000 */
.L_x_29:
[----:B--2---:R-:W-:Y:S01]  /*21c0*/  @!P3 MOV R3, 0x3000 ;  /* 0x000030000003b802 */ /* 0x004fe20000000f00 */
[----:B------:R-:W-:Y:S01]  /*21d0*/  ULEA UR11, UR22, UR24, 0x3 ;  /* 0x00000018160b7291 */ /* 0x000fe2000f8e18ff */
[----:B--2-4-:R-:W-:Y:S11]  /*21e0*/  @P0 BRA `(.L_x_24) ;  /* 0x0000000000100947 */ /* 0x014ff60003800000 */
[----:B------:R-:W-:Y:S04]  /*21f0*/  MOV R4, UR23 ;  /* 0x0000001700047c02 */ /* 0x000fe80008000f00 */
[----:B------:R-:W-:Y:S04]  /*2200*/  SHF.L.U32 R4, R4, 0x1f, RZ ;  /* 0x0000001f04047819 */ /* 0x000fe800000006ff */
[----:B------:R-:W1:Y:S02]  /*2210*/  SYNCS.PHASECHK.TRANS64.TRYWAIT P0, [UR11+0x118], R4 ;  /* 0x00011804ff0075a7 */ /* 0x000e64000800110b */
[----:B-1----:R-:W-:Y:S05]  /*2220*/  @!P0 BRA `(.L_x_25) ;  /* 0x0000007800a08947 */ /* 0x002fea0003800000 */
.L_x_24:
[----:B------:R2:W-:Y:S01]  /*2230*/  @!P3 SYNCS.ARRIVE.TRANS64 RZ, [UR11], R3 ;  /* 0x00000003ffffb9a7 */ /* 0x0005e2000800000b */
[----:B------:R-:W-:Y:S04]  /*2240*/  ULOP3.LUT UR8, UR38, 0x2, URZ, 0xfc, !UPT ;  /* 0x0000000226087892 */ /* 0x000fe8000f8efcff */
[----:B------:R-:W-:Y:S09]  /*2250*/  UISETP.NE.AND UP0, UPT, UR8, 0x2, UPT ;  /* 0x000000020800788c */ /* 0x000ff2000bf05270 */
[----:B------:R-:W-:Y:S05]  /*2260*/  BRA.U UP0, `(.L_x_26) ;  /* 0x0000000100047547 */ /* 0x000fea000b800000 */
[----:B---3--:R-:W-:Y:S05]  /*2270*/  BPT.TRAP 0x1 ;  /* 0x000000040000795c */ /* 0x008fea0000300000 */
.L_x_26:
[----:B------:R-:W-:Y:S04]  /*2280*/  BSSY.RECONVERGENT B0, `(.L_x_27) ;  /* 0x0000003000007945 */ /* 0x000fe80003800200 */
[----:B------:R-:W-:Y:S05]  /*2290*/  @P2 BRA `(.L_x_28) ;  /* 0x0000000000042947 */ /* 0x000fea0003800000 */
[----:B---3--:R-:W-:Y:S05]  /*22a0*/  BPT.TRAP 0x1 ;  /* 0x000000040000795c */ /* 0x008fea0000300000 */
.L_x_28:
[----:B---3--:R-:W-:Y:S05]  /*22b0*/  BSYNC.RECONVERGENT B0 ;  /* 0x0000000000007941 */ /* 0x008fea0003800200 */
.L_x_27:
[----:B------:R-:W-:Y:S02]  /*22c0*/  UIADD3 UR8, UPT, UPT, UR22, 0x1, URZ ;  /* 0x0000000116087890 */ /* 0x000fe4000fffe0ff */
[----:B------:R-:W-:Y:S02]  /*22d0*/  USHF.L.U32 UR35, UR14, 0x5, URZ ;  /* 0x000000050e237899 */ /* 0x000fe400080006ff */
[----:B------:R-:W-:Y:S02]  /*22e0*/  UISETP.NE.AND UP0, UPT, UR8, 0x23, UPT ;  /* 0x000000230800788c */ /* 0x000fe4000bf05270 */
[----:B------:R-:W-:Y:S02]  /*22f0*/  UISETP.NE.AND UP2, UPT, UR19, 0x1, UPT ;  /* 0x000000011300788c */ /* 0x000fe4000bf45270 */
[----:B------:R-:W-:Y:S02]  /*2300*/  USEL UR9, URZ, 0x1, UP0 ;  /* 0x00000001ff097887 */ /* 0x000fe40008000000 */
[----:B------:R-:W-:Y:S02]  /*2310*/  USEL UR25, UR8, URZ, UP0 ;  /* 0x000000ff08197287 */ /* 0x000fe40008000000 */
[----:B------:R-:W-:Y:S02]  /*2320*/  ULOP3.LUT UR23, UR23, UR9, URZ, 0x3c, !UPT ;  /* 0x0000000917177292 */ /* 0x000fe4000f8e3cff */
[----:B------:R-:W-:Y:S02]  /*2330*/  ULEA UR8, UR25, UR24, 0x3 ;  /* 0x0000001819087291 */ /* 0x000fe4000f8e18ff */
[----:B------:R-:W-:Y:S02]  /*2340*/  UISETP.NE.AND UP0, UPT, UR18, 0x1, UPT ;  /* 0x000000011200788c */ /* 0x000fe4000bf05270 */
[----:B------:R-:W-:Y:S01]  /*2350*/  UIADD3 UR28, UP1, UPT, UR42, 0x80, URZ ;  /* 0x000000802a1c7890 */ /* 0x000fe2000ff3e0ff */
[----:B-1----:R-:W-:Y:S01]  /*2360*/  MOV R0, UR23 ;  /* 0x0000001700007c02 */ /* 0x002fe20008000f00 */
[----:B------:R-:W-:Y:S02]  /*2370*/  ULEA UR15, UR22, UR24, 0xc ;  /* 0x00000018160f7291 */ /* 0x000fe4000f8e60ff */
[----:B------:R-:W-:Y:S01]  /*2380*/  ULOP3.LUT UR33, UR11, 0xfefffff8, URZ, 0xc0, !UPT ;  /* 0xfefffff80b217892 */ /* 0x000fe2000f8ec0ff */
[----:B------:R-:W-:Y:S01]  /*2390*/  SHF.L.U32 R0, R0, 0x1f, RZ ;  /* 0x0000001f00007819 */ /* 0x000fe200000006ff */
[----:B------:R-:W-:Y:S02]  /*23a0*/  UIADD3.X UR29, UPT, UPT, URZ, UR43, URZ, UP1, !UPT ;  /* 0x0000002bff1d7290 */ /* 0x000fe40008ffe4ff */
[----:B------:R-:W-:Y:S01]  /*23b0*/  UIADD3 UR32, UPT, UPT, UR15, 0x3400, URZ ;  /* 0x000034000f207890 */ /* 0x000fe2000fffe0ff */
[----:B------:R1:W4:Y:S01]  /*23c0*/  SYNCS.PHASECHK.TRANS64.TRYWAIT P0, [UR8+0x118], R0 ;  /* 0x00011800ff0075a7 */ /* 0x0003220008001108 */
[----:B------:R-:W-:Y:S02]  /*23d0*/  UIMAD.WIDE.U32 UR8, UR35, UR16, URZ ;  /* 0x00000010230872a5 */ /* 0x000fe4000f8e00ff */
[----:B------:R-:W-:Y:S02]  /*23e0*/  ULEA UR27, UR22, UR24, 0xb ;  /* 0x00000018161b7291 */ /* 0x000fe4000f8e58ff */
[----:B------:R-:W-:Y:S02]  /*23f0*/  USHF.R.U32.HI UR9, URZ, UR17, UR9 ;  /* 0x00000011ff097299 */ /* 0x000fe40008011609 */
[----:B------:R-:W-:Y:S02]  /*2400*/  UPRMT UR22, UR31, 0x40, UR30 ;  /* 0x000000401f167896 */ /* 0x000fe4000800001e */
[----:B------:R-:W-:Y:S02]  /*2410*/  USEL UR9, UR35, UR9, !UP0 ;  /* 0x0000000923097287 */ /* 0x000fe4000c000000 */
[----:B------:R-:W-:Y:S02]  /*2420*/  UIADD3 UR26, UP0, UPT, UR42, 0x180, URZ ;  /* 0x000001802a1a7890 */ /* 0x000fe4000ff1e0ff */
[----:B------:R-:W-:Y:S02]  /*2430*/  UIMAD.WIDE.U32 UR12, UR9, UR21, URZ ;  /* 0x00000015090c72a5 */ /* 0x000fe4000f8e00ff */
[----:B------:R-:W-:Y:S02]  /*2440*/  UIADD3 UR11, UPT, UPT, -UR9, URZ, URZ ;  /* 0x000000ff090b7290 */ /* 0x000fe4000fffe1ff */
[----:B------:R-:W-:Y:S02]  /*2450*/  USHF.R.U32.HI UR13, URZ, UR20, UR13 ;  /* 0x00000014ff0d7299 */ /* 0x000fe4000801160d */
[----:B------:R-:W-:Y:S02]  /*2460*/  UIMAD UR11, UR18, UR11, UR35 ;  /* 0x0000000b120b72a4 */ /* 0x000fe4000f8e0223 */
[----:B------:R-:W-:Y:S02]  /*2470*/  USEL UR13, UR9, UR13, !UP2 ;  /* 0x0000000d090d7287 */ /* 0x000fe4000d000000 */
[----:B------:R-:W-:Y:S02]  /*2480*/  UIMAD UR11, UR11, UR6, UR4 ;  /* 0x000000060b0b72a4 */ /* 0x000fe4000f8e0204 */
[----:B------:R-:W-:Y:S02]  /*2490*/  UIADD3 UR8, UPT, UPT, -UR13, URZ, URZ ;  /* 0x000000ff0d087290 */ /* 0x000fe4000fffe1ff */
[----:B------:R-:W-:Y:S02]  /*24a0*/  UPRMT UR15, UR22, 0x5410, URZ ;  /* 0x00005410160f7896 */ /* 0x000fe400080000ff */
[----:B------:R-:W-:Y:S02]  /*24b0*/  UIMAD UR9, UR19, UR8, UR9 ;  /* 0x00000008130972a4 */ /* 0x000fe4000f8e0209 */
[----:B------:R-:W-:Y:S01]  /*24c0*/  UIADD3 UR8, UPT, UPT, UR27, 0x26400, URZ ;  /* 0x000264001b087890 */ /* 0x000fe2000fffe0ff */
[----:B------:R-:W-:Y:S01]  /*24d0*/  UMOV UR40, 0x0 ;  /* 0x0000000000287882 */ /* 0x000fe20000000000 */
[----:B------:R-:W-:Y:S01]  /*24e0*/  UMOV UR41, 0x10000000 ;  /* 0x1000000000297882 */ /* 0x000fe20000000000 */
[----:B------:R-:W-:Y:S01]  /*24f0*/  UIMAD UR12, UR9, UR7, UR5 ;  /* 0x00000007090c72a4 */ /* 0x000fe2000f8e0205 */
[----:B------:R-:W-:Y:S01]  /*2500*/  UTMALDG.2D.2CTA [UR32], [UR28], desc[UR40] ;  /* 0x000028201c0075b4 */ /* 0x000fe20008209000 */
[----:B------:R-:W-:Y:S01]  /*2510*/  UIADD3.X UR27, UPT, UPT, URZ, UR43, URZ, UP0, !UPT ;  /* 0x0000002bff1b7290 */ /* 0x000fe200087fe4ff */
[----:B------:R-:W-:Y:S01]  /*2520*/  UMOV UR9, UR33 ;  /* 0x0000002100097c82 */ /* 0x000fe20008000000 */
[----:B------:R-:W-:Y:S01]  /*2530*/  UIADD3 UR14, UPT, UPT, UR14, 0x1, URZ ;  /* 0x000000010e0e7890 */ /* 0x000fe2000fffe0ff */
[----:B------:R-:W-:Y:S03]  /*2540*/  UMOV UR22, UR25 ;  /* 0x0000001900167c82 */ /* 0x000fe60008000000 */
[----:B------:R-:W-:Y:S03]  /*2550*/  UISETP.NE.AND UP0, UPT, UR14, UR37, UPT ;  /* 0x000000250e00728c */ /* 0x000fe6000bf05270 */
[----:B------:R3:W-:Y:S02]  /*2560*/  UTMALDG.4D.IM2COL.2CTA [UR8], [UR26], UR15, desc[UR40] ;  /* 0x000028081a0073b4 */ /* 0x0007e4000825900f */
[----:B---3--:R-:W-:Y:S04]  /*2570*/  UMOV UR15, UR37 ;  /* 0x00000025000f7c82 */ /* 0x008fe80008000000 */
[----:B-1----:R-:W-:Y:S05]  /*2580*/  BRA.U UP0, `(.L_x_29) ;  /* 0xfffffffd000c7547 */ /* 0x002fea000b83ffff */
.L_x_23:
[----:B------:R-:W-:Y:S01]  /*2590*/  ULEA UR4, UR25, UR24, 0x3 ;  /* 0x0000001819047291 */ /* 0x000fe2000f8e18ff */
[----:B------:R-:W-:Y:S01]  /*25a0*/  MOV R0, UR23 ;  /* 0x0000001700007c02 */ /* 0x000fe20008000f00 */
[----:B------:R-:W-:Y:S01]  /*25b0*/  @!P1 SYNCS.ARRIVE.TRANS64.A1T0 RZ, [UR24+0x268], RZ ;  /* 0x000268ffffff99a7 */ /* 0x000fe20008100018 */
[----:B------:R-:W-:Y:S02]  /*25c0*/  UISETP.GT.AND UP0, UPT, UR51, UR50, UPT ;  /* 0x000000323300728c */ /* 0x000fe4000bf04270 */
[----:B------:R-:W-:-:S04]  /*25d0*/  SHF.L.U32 R0, R0, 0x1f, RZ ;  /* 0x0000001f00007819 */ /* 0x000fc800000006ff */
[----:B--2-4-:R1:W2:Y:S03]  /*25e0*/  SYNCS.PHASECHK.TRANS64.TRYWAIT P0, [UR4+0x118], R0 ;  /* 0x00011800ff0075a7 */ /* 0x0142a60008001104 */
[----:B------:R-:W-:Y:S05]  /*25f0*/  BRA.U !UP0, `(.L_x_30) ;  /* 0x0000000508247547 */ /* 0x000fea000b800000 */
[----:B------:R-:W4:Y:S01]  /*2600*/  LDCU.64 UR12, c[0x0][0x5b0] ;  /* 0x0000b600ff0c77ac */ /* 0x000f220008000a00 */
[----:B------:R-:W4:Y:S01]  /*2610*/  LDCU.64 UR8, c[0x0][0x5d8] ;  /* 0x0000bb00ff0877ac */ /* 0x000f220008000a00 */
[----:B------:R-:W1:Y:S01]  /*2620*/  LDCU UR18, c[0x0][0x598] ;  /* 0x0000b300ff1277ac */ /* 0x000e620008000800 */
[----:B------:R-:W1:Y:S01]  /*2630*/  LDCU UR14, c[0x0][0x58c] ;  /* 0x0000b180ff0e77ac */ /* 0x000e620008000800 */
[----:B------:R-:W1:Y:S01]  /*2640*/  LDCU UR20, c[0x0][0x59c] ;  /* 0x0000b380ff1477ac */ /* 0x000e620008000800 */
[----:B------:R-:W1:Y:S01]  /*2650*/  LDCU UR19, c[0x0][0x5a0] ;  /* 0x0000b400ff1377ac */ /* 0x000e620008000800 */
[----:B----4-:R-:W-:Y:S01]  /*2660*/  UIMAD UR30, UR36, UR13, UR9 ;  /* 0x0000000d241e72a4 */ /* 0x010fe2000f8e0209 */
[----:B------:R-:W4:Y:S01]  /*2670*/  LDCU.64 UR16, c[0x0][0x590] ;  /* 0x0000b200ff1077ac */ /* 0x000f220008000a00 */
[----:B------:R-:W1:Y:S01]  /*2680*/  LDCU.64 UR6, c[0x0][0x5b8] ;  /* 0x0000b700ff0677ac */ /* 0x000e620008000a00 */
[----:B------:R-:W1:Y:S01]  /*2690*/  LDCU.64 UR4, c[0x0][0x5d0] ;  /* 0x0000ba00ff0477ac */ /* 0x000e620008000a00 */
[----:B------:R-:W-:-:S02]  /*26a0*/  UIMAD UR31, UR46, UR12, UR8 ;  /* 0x0000000c2e1f72a4 */ /* 0x000fc4000f8e0208 */
[----:B------:R-:W-:Y:S01]  /*26b0*/  UIADD3 UR36, UPT, UPT, UR52, UR15, URZ ;  /* 0x0000000f34247290 */ /* 0x000fe2000fffe0ff */
[----:B------:R-:W-:-:S11]  /*26c0*/  UMOV UR11, UR25 ;  /* 0x00000019000b7c82 */ /* 0x000fd60008000000 */
.L_x_36:
[----:B--2---:R-:W-:Y:S01]  /*26d0*/  @!P3 MOV R3, 0x3000 ;  /* 0x000030000003b802 */ /* 0x004fe20000000f00 */
[----:B------:R-:W-:Y:S01]  /*26e0*/  ULEA UR21, UR11, UR24, 0x3 ;  /* 0x000000180b157291 */ /* 0x000fe2000f8e18ff */
[----:B--23--:R-:W-:Y:S11]  /*26f0*/  @P0 BRA `(.L_x_31) ;  /* 0x0000000000100947 */ /* 0x00cff60003800000 */
[----:B------:R-:W-:Y:S04]  /*2700*/  MOV R4, UR23 ;  /* 0x0000001700047c02 */ /* 0x000fe80008000f00 */
[----:B------:R-:W-:Y:S04]  /*2710*/  SHF.L.U32 R4, R4, 0x1f, RZ ;  /* 0x0000001f04047819 */ /* 0x000fe800000006ff */
[----:B------:R-:W2:Y:S02]  /*2720*/  SYNCS.PHASECHK.TRANS64.TRYWAIT P0, [UR21+0x118], R4 ;  /* 0x00011804ff0075a7 */ /* 0x000ea40008001115 */
[----:B--2---:R-:W-:Y:S05]  /*2730*/  @!P0 BRA `(.L_x_32) ;  /* 0x0000007400748947 */ /* 0x004fea0003800000 */
.L_x_31:
[----:B------:R2:W-:Y:S01]  /*2740*/  @!P3 SYNCS.ARRIVE.TRANS64 RZ, [UR21], R3 ;  /* 0x00000003ffffb9a7 */ /* 0x0005e20008000015 */
[----:B------:R-:W-:Y:S04]  /*2750*/  ULOP3.LUT UR8, UR38, 0x2, URZ, 0xfc, !UPT ;  /* 0x0000000226087892 */ /* 0x000fe8000f8efcff */
[----:B------:R-:W-:Y:S09]  /*2760*/  UISETP.NE.AND UP0, UPT, UR8, 0x2, UPT ;  /* 0x000000020800788c */ /* 0x000ff2000bf05270 */
[----:B------:R-:W-:Y:S05]  /*2770*/  BRA.U UP0, `(.L_x_33) ;  /* 0x0000000100047547 */ /* 0x000fea000b800000 */
[----:B-1-34-:R-:W-:Y:S05]  /*2780*/  BPT.TRAP 0x1 ;  /* 0x000000040000795c */ /* 0x01afea0000300000 */
.L_x_33:
[----:B------:R-:W-:Y:S04]  /*2790*/  BSSY.RECONVERGENT B0, `(.L_x_34) ;  /* 0x0000003000007945 */ /* 0x000fe80003800200 */
[----:B------:R-:W-:Y:S05]  /*27a0*/  @P2 BRA `(.L_x_35) ;  /* 0x0000000000042947 */ /* 0x000fea0003800000 */
[----:B-1-34-:R-:W-:Y:S05]  /*27b0*/  BPT.TRAP 0x1 ;  /* 0x000000040000795c */ /* 0x01afea0000300000 */
.L_x_35:
[----:B-1-34-:R-:W-:Y:S05]  /*27c0*/  BSYNC.RECONVERGENT B0 ;  /* 0x0000000000007941 */ /* 0x01afea0003800200 */
.L_x_34:
        /* <DEDUP_REMOVED lines=10> */
[----:B------:R-:W-:Y:S01]  /*2870*/  MOV R0, UR23 ;  /* 0x0000001700007c02 */ /* 0x000fe20008000f00 */
[----:B------:R-:W-:Y:S02]  /*2880*/  ULEA UR32, UR11, UR24, 0xc ;  /* 0x000000180b207291 */ /* 0x000fe4000f8e60ff */
[----:B------:R-:W-:Y:S01]  /*2890*/  ULEA UR22, UR11, UR24, 0xb ;  /* 0x000000180b167291 */ /* 0x000fe2000f8e58ff */
[----:B------:R-:W-:Y:S01]  /*28a0*/  SHF.L.U32 R0, R0, 0x1f, RZ ;  /* 0x0000001f00007819 */ /* 0x000fe200000006ff */
[----:B------:R-:W-:Y:S02]  /*28b0*/  ULOP3.LUT UR33, UR21, 0xfefffff8, URZ, 0xc0, !UPT ;  /* 0xfefffff815217892 */ /* 0x000fe4000f8ec0ff */
[----:B------:R-:W-:Y:S01]  /*28c0*/  UIADD3.X UR29, UPT, UPT, URZ, UR43, URZ, UP1, !UPT ;  /* 0x0000002bff1d7290 */ /* 0x000fe20008ffe4ff */
[----:B------:R1:W3:Y:S01]  /*28d0*/  SYNCS.PHASECHK.TRANS64.TRYWAIT P0, [UR8+0x118], R0 ;  /* 0x00011800ff0075a7 */ /* 0x0002e20008001108 */
[----:B------:R-:W-:Y:S02]  /*28e0*/  UIMAD.WIDE.U32 UR8, UR35, UR16, URZ ;  /* 0x00000010230872a5 */ /* 0x000fe4000f8e00ff */
[----:B------:R-:W-:Y:S02]  /*28f0*/  UIADD3 UR32, UPT, UPT, UR32, 0x3400, URZ ;  /* 0x0000340020207890 */ /* 0x000fe4000fffe0ff */
        /* <DEDUP_REMOVED lines=11> */
[----:B------:R-:W-:Y:S02]  /*29b0*/  UIADD3.X UR27, UPT, UPT, URZ, UR43, URZ, UP0, !UPT ;  /* 0x0000002bff1b7290 */ /* 0x000fe400087fe4ff */
[----:B------:R-:W-:Y:S01]  /*29c0*/  UIMAD UR9, UR18, UR8, UR9 ;  /* 0x00000008120972a4 */ /* 0x000fe2000f8e0209 */
[----:B------:R-:W-:Y:S01]  /*29d0*/  UMOV UR40, 0x0 ;  /* 0x0000000000287882 */ /* 0x000fe20000000000 */
[----:B------:R-:W-:Y:S01]  /*29e0*/  UMOV UR41, 0x10000000 ;  /* 0x1000000000297882 */ /* 0x000fe20000000000 */
[----:B------:R-:W-:Y:S01]  /*29f0*/  UIADD3 UR8, UPT, UPT, UR22, 0x26400, URZ ;  /* 0x0002640016087890 */ /* 0x000fe2000fffe0ff */
[----:B------:R-:W-:Y:S01]  /*2a00*/  UTMALDG.2D.2CTA [UR32], [UR28], desc[UR40] ;  /* 0x000028201c0075b4 */ /* 0x000fe20008209000 */
[----:B------:R-:W-:Y:S02]  /*2a10*/  UIMAD UR12, UR9, UR7, UR5 ;  /* 0x00000007090c72a4 */ /* 0x000fe4000f8e0205 */
[----:B------:R-:W-:Y:S01]  /*2a20*/  UPRMT UR21, UR21, 0x5410, URZ ;  /* 0x0000541015157896 */ /* 0x000fe200080000ff */
[----:B------:R-:W-:Y:S01]  /*2a30*/  UMOV UR9, UR33 ;  /* 0x0000002100097c82 */ /* 0x000fe20008000000 */
[----:B------:R-:W-:Y:S04]  /*2a40*/  UIADD3 UR15, UPT, UPT, UR15, 0x1, URZ ;  /* 0x000000010f0f7890 */ /* 0x000fe8000fffe0ff */
[----:B------:R-:W-:Y:S03]  /*2a50*/  UISETP.NE.AND UP0, UPT, UR15, UR36, UPT ;  /* 0x000000240f00728c */ /* 0x000fe6000bf05270 */
[----:B------:R4:W-:Y:S02]  /*2a60*/  UTMALDG.4D.IM2COL.2CTA [UR8], [UR26], UR21, desc[UR40] ;  /* 0x000028081a0073b4 */ /* 0x0009e40008259015 */
[----:B----4-:R-:W-:Y:S04]  /*2a70*/  UMOV UR11, UR25 ;  /* 0x00000019000b7c82 */ /* 0x010fe80008000000 */
[----:B-1----:R-:W-:Y:S05]  /*2a80*/  BRA.U UP0, `(.L_x_36) ;  /* 0xfffffffd00107547 */ /* 0x002fea000b83ffff */
.L_x_30:
[----:B--2---:R-:W-:Y:S01]  /*2a90*/  SHF.L.U32 R3, R2, 0x1f, RZ ;  /* 0x0000001f02037819 */ /* 0x004fe200000006ff */
[----:B------:R-:W-:-:S03]  /*2aa0*/  NOP ;  /* 0x0000000000007918 */ /* 0x000fc60000000000 */
[----:B---3--:R-:W2:Y:S02]  /*2ab0*/  SYNCS.PHASECHK.TRANS64.TRYWAIT P0, [UR24+0x270], R3 ;  /* 0x00027003ff0075a7 */ /* 0x008ea40008001118 */
[----:B--2---:R-:W-:Y:S05]  /*2ac0*/  @!P0 BRA `(.L_x_37) ;  /* 0x0000007000a88947 */ /* 0x004fea0003800000 */
.L_x_161:
[----:B------:R-:W2:Y:S01]  /*2ad0*/  LDS.128 R4, [UR24+0x2b0] ;  /* 0x0002b018ff047984 */ /* 0x000ea20008000c00 */
[----:B------:R-:W-:Y:S02]  /*2ae0*/  UIADD3 UR4, UPT, UPT, UR24, 0x278, URZ ;  /* 0x0000027818047890 */ /* 0x000fe4000fffe0ff */
[----:B------:R-:W-:Y:S01]  /*2af0*/  UISETP.GE.AND UP0, UPT, UR39, 0x1, UPT ;  /* 0x000000012700788c */ /* 0x000fe2000bf06270 */
[----:B------:R-:W-:Y:S01]  /*2b00*/  @!PT LDS RZ, [RZ] ;  /* 0x00000000fffff984 */ /* 0x000fe20000000800 */
[----:B------:R-:W-:Y:S01]  /*2b10*/  @!PT LDS RZ, [RZ] ;  /* 0x00000000fffff984 */ /* 0x000fe20000000800 */
[----:B------:R-:W-:Y:S01]  /*2b20*/  @!PT LDS RZ, [RZ] ;  /* 0x00000000fffff984 */ /* 0x000fe20000000800 */
[----:B------:R-:W-:Y:S01]  /*2b30*/  @!PT LDS RZ, [RZ] ;  /* 0x00000000fffff984 */ /* 0x000fe20000000800 */
[----:B------:R3:W-:Y:S06]  /*2b40*/  MEMBAR.ALL.CTA ;  /* 0x0000000000007992 */ /* 0x0007ec0000008000 */
[----:B---3--:R-:W3:Y:S01]  /*2b50*/  FENCE.VIEW.ASYNC.S ;  /* 0x00000000000073c6 */ /* 0x008ee20000000000 */
[----:B------:R-:W-:-:S09]  /*2b60*/  UPRMT UR4, URZ, 0x654, UR4 ;  /* 0x00000654ff047896 */ /* 0x000fd20008000004 */
[----:B---3--:R-:W-:Y:S01]  /*2b70*/  SYNCS.ARRIVE.TRANS64.RED.A1T0 RZ, [UR4], RZ ;  /* 0x000000ffffff79a7 */ /* 0x008fe20008100404 */
[----:B--2---:R-:W-:-:S13]  /*2b80*/  LOP3.LUT P0, RZ, R6, 0x1, RZ, 0xc0, !PT ;  /* 0x0000000106ff7812 */ /* 0x004fda000780c0ff */
[----:B------:R-:W-:Y:S01]  /*2b90*/  VOTEU.ANY UP1, P0 ;  /* 0x0000000000ff7886 */ /* 0x000fe20000020100 */
[----:B------:R-:W-:-:S13]  /*2ba0*/  PLOP3.LUT P0, PT, PT, PT, UP1, 0x80, 0x8 ;  /* 0x000000000008781c */ /* 0x000fda0003f0f018 */
[----:B-1----:R-:W-:Y:S02]  /*2bb0*/  @P0 MOV R0, R4 ;  /* 0x0000000400000202 */ /* 0x002fe40000000f00 */
[----:B------:R-:W-:Y:S02]  /*2bc0*/  @P0 LOP3.LUT R4, R5, 0xffff, RZ, 0xc0, !PT ;  /* 0x0000ffff05040812 */ /* 0x000fe400078ec0ff */
[----:B------:R-:W-:Y:S02]  /*2bd0*/  @P0 R2UR UR6, R0 ;  /* 0x00000000000602ca */ /* 0x000fe400000e0000 */
[----:B------:R-:W-:-:S11]  /*2be0*/  @P0 R2UR UR5, R4 ;  /* 0x00000000040502ca */ /* 0x000fd600000e0000 */
[----:B------:R-:W-:Y:S02]  /*2bf0*/  @UP1 UMOV UR45, UR6 ;  /* 0x00000006002d1c82 */ /* 0x000fe40008000000 */
[----:B------:R-:W-:Y:S01]  /*2c00*/  @UP1 UMOV UR44, UR5 ;  /* 0x00000005002c1c82 */ /* 0x000fe20008000000 */
[----:B------:R-:W-:Y:S05]  /*2c10*/  BRA.U !UP0, `(.L_x_38) ;  /* 0x0000000108d47547 */ /* 0x000fea000b800000 */
[----:B------:R-:W1:Y:S01]  /*2c20*/  LDCU.128 UR16, c[0x0][0xb10] ;  /* 0x00016200ff1077ac */ /* 0x000e620008000c00 */
[----:B------:R-:W2:Y:S01]  /*2c30*/  LDCU UR21, c[0x0][0xb20] ;  /* 0x00016400ff1577ac */ /* 0x000ea20008000800 */
[----:B------:R-:W3:Y:S01]  /*2c40*/  LDCU UR20, c[0x0][0xb0c] ;  /* 0x00016180ff1477ac */ /* 0x000ee20008000800 */
[----:B------:R-:W4:Y:S01]  /*2c50*/  LDCU.64 UR8, c[0x0][0xb28] ;  /* 0x00016500ff0877ac */ /* 0x000f220008000a00 */
[----:B------:R-:W-:Y:S02]  /*2c60*/  UISETP.NE.AND UP3, UPT, UR39, 0x1, UPT ;  /* 0x000000012700788c */ /* 0x000fe4000bf65270 */
[----:B-1----:R-:W-:Y:S02]  /*2c70*/  UIMAD.WIDE.U32 UR4, UR48, UR19, URZ ;  /* 0x00000013300472a5 */ /* 0x002fe4000f8e00ff */
[----:B------:R-:W-:Y:S02]  /*2c80*/  UIMAD.WIDE.U32 UR6, UR49, UR16, URZ ;  /* 0x00000010310672a5 */ /* 0x000fe4000f8e00ff */
[----:B------:R-:W-:-:S02]  /*2c90*/  UISETP.NE.AND UP0, UPT, UR18, 0x1, UPT ;  /* 0x000000011200788c */ /* 0x000fc4000bf05270 */
[----:B------:R-:W-:Y:S01]  /*2ca0*/  UIMAD.WIDE.U32 UR12, UR44, UR19, URZ ;  /* 0x000000132c0c72a5 */ /* 0x000fe2000f8e00ff */
[----:B------:R-:W-:Y:S01]  /*2cb0*/  UMOV UR4, UR5 ;  /* 0x0000000500047c82 */ /* 0x000fe20008000000 */
[----:B---3--:R-:W-:Y:S02]  /*2cc0*/  UISETP.NE.AND UP2, UPT, UR20, 0x1, UPT ;  /* 0x000000011400788c */ /* 0x008fe4000bf45270 */
[----:B--2---:R-:W-:Y:S02]  /*2cd0*/  USHF.R.U32.HI UR5, URZ, UR21, UR4 ;  /* 0x00000015ff057299 */ /* 0x004fe40008011604 */
[----:B------:R-:W-:Y:S01]  /*2ce0*/  UIMAD.WIDE.U32 UR14, UR45, UR16, URZ ;  /* 0x000000102d0e72a5 */ /* 0x000fe2000f8e00ff */
[----:B------:R-:W-:Y:S01]  /*2cf0*/  UMOV UR4, UR7 ;  /* 0x0000000700047c82 */ /* 0x000fe20008000000 */
[----:B------:R-:W-:Y:S02]  /*2d00*/  USEL UR5, UR48, UR5, !UP0 ;  /* 0x0000000530057287 */ /* 0x000fe4000c000000 */
[----:B------:R-:W-:-:S02]  /*2d10*/  USHF.R.U32.HI UR4, URZ, UR17, UR4 ;  /* 0x00000011ff047299 */ /* 0x000fc40008011604 */
[----:B----4-:R-:W-:Y:S02]  /*2d20*/  UIMAD.WIDE.U32 UR10, UR5, UR8, URZ ;  /* 0x00000008050a72a5 */ /* 0x010fe4000f8e00ff */
[----:B------:R-:W-:Y:S01]  /*2d30*/  USEL UR6, UR49, UR4, !UP2 ;  /* 0x0000000431067287 */ /* 0x000fe2000d000000 */
[----:B------:R-:W-:Y:S02]  /*2d40*/  UMOV UR14, UR15 ;  /* 0x0000000f000e7c82 */ /* 0x000fe40008000000 */
[----:B------:R-:W-:Y:S01]  /*2d50*/  UMOV UR4, UR13 ;  /* 0x0000000d00047c82 */ /* 0x000fe20008000000 */
[----:B------:R-:W-:Y:S01]  /*2d60*/  UIMAD.WIDE.U32 UR12, UR6, UR8, URZ ;  /* 0x00000008060c72a5 */ /* 0x000fe2000f8e00ff */
[----:B------:R-:W-:Y:S01]  /*2d70*/  UMOV UR10, UR11 ;  /* 0x0000000b000a7c82 */ /* 0x000fe20008000000 */
[----:B------:R-:W-:Y:S02]  /*2d80*/  USHF.R.U32.HI UR4, URZ, UR21, UR4 ;  /* 0x00000015ff047299 */ /* 0x000fe40008011604 */
[----:B------:R-:W-:-:S03]  /*2d90*/  @UP3 USHF.R.U32.HI UR5, URZ, UR9, UR10 ;  /* 0x00000009ff053299 */ /* 0x000fc6000801160a */
[----:B------:R-:W-:Y:S01]  /*2da0*/  UMOV UR12, UR13 ;  /* 0x0000000d000c7c82 */ /* 0x000fe20008000000 */
[----:B------:R-:W-:Y:S02]  /*2db0*/  USHF.R.U32.HI UR17, URZ, UR17, UR14 ;  /* 0x00000011ff117299 */ /* 0x000fe4000801160e */
[----:B------:R-:W-:Y:S02]  /*2dc0*/  USEL UR4, UR44, UR4, !UP0 ;  /* 0x000000042c047287 */ /* 0x000fe4000c000000 */
[----:B------:R-:W-:Y:S02]  /*2dd0*/  @UP3 USHF.R.U32.HI UR6, URZ, UR9, UR12 ;  /* 0x00000009ff063299 */ /* 0x000fe4000801160c */
[----:B------:R-:W-:Y:S02]  /*2de0*/  UIMAD UR7, UR39, UR5, URZ ;  /* 0x00000005270772a4 */ /* 0x000fe4000f8e02ff */
[----:B------:R-:W-:Y:S02]  /*2df0*/  USEL UR5, UR45, UR17, !UP2 ;  /* 0x000000112d057287 */ /* 0x000fe4000d000000 */
[----:B------:R-:W-:-:S02]  /*2e00*/  UIMAD UR12, UR39, UR6, URZ ;  /* 0x00000006270c72a4 */ /* 0x000fc4000f8e02ff */
[----:B------:R-:W-:Y:S02]  /*2e10*/  UISETP.GE.AND UP0, UPT, UR4, UR7, UPT ;  /* 0x000000070400728c */ /* 0x000fe4000bf06270 */
[----:B------:R-:W-:Y:S02]  /*2e20*/  UIMAD.WIDE.U32 UR10, UR4, UR8, URZ ;  /* 0x00000008040a72a5 */ /* 0x000fe4000f8e00ff */
[----:B------:R-:W-:Y:S02]  /*2e30*/  UISETP.GE.OR UP0, UPT, UR5, UR12, UP0 ;  /* 0x0000000c0500728c */ /* 0x000fe40008706670 */
[----:B------:R-:W-:Y:S02]  /*2e40*/  UIMAD.WIDE.U32 UR12, UR5, UR8, URZ ;  /* 0x00000008050c72a5 */ /* 0x000fe4000f8e00ff */
[----:B------:R-:W-:Y:S01]  /*2e50*/  UIADD3 UR10, UPT, UPT, -UR4, URZ, URZ ;  /* 0x000000ff040a7290 */ /* 0x000fe2000fffe1ff */
[----:B------:R-:W-:Y:S01]  /*2e60*/  UMOV UR8, UR11 ;  /* 0x0000000b00087c82 */ /* 0x000fe20008000000 */
[----:B------:R-:W-:-:S02]  /*2e70*/  UIADD3 UR11, UPT, UPT, -UR5, URZ, URZ ;  /* 0x000000ff050b7290 */ /* 0x000fc4000fffe1ff */
[----:B------:R-:W-:-:S03]  /*2e80*/  USHF.R.U32.HI UR8, URZ, UR9, UR8 ;  /* 0x00000009ff087299 */ /* 0x000fc60008011608 */
[----:B------:R-:W-:Y:S01]  /*2e90*/  @!UP0 UMOV UR7, UR13 ;  /* 0x0000000d00078c82 */ /* 0x000fe20008000000 */
[----:B------:R-:W-:Y:S02]  /*2ea0*/  UIMAD UR10, UR18, UR10, UR44 ;  /* 0x0000000a120a72a4 */ /* 0x000fe4000f8e022c */
[----:B------:R-:W-:Y:S02]  /*2eb0*/  USEL UR8, UR4, UR8, !UP3 ;  /* 0x0000000804087287 */ /* 0x000fe4000d800000 */
[----:B------:R-:W-:Y:S02]  /*2ec0*/  @!UP0 USHF.R.U32.HI UR7, URZ, UR9, UR7 ;  /* 0x00000009ff078299 */ /* 0x000fe40008011607 */
[----:B------:R-:W-:Y:S02]  /*2ed0*/  UIADD3 UR9, UPT, UPT, -UR8, URZ, URZ ;  /* 0x000000ff08097290 */ /* 0x000fe4000fffe1ff */
[----:B------:R-:W-:Y:S02]  /*2ee0*/  @!UP0 USEL UR7, UR5, UR7, !UP3 ;  /* 0x0000000705078287 */ /* 0x000fe4000d800000 */
[----:B------:R-:W-:-:S02]  /*2ef0*/  UIMAD UR9, UR39, UR9, UR4 ;  /* 0x00000009270972a4 */ /* 0x000fc4000f8e0204 */
[----:B------:R-:W-:Y:S02]  /*2f00*/  @!UP0 UIADD3 UR8, UPT, UPT, UR8, -UR7, URZ ;  /* 0x8000000708088290 */ /* 0x000fe4000fffe0ff */
[----:B------:R-:W-:Y:S02]  /*2f10*/  @!UP0 UIMAD UR7, UR9, UR6, UR7 ;  /* 0x00000006090782a4 */ /* 0x000fe4000f8e0207 */
[----:B------:R-:W-:Y:S02]  /*2f20*/  @!UP0 UIMAD UR4, UR39, UR8, UR5 ;  /* 0x00000008270482a4 */ /* 0x000fe4000f8e0205 */
[----:B------:R-:W-:Y:S02]  /*2f30*/  UIMAD UR6, UR20, UR11, UR45 ;  /* 0x0000000b140672a4 */ /* 0x000fe4000f8e022d */
[----:B------:R-:W-:Y:S01]  /*2f40*/  UIMAD UR44, UR4, UR18, UR10 ;  /* 0x00000012042c72a4 */ /* 0x000fe2000f8e020a */
[----:B------:R-:W-:Y:S02]  /*2f50*/  @!UP0 UMOV UR5, UR7 ;  /* 0x0000000700058c82 */ /* 0x000fe40008000000 */
[----:B------:R-:W-:-:S12]  /*2f60*/  UIMAD UR45, UR5, UR20, UR6 ;  /* 0x00000014052d72a4 */ /* 0x000fd8000f8e0206 */
.L_x_38:
[----:B------:R-:W1:Y:S02]  /*2f70*/  LDCU UR4, c[0x0][0xb30] ;  /* 0x00016600ff0477ac */ /* 0x000e640008000800 */
[----:B-1----:R-:W-:-:S09]  /*2f80*/  UISETP.NE.AND UP0, UPT, UR4, 0x1, UPT ;  /* 0x000000010400788c */ /* 0x002fd2000bf05270 */
[----:B------:R-:W-:Y:S05]  /*2f90*/  BRA.U UP0, `(.L_x_39) ;  /* 0x0000000100447547 */ /* 0x000fea000b800000 */
[----:B------:R-:W1:Y:S01]  /*2fa0*/  LDCU.128 UR8, c[0x0][0xb10] ;  /* 0x00016200ff0877ac */ /* 0x000e620008000c00 */
[----:B------:R-:W2:Y:S01]  /*2fb0*/  LDCU UR12, c[0x0][0xb0c] ;  /* 0x00016180ff0c77ac */ /* 0x000ea20008000800 */
[----:B------:R-:W3:Y:S01]  /*2fc0*/  LDCU UR13, c[0x0][0xb20] ;  /* 0x00016400ff0d77ac */ /* 0x000ee20008000800 */
[----:B-1----:R-:W-:Y:S02]  /*2fd0*/  UIMAD.WIDE.U32 UR6, UR45, UR8, URZ ;  /* 0x000000082d0672a5 */ /* 0x002fe4000f8e00ff */
[----:B------:R-:W-:Y:S02]  /*2fe0*/  UIMAD.WIDE.U32 UR4, UR44, UR11, URZ ;  /* 0x0000000b2c0472a5 */ /* 0x000fe4000f8e00ff */
[----:B--2---:R-:W-:Y:S02]  /*2ff0*/  UISETP.NE.AND UP2, UPT, UR12, 0x1, UPT ;  /* 0x000000010c00788c */ /* 0x004fe4000bf45270 */
[----:B------:R-:W-:Y:S01]  /*3000*/  UISETP.NE.AND UP0, UPT, UR10, 0x1, UPT ;  /* 0x000000010a00788c */ /* 0x000fe2000bf05270 */
[----:B------:R-:W-:-:S02]  /*3010*/  UMOV UR6, UR7 ;  /* 0x0000000700067c82 */ /* 0x000fc40008000000 */
[----:B------:R-:W-:Y:S01]  /*3020*/  UMOV UR4, UR5 ;  /* 0x0000000500047c82 */ /* 0x000fe20008000000 */
[----:B------:R-:W-:Y:S02]  /*3030*/  USHF.R.U32.HI UR6, URZ, UR9, UR6 ;  /* 0x00000009ff067299 */ /* 0x000fe40008011606 */
[----:B---3--:R-:W-:Y:S02]  /*3040*/  USHF.R.U32.HI UR4, URZ, UR13, UR4 ;  /* 0x0000000dff047299 */ /* 0x008fe40008011604 */
[----:B------:R-:W-:Y:S02]  /*3050*/  USEL UR5, UR45, UR6, !UP2 ;  /* 0x000000062d057287 */ /* 0x000fe4000d000000 */
[----:B------:R-:W-:-:S04]  /*3060*/  USEL UR4, UR44, UR4, !UP0 ;  /* 0x000000042c047287 */ /* 0x000fc8000c000000 */
[----:B------:R-:W-:Y:S02]  /*3070*/  UIADD3 UR6, UPT, UPT, UR5, -UR4, URZ ;  /* 0x8000000405067290 */ /* 0x000fe4000fffe0ff */
[----:B------:R-:W-:Y:S02]  /*3080*/  UIADD3 UR4, UPT, UPT, -UR5, UR4, URZ ;  /* 0x0000000405047290 */ /* 0x000fe4000fffe1ff */
[----:B------:R-:W-:Y:S02]  /*3090*/  UIMAD UR44, UR6, UR10, UR44 ;  /* 0x0000000a062c72a4 */ /* 0x000fe4000f8e022c */
[----:B------:R-:W-:-:S12]  /*30a0*/  UIMAD UR45, UR4, UR12, UR45 ;  /* 0x0000000c042d72a4 */ /* 0x000fd8000f8e022d */
.L_x_39:
[----:B------:R-:W-:Y:S02]  /*30b0*/  R2UR UR5, R49 ;  /* 0x00000000310572ca */ /* 0x000fe400000e0000 */
[----:B------:R-:W-:Y:S02]  /*30c0*/  R2UR UR4, R48 ;  /* 0x00000000300472ca */ /* 0x000fe400000e0000 */
[----:B------:R-:W-:Y:S02]  /*30d0*/  PLOP3.LUT P1, PT, PT, PT, PT, 0x80, 0x8 ;  /* 0x000000000008781c */ /* 0x000fe40003f2f070 */
[----:B------:R-:W-:-:S07]  /*30e0*/  LOP3.LUT R2, R2, 0x1, RZ, 0x3c, !PT ;  /* 0x0000000102027812 */ /* 0x000fce00078e3cff */
[----:B------:R-:W-:Y:S02]  /*30f0*/  UIADD3 UR21, UPT, UPT, UR45, UR5, URZ ;  /* 0x000000052d157290 */ /* 0x000fe4000fffe0ff */
[----:B------:R-:W-:Y:S01]  /*3100*/  UIADD3 UR19, UPT, UPT, UR44, UR4, URZ ;  /* 0x000000042c137290 */ /* 0x000fe2000fffe0ff */
[----:B------:R-:W-:Y:S11]  /*3110*/  BRA.U UP1, `(.L_x_40) ;  /* 0xffffffe901a47547 */ /* 0x000ff6000b83ffff */
[----:B------:R-:W-:Y:S01]  /*3120*/  UIADD3 UR24, UPT, UPT, UR24, 0x118, URZ ;  /* 0x0000011818187890 */ /* 0x000fe2000fffe0ff */
[----:B------:R-:W-:-:S03]  /*3130*/  MOV R2, UR23 ;  /* 0x0000001700027c02 */ /* 0x000fc60008000f00 */
[----:B------:R-:W-:Y:S01]  /*3140*/  ULEA UR4, UR25, UR24, 0x3 ;  /* 0x0000001819047291 */ /* 0x000fe2000f8e18ff */
[----:B------:R-:W-:-:S08]  /*3150*/  SHF.L.U32 R2, R2, 0x1f, RZ ;  /* 0x0000001f02027819 */ /* 0x000fd000000006ff */
[----:B------:R-:W1:Y:S02]  /*3160*/  SYNCS.PHASECHK.TRANS64.TRYWAIT P0, [UR4], R2 ;  /* 0x00000002ff0075a7 */ /* 0x000e640008001104 */
[----:B-1----:R-:W-:Y:S05]  /*3170*/  @!P0 BRA `(.L_x_41) ;  /* 0x0000006c00148947 */ /* 0x002fea0003800000 */
.L_x_163:
[----:B------:R-:W-:-:S04]  /*3180*/  UIADD3 UR4, UPT, UPT, UR25, 0x1, URZ ;  /* 0x0000000119047890 */ /* 0x000fc8000fffe0ff */
[----:B------:R-:W-:-:S04]  /*3190*/  UISETP.NE.AND UP0, UPT, UR4, 0x23, UPT ;  /* 0x000000230400788c */ /* 0x000fc8000bf05270 */
[----:B------:R-:W-:Y:S02]  /*31a0*/  USEL UR5, URZ, 0x1, UP0 ;  /* 0x00000001ff057887 */ /* 0x000fe40008000000 */
[----:B------:R-:W-:Y:S02]  /*31b0*/  USEL UR4, UR4, URZ, UP0 ;  /* 0x000000ff04047287 */ /* 0x000fe40008000000 */
[----:B------:R-:W-:Y:S02]  /*31c0*/  ULOP3.LUT UR6, UR23, UR5, URZ, 0x3c, !UPT ;  /* 0x0000000517067292 */ /* 0x000fe4000f8e3cff */
[----:B------:R-:W-:-:S04]  /*31d0*/  ULEA UR5, UR4, UR24, 0x3 ;  /* 0x0000001804057291 */ /* 0x000fc8000f8e18ff */
[----:B-1----:R-:W-:-:S04]  /*31e0*/  MOV R2, UR6 ;  /* 0x0000000600027c02 */ /* 0x002fc80008000f00 */
[----:B------:R-:W-:-:S04]  /*31f0*/  SHF.L.U32 R2, R2, 0x1f, RZ ;  /* 0x0000001f02027819 */ /* 0x000fc800000006ff */
[----:B------:R-:W1:Y:S02]  /*3200*/  SYNCS.PHASECHK.TRANS64.TRYWAIT P0, [UR5], R2 ;  /* 0x00000002ff0075a7 */ /* 0x000e640008001105 */
[----:B-1----:R-:W-:Y:S05]  /*3210*/  @!P0 BRA `(.L_x_42) ;  /* 0x0000006c00048947 */ /* 0x002fea0003800000 */
.L_x_165:
        /* <DEDUP_REMOVED lines=10> */
.L_x_167:
        /* <DEDUP_REMOVED lines=10> */
.L_x_169:
        /* <DEDUP_REMOVED lines=10> */
.L_x_171:
        /* <DEDUP_REMOVED lines=10> */
.L_x_173:
        /* <DEDUP_REMOVED lines=10> */
.L_x_175:
        /* <DEDUP_REMOVED lines=10> */
.L_x_177:
        /* <DEDUP_REMOVED lines=10> */
.L_x_179:
        /* <DEDUP_REMOVED lines=10> */
.L_x_181:
        /* <DEDUP_REMOVED lines=10> */
.L_x_183:
        /* <DEDUP_REMOVED lines=10> */
.L_x_185:
        /* <DEDUP_REMOVED lines=10> */
.L_x_187:
        /* <DEDUP_REMOVED lines=10> */
.L_x_189:
        /* <DEDUP_REMOVED lines=10> */
.L_x_191:
        /* <DEDUP_REMOVED lines=10> */
.L_x_193:
        /* <DEDUP_REMOVED lines=10> */
.L_x_195:
        /* <DEDUP_REMOVED lines=10> */
.L_x_197:
        /* <DEDUP_REMOVED lines=10> */
.L_x_199:
        /* <DEDUP_REMOVED lines=10> */
.L_x_201:
        /* <DEDUP_REMOVED lines=10> */
.L_x_203:
        /* <DEDUP_REMOVED lines=10> */
.L_x_205:
        /* <DEDUP_REMOVED lines=10> */
.L_x_207:
        /* <DEDUP_REMOVED lines=10> */
.L_x_209:
        /* <DEDUP_REMOVED lines=10> */
.L_x_211:
        /* <DEDUP_REMOVED lines=10> */
.L_x_213:
        /* <DEDUP_REMOVED lines=10> */
.L_x_215:
        /* <DEDUP_REMOVED lines=10> */
.L_x_217:
        /* <DEDUP_REMOVED lines=10> */
.L_x_219:
        /* <DEDUP_REMOVED lines=10> */
.L_x_221:
        /* <DEDUP_REMOVED lines=10> */
.L_x_223:
        /* <DEDUP_REMOVED lines=10> */
.L_x_225:
        /* <DEDUP_REMOVED lines=10> */
.L_x_227:
        /* <DEDUP_REMOVED lines=10> */
.L_x_229:
[----:B------:R-:W-:-:S04]  /*4620*/  UIADD3 UR4, UPT, UPT, UR4, 0x1, URZ ;  /* 0x0000000104047890 */ /* 0x000fc8000fffe0ff */
[----:B------:R-:W-:-:S04]  /*4630*/  UISETP.NE.AND UP0, UPT, UR4, 0x23, UPT ;  /* 0x000000230400788c */ /* 0x000fc8000bf05270 */
[----:B------:R-:W-:Y:S02]  /*4640*/  USEL UR5, URZ, 0x1, UP0 ;  /* 0x00000001ff057887 */ /* 0x000fe40008000000 */
[----:B------:R-:W-:Y:S02]  /*4650*/  USEL UR4, UR4, URZ, UP0 ;  /* 0x000000ff04047287 */ /* 0x000fe40008000000 */
[----:B------:R-:W-:Y:S02]  /*4660*/  ULOP3.LUT UR5, UR6, UR5, URZ, 0x3c, !UPT ;  /* 0x0000000506057292 */ /* 0x000fe4000f8e3cff */
[----:B------:R-:W-:-:S04]  /*4670*/  ULEA UR4, UR4, UR24, 0x3 ;  /* 0x0000001804047291 */ /* 0x000fc8000f8e18ff */
[----:B-1----:R-:W-:Y:S02]  /*4680*/  IMAD.U32 R2, RZ, RZ, UR5 ;  /* 0x00000005ff027e24 */ /* 0x002fe4000f8e00ff */
[----:B------:R-:W-:-:S03]  /*4690*/  MOV R0, UR4 ;  /* 0x0000000400007c02 */ /* 0x000fc60008000f00 */
[----:B------:R-:W-:-:S07]  /*46a0*/  SHF.L.U32 R2, R2, 0x1f, RZ ;  /* 0x0000001f02027819 */ /* 0x000fce00000006ff */
.L_x_75:
[----:B-1----:R1:W2:Y:S02]  /*46b0*/  SYNCS.PHASECHK.TRANS64.TRYWAIT P0, [R0+URZ], R2 ;  /* 0x00000002000075a7 */ /* 0x0022a400080011ff */
[----:B--2---:R-:W-:Y:S05]  /*46c0*/  @!P0 NANOSLEEP.SYNCS 0x989680 ;  /* 0x009896800000895d */ /* 0x004fea0003900000 */
[----:B------:R-:W2:Y:S02]  /*46d0*/  @!P0 SYNCS.PHASECHK.TRANS64 P0, [R0+URZ], R2 ;  /* 0x00000002000085a7 */ /* 0x000ea400080010ff */
[----:B--2---:R-:W-:Y:S05]  /*46e0*/  @P0 EXIT ;  /* 0x000000000000094d */ /* 0x004fea0003800000 */
[----:B------:R-:W-:Y:S05]  /*46f0*/  BRA `(.L_x_75) ;  /* 0xfffffffc00ec7947 */ /* 0x000fea000383ffff */
.L_x_22:
[----:B------:R-:W2:Y:S02]  /*4700*/  S2UR UR4, SR_CgaCtaId ;  /* 0x00000000000479c3 */ /* 0x000ea40000008800 */
[----:B--2---:R-:W-:-:S04]  /*4710*/  UISETP.NE.AND UP0, UPT, UR4, URZ, UPT ;  /* 0x000000ff0400728c */ /* 0x004fc8000bf05270 */
[----:B------:R-:W-:-:S09]  /*4720*/  UISETP.NE.OR UP0, UPT, UR18, 0x1, UP0 ;  /* 0x000000011200788c */ /* 0x000fd20008705670 */
[----:B------:R-:W-:Y:S05]  /*4730*/  BRA.U UP0, `(.L_x_76) ;  /* 0x0000000100b47547 */ /* 0x000fea000b800000 */
[----:B------:R-:W2:Y:S01]  /*4740*/  S2UR UR5, SR_CgaCtaId ;  /* 0x00000000000579c3 */ /* 0x000ea20000008800 */
[----:B------:R-:W-:Y:S01]  /*4750*/  UMOV UR4, 0x400 ;  /* 0x0000040000047882 */ /* 0x000fe20000000000 */
[----:B------:R-:W-:Y:S01]  /*4760*/  HFMA2 R2, -RZ, RZ, 0, 5.9604644775390625e-08 ;  /* 0x00000001ff027431 */ /* 0x000fe200000001ff */
[----:B------:R-:W-:Y:S01]  /*4770*/  ISETP.GE.U32.AND P0, PT, R3, 0x2, PT ;  /* 0x000000020300780c */ /* 0x000fe20003f06070 */
[----:B------:R-:W-:Y:S01]  /*4780*/  IMAD.MOV.U32 R8, RZ, RZ, RZ ;  /* 0x000000ffff087224 */ /* 0x000fe200078e00ff */
[----:B--2---:R-:W-:-:S04]  /*4790*/  ULEA UR4, UR5, UR4, 0x18 ;  /* 0x0000000405047291 */ /* 0x004fc8000f8ec0ff */
[----:B------:R-:W-:Y:S02]  /*47a0*/  UIADD3 UR5, UPT, UPT, UR4, 0x278, URZ ;  /* 0x0000027804057890 */ /* 0x000fe4000fffe0ff */
[----:B------:R-:W-:Y:S02]  /*47b0*/  UIADD3 UR8, UPT, UPT, UR4, 0x270, URZ ;  /* 0x0000027004087890 */ /* 0x000fe4000fffe0ff */
[----:B------:R-:W-:-:S12]  /*47c0*/  UPRMT UR5, URZ, 0x654, UR5 ;  /* 0x00000654ff057896 */ /* 0x000fd80008000005 */
.L_x_79:
[----:B------:R-:W-:Y:S01]  /*47d0*/  SHF.L.U32 R6, R2, 0x1f, RZ ;  /* 0x0000001f02067819 */ /* 0x000fe200000006ff */
[----:B------:R-:W-:Y:S02]  /*47e0*/  IMAD.U32 R4, RZ, RZ, UR8 ;  /* 0x00000008ff047e24 */ /* 0x000fe4000f8e00ff */
[----:B------:R-:W-:Y:S01]  /*47f0*/  @!P0 IMAD.MOV.U32 R5, RZ, RZ, 0x10 ;  /* 0x00000010ff058424 */ /* 0x000fe200078e00ff */
[----:B------:R-:W2:Y:S02]  /*4800*/  SYNCS.PHASECHK.TRANS64.TRYWAIT P1, [UR4+0x278], R6 ;  /* 0x00027806ff0075a7 */ /* 0x000ea40008021104 */
[----:B------:R-:W-:-:S04]  /*4810*/  PRMT R4, R3, 0x654, R4 ;  /* 0x0000065403047816 */ /* 0x000fc80000000004 */
[----:B------:R-:W-:Y:S01]  /*4820*/  SEL R0, R4, R0, !P0 ;  /* 0x0000000004007207 */ /* 0x000fe20004000000 */
[----:B--2---:R-:W-:Y:S06]  /*4830*/  @!P1 BRA `(.L_x_77) ;  /* 0x0000006000949947 */ /* 0x004fec0003800000 */
.L_x_231:
[----:B------:R-:W-:Y:S01]  /*4840*/  UIADD3 UR6, UPT, UPT, UR4, 0x2b0, URZ ;  /* 0x000002b004067890 */ /* 0x000fe2000fffe0ff */
[----:B------:R3:W-:Y:S01]  /*4850*/  @!P0 SYNCS.ARRIVE.TRANS64.RED RZ, [R0+URZ], R5 ;  /* 0x0000000500ff89a7 */ /* 0x0007e200080004ff */
[----:B------:R-:W-:Y:S01]  /*4860*/  UIADD3 UR7, UPT, UPT, UR4, 0x270, URZ ;  /* 0x0000027004077890 */ /* 0x000fe2000fffe0ff */
[----:B------:R-:W-:-:S08]  /*4870*/  LOP3.LUT R2, R2, 0x1, RZ, 0x3c, !PT ;  /* 0x0000000102027812 */ /* 0x000fd000078e3cff */
[----:B------:R-:W-:Y:S06]  /*4880*/  UGETNEXTWORKID.BROADCAST [UR6], [UR7] ;  /* 0x00000000060073ca */ /* 0x000fec0008000100 */
[----:B---3--:R-:W-:-:S04]  /*4890*/  SHF.L.U32 R5, R8, 0x1f, RZ ;  /* 0x0000001f08057819 */ /* 0x008fc800000006ff */
[----:B------:R-:W3:Y:S02]  /*48a0*/  SYNCS.PHASECHK.TRANS64.TRYWAIT P1, [UR4+0x270], R5 ;  /* 0x00027005ff0075a7 */ /* 0x000ee40008021104 */
[----:B---3--:R-:W-:Y:S05]  /*48b0*/  @!P1 BRA `(.L_x_78) ;  /* 0x00000060008c9947 */ /* 0x008fea0003800000 */
.L_x_233:
[----:B--2---:R-:W2:Y:S01]  /*48c0*/  LDS.128 R4, [UR4+0x2b0] ;  /* 0x0002b004ff047984 */ /* 0x004ea20008000c00 */
[----:B------:R-:W-:Y:S01]  /*48d0*/  LOP3.LUT R8, R8, 0x1, RZ, 0x3c, !PT ;  /* 0x0000000108087812 */ /* 0x000fe200078e3cff */
[----:B------:R-:W-:Y:S01]  /*48e0*/  @!PT LDS RZ, [RZ] ;  /* 0x00000000fffff984 */ /* 0x000fe20000000800 */
[----:B------:R-:W-:Y:S01]  /*48f0*/  @!PT LDS RZ, [RZ] ;  /* 0x00000000fffff984 */ /* 0x000fe20000000800 */
[----:B------:R-:W-:Y:S01]  /*4900*/  @!PT LDS RZ, [RZ] ;  /* 0x00000000fffff984 */ /* 0x000fe20000000800 */
[----:B------:R-:W-:Y:S01]  /*4910*/  @!PT LDS RZ, [RZ] ;  /* 0x00000000fffff984 */ /* 0x000fe20000000800 */
[----:B------:R3:W-:Y:S06]  /*4920*/  MEMBAR.ALL.CTA ;  /* 0x0000000000007992 */ /* 0x0007ec0000008000 */
[----:B---3--:R-:W3:Y:S02]  /*4930*/  FENCE.VIEW.ASYNC.S ;  /* 0x00000000000073c6 */ /* 0x008ee40000000000 */
[----:B---3--:R-:W-:Y:S01]  /*4940*/  SYNCS.ARRIVE.TRANS64.RED.A1T0 RZ, [UR5], RZ ;  /* 0x000000ffffff79a7 */ /* 0x008fe20008100405 */
[----:B--2---:R-:W-:-:S13]  /*4950*/  LOP3.LUT P1, RZ, R6, 0x1, RZ, 0xc0, !PT ;  /* 0x0000000106ff7812 */ /* 0x004fda000782c0ff */
[----:B------:R-:W-:Y:S05]  /*4960*/  @P1 BRA `(.L_x_79) ;  /* 0xfffffffc00981947 */ /* 0x000fea000383ffff */
[----:B------:R-:W-:-:S04]  /*4970*/  SHF.L.U32 R0, R2, 0x1f, RZ ;  /* 0x0000001f02007819 */ /* 0x000fc800000006ff */
[----:B------:R-:W2:Y:S02]  /*4980*/  SYNCS.PHASECHK.TRANS64 P0, [UR4+0x278], R0 ;  /* 0x00027800ff0075a7 */ /* 0x000ea40008001004 */
[----:B-12---:R-:W-:Y:S05]  /*4990*/  @P0 EXIT ;  /* 0x000000000000094d */ /* 0x006fea0003800000 */
[----:B------:R-:W-:-:S07]  /*49a0*/  MOV R0, UR4 ;  /* 0x0000000400007c02 */ /* 0x000fce0008000f00 */
.L_x_80:
[----:B-1----:R-:W-:-:S04]  /*49b0*/  SHF.L.U32 R3, R2, 0x1f, RZ ;  /* 0x0000001f02037819 */ /* 0x002fc800000006ff */
[----:B------:R1:W2:Y:S03]  /*49c0*/  SYNCS.PHASECHK.TRANS64.TRYWAIT P0, [R0+URZ+0x278], R3 ;  /* 0x00027803000075a7 */ /* 0x0002a600080011ff */
[----:B--2---:R-:W-:Y:S05]  /*49d0*/  @!P0 NANOSLEEP.SYNCS 0x989680 ;  /* 0x009896800000895d */ /* 0x004fea0003900000 */
[----:B------:R-:W2:Y:S02]  /*49e0*/  @!P0 SYNCS.PHASECHK.TRANS64 P0, [R0+URZ+0x278], R3 ;  /* 0x00027803000085a7 */ /* 0x000ea400080010ff */
[----:B--2---:R-:W-:Y:S05]  /*49f0*/  @P0 EXIT ;  /* 0x000000000000094d */ /* 0x004fea0003800000 */
[----:B------:R-:W-:Y:S05]  /*4a00*/  BRA `(.L_x_80) ;  /* 0xfffffffc00e87947 */ /* 0x000fea000383ffff */
.L_x_76:
[----:B------:R-:W-:Y:S05]  /*4a10*/  BRA.U UP4, `(.L_x_81) ;  /* 0x00000011045c7547 */ /* 0x000fea000b800000 */
[----:B------:R-:W2:Y:S01]  /*4a20*/  S2UR UR4, SR_CgaCtaId ;  /* 0x00000000000479c3 */ /* 0x000ea20000008800 */
[----:B------:R-:W-:Y:S01]  /*4a30*/  UMOV UR5, 0x40 ;  /* 0x0000004000057882 */ /* 0x000fe20000000000 */
[----:B------:R-:W-:Y:S01]  /*4a40*/  NOP ;  /* 0x0000000000007918 */ /* 0x000fe20000000000 */
[----:B------:R-:W-:Y:S01]  /*4a50*/  UMOV UR6, 0x400 ;  /* 0x0000040000067882 */ /* 0x000fe20000000000 */
[----:B--2---:R-:W-:Y:S02]  /*4a60*/  ULEA UR5, UR4, UR5, 0x18 ;  /* 0x0000000504057291 */ /* 0x004fe4000f8ec0ff */
[----:B------:R-:W-:-:S07]  /*4a70*/  ULEA UR6, UR4, UR6, 0x18 ;  /* 0x0000000604067291 */ /* 0x000fce000f8ec0ff */
[----:B------:R-:W2:Y:S02]  /*4a80*/  LDS.U8 R3, [UR5+0x1c] ;  /* 0x00001c05ff037984 */ /* 0x000ea40008000000 */
[----:B--2---:R-:W-:-:S13]  /*4a90*/  ISETP.NE.AND P0, PT, R3, RZ, PT ;  /* 0x000000ff0300720c */ /* 0x004fda0003f05270 */
[----:B------:R-:W-:Y:S05]  /*4aa0*/  @P0 BRA `(.L_x_82) ;  /* 0x0000000400080947 */ /* 0x000fea0003800000 */
[----:B------:R-:W-:Y:S02]  /*4ab0*/  UISETP.NE.U32.AND UP1, UPT, UR33, 0x1, UPT ;  /* 0x000000012100788c */ /* 0x000fe4000bf25070 */
[----:B------:R-:W-:-:S07]  /*4ac0*/  UIADD3 UR7, UPT, UPT, UR5, 0x8, URZ ;  /* 0x0000000805077890 */ /* 0x000fce000fffe0ff */
[----:B------:R-:W-:Y:S05]  /*4ad0*/  BRA.U !UP1, `(.L_x_83) ;  /* 0x00000001099c7547 */ /* 0x000fea000b800000 */
[----:B------:R-:W-:Y:S01]  /*4ae0*/  ELECT P0, URZ, PT ;  /* 0x0000000000ff782f */ /* 0x000fe20003800000 */
[----:B------:R-:W-:-:S12]  /*4af0*/  BSSY B0, `(.L_x_83) ;  /* 0x0000025000007945 */ /* 0x000fd80003800000 */
[----:B------:R-:W-:Y:S05]  /*4b00*/  @!P0 BRA `(.L_x_84) ;  /* 0x00000000008c8947 */ /* 0x000fea0003800000 */
[----:B------:R-:W-:-:S05]  /*4b10*/  UMOV UR4, 0x10 ;  /* 0x0000001000047882 */ /* 0x000fca0000000000 */
[----:B------:R-:W-:Y:S04]  /*4b20*/  DEPBAR.LE SB2, 0x36 ;  /* 0x0000ad800000791a */ /* 0x000fe80000000000 */
[----:B------:R-:W2:Y:S02]  /*4b30*/  UTCATOMSWS.2CTA.FIND_AND_SET.ALIGN UP0, UR4, UR4 ;  /* 0x00000004000475e3 */ /* 0x000ea40008200800 */
[----:B--2---:R-:W-:Y:S01]  /*4b40*/  MOV R10, UR4 ;  /* 0x00000004000a7c02 */ /* 0x004fe20008000f00 */
[----:B------:R-:W-:Y:S06]  /*4b50*/  BRA.U UP0, `(.L_x_85) ;  /* 0x0000000100187547 */ /* 0x000fec000b800000 */
.L_x_86:
[----:B------:R-:W-:Y:S05]  /*4b60*/  NANOSLEEP 0x64 ;  /* 0x000000640000795d */ /* 0x000fea0003800000 */
[----:B------:R-:W-:-:S05]  /*4b70*/  UMOV UR4, 0x10 ;  /* 0x0000001000047882 */ /* 0x000fca0000000000 */
[----:B------:R-:W-:Y:S04]  /*4b80*/  DEPBAR.LE SB2, 0x36 ;  /* 0x0000ad800000791a */ /* 0x000fe80000000000 */
[----:B------:R-:W2:Y:S02]  /*4b90*/  UTCATOMSWS.2CTA.FIND_AND_SET.ALIGN UP0, UR4, UR4 ;  /* 0x00000004000475e3 */ /* 0x000ea40008200800 */
[----:B--2---:R-:W-:Y:S01]  /*4ba0*/  MOV R10, UR4 ;  /* 0x00000004000a7c02 */ /* 0x004fe20008000f00 */
[----:B------:R-:W-:Y:S05]  /*4bb0*/  BRA.U !UP0, `(.L_x_86) ;  /* 0xfffffffd08e87547 */ /* 0x000fea000b83ffff */
.L_x_85:
[----:B------:R-:W2:Y:S01]  /*4bc0*/  LDS R6, [UR5+0x10] ;  /* 0x00001005ff067984 */ /* 0x000ea20008000800 */
[----:B------:R-:W-:Y:S01]  /*4bd0*/  IMAD.U32 R3, RZ, RZ, UR6 ;  /* 0x00000006ff037e24 */ /* 0x000fe2000f8e00ff */
[----:B------:R-:W-:-:S03]  /*4be0*/  MOV R4, UR32 ;  /* 0x0000002000047c02 */ /* 0x000fc60008000f00 */
[----:B------:R-:W-:Y:S01]  /*4bf0*/  VIADD R3, R3, 0x2c0 ;  /* 0x000002c003037836 */ /* 0x000fe20000000000 */
[----:B--2---:R-:W-:-:S04]  /*4c00*/  SHF.L.U32 R6, R6, 0x1f, RZ ;  /* 0x0000001f06067819 */ /* 0x004fc800000006ff */
[----:B------:R-:W2:Y:S02]  /*4c10*/  SYNCS.PHASECHK.TRANS64.TRYWAIT P0, [UR5+0x8], R6 ;  /* 0x00000806ff0075a7 */ /* 0x000ea40008001105 */
[----:B--2---:R-:W-:Y:S05]  /*4c20*/  @P0 BRA `(.L_x_87) ;  /* 0x0000000000080947 */ /* 0x004fea0003800000 */
[----:B------:R-:W2:Y:S02]  /*4c30*/  SYNCS.PHASECHK.TRANS64.TRYWAIT P0, [UR5+0x8], R6 ;  /* 0x00000806ff0075a7 */ /* 0x000ea40008001105 */
[----:B--2---:R-:W-:Y:S05]  /*4c40*/  @!P0 BRA `(.L_x_88) ;  /* 0x0000005c00c08947 */ /* 0x004fea0003800000 */
.L_x_87:
[----:B------:R-:W-:Y:S01]  /*4c50*/  PRMT R4, R4, 0x654, R3 ;  /* 0x0000065404047816 */ /* 0x000fe20000000003 */
[----:B------:R-:W-:Y:S01]  /*4c60*/  HFMA2 R3, -RZ, RZ, 0, 5.9604644775390625e-08 ;  /* 0x00000001ff037431 */ /* 0x000fe200000001ff */
[----:B------:R-:W-:Y:S01]  /*4c70*/  UPRMT UR4, UR32, 0x654, UR7 ;  /* 0x0000065420047896 */ /* 0x000fe20008000007 */
[----:B------:R-:W-:Y:S02]  /*4c80*/  IMAD.MOV.U32 R8, RZ, RZ, 0xffff ;  /* 0x0000ffffff087424 */ /* 0x000fe400078e00ff */
[----:B--2---:R-:W-:Y:S02]  /*4c90*/  IMAD.MOV.U32 R6, RZ, RZ, 0x4 ;  /* 0x00000004ff067424 */ /* 0x004fe400078e00ff */
[----:B------:R-:W-:Y:S01]  /*4ca0*/  IMAD.SHL.U32 R9, R10, 0x20, RZ ;  /* 0x000000200a097824 */ /* 0x000fe200078e00ff */
[----:B------:R-:W-:Y:S02]  /*4cb0*/  MOV R5, UR4 ;  /* 0x0000000400057c02 */ /* 0x000fe40008000f00 */
[-C--:B------:R-:W-:Y:S01]  /*4cc0*/  SHF.L.U32 R8, R8, R10.reuse, RZ ;  /* 0x0000000a08087219 */ /* 0x080fe200000006ff */
[----:B------:R2:W-:Y:S01]  /*4cd0*/  SYNCS.ARRIVE.TRANS64.RED RZ, [UR4], R6 ;  /* 0x00000006ffff79a7 */ /* 0x0005e20008000404 */
[----:B------:R-:W-:Y:S01]  /*4ce0*/  SHF.L.U32 R7, R3, R10, RZ ;  /* 0x0000000a03077219 */ /* 0x000fe200000006ff */
[----:B------:R2:W-:Y:S04]  /*4cf0*/  STS [UR6+0x2c0], R9 ;  /* 0x0002c009ff007988 */ /* 0x0005e80008000806 */
[----:B------:R2:W-:Y:S04]  /*4d00*/  STAS [R4.64], R10 ;  /* 0x0000000a04007dbd */ /* 0x0005e8000c0008ff */
[----:B------:R2:W-:Y:S04]  /*4d10*/  ATOMS.OR RZ, [UR5+0x14], R8 ;  /* 0x00001408ffff798c */ /* 0x0005e8000b000005 */
[----:B------:R2:W-:Y:S04]  /*4d20*/  ATOMS.OR RZ, [UR5+0x18], R7 ;  /* 0x00001807ffff798c */ /* 0x0005e8000b000005 */
[----:B------:R2:W-:Y:S02]  /*4d30*/  ATOMS.XOR RZ, [UR5+0x10], R3 ;  /* 0x00001003ffff798c */ /* 0x0005e4000b800005 */
.L_x_84:
[----:B-1----:R-:W-:Y:S05]  /*4d40*/  BSYNC B0 ;  /* 0x0000000000007941 */ /* 0x002fea0003800000 */
.L_x_83:
[----:B------:R-:W-:Y:S05]  /*4d50*/  BRA.U UP1, `(.L_x_89) ;  /* 0x00000001016c7547 */ /* 0x000fea000b800000 */
[----:B------:R-:W-:-:S03]  /*4d60*/  UMOV UR4, 0xffffffff ;  /* 0xffffffff00047882 */ /* 0x000fc60000000000 */
[----:B------:R-:W-:Y:S05]  /*4d70*/  BRA.DIV UR4, `(.L_x_90) ;  /* 0x0000005e048c7947 */ /* 0x000fea000b800000 */
[----:B------:R-:W-:-:S13]  /*4d80*/  ELECT P6, URZ, PT ;  /* 0x0000000000ff782f */ /* 0x000fda00038c0000 */
.L_x_236:
[----:B------:R-:W-:Y:S05]  /*4d90*/  @!P6 BRA `(.L_x_89) ;  /* 0x00000000005ce947 */ /* 0x000fea0003800000 */
[----:B--2---:R-:W2:Y:S02]  /*4da0*/  LDS R4, [UR5+0x10] ;  /* 0x00001005ff047984 */ /* 0x004ea40008000800 */
[----:B--2---:R-:W-:-:S04]  /*4db0*/  SHF.L.U32 R4, R4, 0x1f, RZ ;  /* 0x0000001f04047819 */ /* 0x004fc800000006ff */
[----:B------:R-:W2:Y:S02]  /*4dc0*/  SYNCS.PHASECHK.TRANS64.TRYWAIT P0, [UR5+0x8], R4 ;  /* 0x00000804ff0075a7 */ /* 0x000ea40008001105 */
[----:B--2---:R-:W-:Y:S05]  /*4dd0*/  @P0 BRA `(.L_x_91) ;  /* 0x0000000000080947 */ /* 0x004fea0003800000 */
[----:B------:R-:W2:Y:S02]  /*4de0*/  SYNCS.PHASECHK.TRANS64.TRYWAIT P0, [UR5+0x8], R4 ;  /* 0x00000804ff0075a7 */ /* 0x000ea40008001105 */
[----:B--2---:R-:W-:Y:S05]  /*4df0*/  @!P0 BRA `(.L_x_92) ;  /* 0x0000005c008c8947 */ /* 0x004fea0003800000 */
.L_x_91:
[----:B------:R-:W3:Y:S01]  /*4e00*/  LDS R6, [UR6+0x2c0] ;  /* 0x0002c006ff067984 */ /* 0x000ee20008000800 */
[----:B--2---:R-:W-:Y:S02]  /*4e10*/  HFMA2 R3, -RZ, RZ, 0, 5.9604644775390625e-08 ;  /* 0x00000001ff037431 */ /* 0x004fe400000001ff */
[----:B------:R-:W-:Y:S01]  /*4e20*/  IMAD.MOV.U32 R4, RZ, RZ, 0xffff ;  /* 0x0000ffffff047424 */ /* 0x000fe200078e00ff */
[----:B------:R-:W-:Y:S01]  /*4e30*/  UPRMT UR4, UR32, 0x654, UR7 ;  /* 0x0000065420047896 */ /* 0x000fe20008000007 */
[----:B---3--:R-:W-:-:S03]  /*4e40*/  IMAD.SHL.U32 R5, R6, 0x20, RZ ;  /* 0x0000002006057824 */ /* 0x008fc600078e00ff */
[-C--:B------:R-:W-:Y:S02]  /*4e50*/  SHF.L.U32 R4, R4, R6.reuse, RZ ;  /* 0x0000000604047219 */ /* 0x080fe400000006ff */
[----:B------:R-:W-:Y:S01]  /*4e60*/  SHF.L.U32 R6, R3, R6, RZ ;  /* 0x0000000603067219 */ /* 0x000fe200000006ff */
[----:B------:R3:W-:Y:S04]  /*4e70*/  STS [UR6+0x2c0], R5 ;  /* 0x0002c005ff007988 */ /* 0x0007e80008000806 */
[----:B------:R3:W-:Y:S04]  /*4e80*/  ATOMS.OR RZ, [UR5+0x14], R4 ;  /* 0x00001404ffff798c */ /* 0x0007e8000b000005 */
[----:B------:R3:W-:Y:S01]  /*4e90*/  ATOMS.OR RZ, [UR5+0x18], R6 ;  /* 0x00001806ffff798c */ /* 0x0007e2000b000005 */
[----:B------:R-:W-:Y:S03]  /*4ea0*/  SYNCS.ARRIVE.TRANS64.RED.A1T0 RZ, [UR4], RZ ;  /* 0x000000ffffff79a7 */ /* 0x000fe60008100404 */
[----:B------:R3:W-:Y:S01]  /*4eb0*/  ATOMS.XOR RZ, [UR5+0x10], R3 ;  /* 0x00001003ffff798c */ /* 0x0007e2000b800005 */
[----:B------:R-:W-:Y:S05]  /*4ec0*/  BRA `(.L_x_89) ;  /* 0x0000000000107947 */ /* 0x000fea0003800000 */
.L_x_82:
[----:B------:R-:W-:Y:S02]  /*4ed0*/  MOV R3, 0xffffffff ;  /* 0xffffffff00037802 */ /* 0x000fe40000000f00 */
[----:B------:R-:W-:-:S03]  /*4ee0*/  MOV R4, 0x4f10 ;  /* 0x00004f1000047802 */ /* 0x000fc60000000f00 */
[----:B------:R2:W-:Y:S04]  /*4ef0*/  STS [UR6+0x2c0], R3 ;  /* 0x0002c003ff007988 */ /* 0x0005e80008000806 */
[----:B-12--5:R-:W-:Y:S05]  /*4f00*/  CALL.REL.NOINC `($__internal_1_$__cuda_sm10x_tcgen05_guardrail_trap_phase_invalid_during_alloc) ;  /* 0x0000006000c87944 */ /* 0x026fea0003c00000 */
.L_x_89:
[----:B------:R-:W-:Y:S05]  /*4f10*/  WARPSYNC.ALL ;  /* 0x0000000000007948 */ /* 0x000fea0003800000 */
[----:B------:R-:W4:Y:S01]  /*4f20*/  S2UR UR18, SR_CgaCtaId ;  /* 0x00000000001279c3 */ /* 0x000f220000008800 */
[----:B------:R-:W-:Y:S01]  /*4f30*/  UMOV UR4, 0x400 ;  /* 0x0000040000047882 */ /* 0x000fe20000000000 */
[----:B------:R-:W-:-:S06]  /*4f40*/  NOP ;  /* 0x0000000000007918 */ /* 0x000fcc0000000000 */
[----:B------:R-:W-:Y:S06]  /*4f50*/  BAR.ARV 0x6, 0xa0 ;  /* 0x0182800000007b1d */ /* 0x000fec0000002000 */
[----:B------:R-:W1:Y:S01]  /*4f60*/  LDCU UR5, c[0x0][0x390] ;  /* 0x00007200ff0577ac */ /* 0x000e620008000800 */
[----:B------:R-:W-:Y:S01]  /*4f70*/  LOP3.LUT R2, R2, 0xffff, RZ, 0xc0, !PT ;  /* 0x0000ffff02027812 */ /* 0x000fe200078ec0ff */
[----:B--2---:R-:W-:Y:S01]  /*4f80*/  IMAD.MOV.U32 R8, RZ, RZ, 0x1 ;  /* 0x00000001ff087424 */ /* 0x004fe200078e00ff */
[----:B------:R-:W-:Y:S01]  /*4f90*/  LOP3.LUT R0, R0, 0xffff, RZ, 0xc0, !PT ;  /* 0x0000ffff00007812 */ /* 0x000fe200078ec0ff */
[----:B------:R-:W-:Y:S01]  /*4fa0*/  UMOV UR22, URZ ;  /* 0x000000ff00167c82 */ /* 0x000fe20008000000 */
[----:B------:R-:W-:Y:S01]  /*4fb0*/  R2UR UR19, R2 ;  /* 0x00000000021372ca */ /* 0x000fe200000e0000 */
[----:B------:R-:W-:Y:S01]  /*4fc0*/  IMAD.MOV.U32 R2, RZ, RZ, RZ ;  /* 0x000000ffff027224 */ /* 0x000fe200078e00ff */
[----:B------:R-:W-:Y:S01]  /*4fd0*/  R2UR UR30, R0 ;  /* 0x00000000001e72ca */ /* 0x000fe200000e0000 */
[----:B------:R-:W-:Y:S01]  /*4fe0*/  IMAD.MOV.U32 R0, RZ, RZ, RZ ;  /* 0x000000ffff007224 */ /* 0x000fe200078e00ff */
[----:B------:R-:W-:-:S02]  /*4ff0*/  UISETP.NE.AND UP4, UPT, UR33, URZ, UPT ;  /* 0x000000ff2100728c */ /* 0x000fc4000bf85270 */
[----:B----4-:R-:W-:Y:S01]  /*5000*/  ULEA UR18, UR18, UR4, 0x18 ;  /* 0x0000000412127291 */ /* 0x010fe2000f8ec0ff */
[----:B------:R-:W-:Y:S01]  /*5010*/  UMOV UR15, URZ ;  /* 0x000000ff000f7c82 */ /* 0x000fe20008000000 */
[----:B------:R-:W-:Y:S02]  /*5020*/  UMOV UR26, 0x0 ;  /* 0x00000000001a7882 */ /* 0x000fe40000000000 */
[----:B------:R-:W-:Y:S02]  /*5030*/  UIADD3 UR6, UPT, UPT, UR18, 0x3400, URZ ;  /* 0x0000340012067890 */ /* 0x000fe4000fffe0ff */
[----:B------:R-:W-:Y:S02]  /*5040*/  UIADD3 UR7, UPT, UPT, UR18, 0x26400, URZ ;  /* 0x0002640012077890 */ /* 0x000fe4000fffe0ff */
[----:B-1----:R-:W-:Y:S01]  /*5050*/  UIADD3 UR5, UPT, UPT, UR5, 0x1f, URZ ;  /* 0x0000001f05057890 */ /* 0x002fe2000fffe0ff */
[----:B---3--:R-:W1:Y:S01]  /*5060*/  LDS R3, [UR18+0x2c0] ;  /* 0x0002c012ff037984 */ /* 0x008e620008000800 */
[----:B------:R-:W-:-:S02]  /*5070*/  UIADD3 UR29, UPT, UPT, UR18, 0x278, URZ ;  /* 0x00000278121d7890 */ /* 0x000fc4000fffe0ff */
[----:B------:R-:W-:Y:S02]  /*5080*/  USHF.R.S32.HI UR4, URZ, 0x1f, UR5 ;  /* 0x0000001fff047899 */ /* 0x000fe40008011405 */
[----:B------:R-:W-:Y:S02]  /*5090*/  USHF.R.U32.HI UR6, URZ, 0x4, UR6 ;  /* 0x00000004ff067899 */ /* 0x000fe40008011606 */
[----:B------:R-:W-:Y:S02]  /*50a0*/  ULEA.HI UR4, UR4, UR5, URZ, 0x5 ;  /* 0x0000000504047291 */ /* 0x000fe4000f8f28ff */
[----:B------:R-:W-:Y:S02]  /*50b0*/  USHF.R.U32.HI UR7, URZ, 0x4, UR7 ;  /* 0x00000004ff077899 */ /* 0x000fe40008011607 */
[----:B------:R-:W-:Y:S02]  /*50c0*/  USHF.R.S32.HI UR28, URZ, 0x5, UR4 ;  /* 0x00000005ff1c7899 */ /* 0x000fe40008011404 */
[----:B------:R-:W-:-:S02]  /*50d0*/  UPRMT UR29, URZ, 0x654, UR29 ;  /* 0x00000654ff1d7896 */ /* 0x000fc4000800001d */
[----:B------:R-:W-:Y:S02]  /*50e0*/  UISETP.LT.AND UP0, UPT, UR28, 0x1, UPT ;  /* 0x000000011c00788c */ /* 0x000fe4000bf01270 */
[----:B------:R-:W-:Y:S02]  /*50f0*/  ULOP3.LUT UR21, UR6, 0x3fff, URZ, 0xc0, !UPT ;  /* 0x00003fff06157892 */ /* 0x000fe4000f8ec0ff */
[----:B------:R-:W-:Y:S02]  /*5100*/  USEL UR31, UR28, 0x1, !UP0 ;  /* 0x000000011c1f7887 */ /* 0x000fe4000c000000 */
[----:B------:R-:W-:Y:S02]  /*5110*/  ULOP3.LUT UR20, UR7, 0x3fff, URZ, 0xc0, !UPT ;  /* 0x00003fff07147892 */ /* 0x000fe4000f8ec0ff */
[----:B------:R-:W-:Y:S01]  /*5120*/  UIADD3 UR31, UPT, UPT, -UR31, URZ, URZ ;  /* 0x000000ff1f1f7290 */ /* 0x000fe2000fffe1ff */
[----:B------:R-:W-:Y:S01]  /*5130*/  UMOV UR27, 0x8118490 ;  /* 0x08118490001b7882 */ /* 0x000fe20000000000 */
[----:B------:R-:W-:Y:S01]  /*5140*/  UMOV UR24, 0x0 ;  /* 0x0000000000187882 */ /* 0x000fe20000000000 */
[----:B------:R-:W-:Y:S01]  /*5150*/  UMOV UR25, 0x8118490 ;  /* 0x0811849000197882 */ /* 0x000fe20000000000 */
[C---:B-1----:R-:W-:Y:S01]  /*5160*/  VIADD R5, R3.reuse, 0x20 ;  /* 0x0000002003057836 */ /* 0x042fe20000000000 */
[----:B------:R-:W-:-:S04]  /*5170*/  LOP3.LUT R4, R3, 0xffff, RZ, 0xc0, !PT ;  /* 0x0000ffff03047812 */ /* 0x000fc800078ec0ff */
[----:B------:R-:W-:-:S05]  /*5180*/  LOP3.LUT R5, R5, 0xffff, RZ, 0xc0, !PT ;  /* 0x0000ffff05057812 */ /* 0x000fca00078ec0ff */
[----:B------:R1:W-:Y:S02]  /*5190*/  STL.64 [R1], R4 ;  /* 0x0000000401007387 */ /* 0x0003e40000100a00 */
.L_x_101:
[----:B-1----:R-:W-:-:S04]  /*51a0*/  SHF.L.U32 R5, R2, 0x1f, RZ ;  /* 0x0000001f02057819 */ /* 0x002fc800000006ff */
[----:B------:R-:W1:Y:S02]  /*51b0*/  SYNCS.PHASECHK.TRANS64.TRYWAIT P0, [UR18+0x270], R5 ;  /* 0x00027005ff0075a7 */ /* 0x000e640008001112 */
[----:B-1-34-:R-:W-:Y:S05]  /*51c0*/  @!P0 BRA `(.L_x_93) ;  /* 0x0000005800b08947 */ /* 0x01afea0003800000 */
.L_x_238:
[----:B-1----:R-:W1:Y:S01]  /*51d0*/  LDS.128 R4, [UR18+0x2b0] ;  /* 0x0002b012ff047984 */ /* 0x002e620008000c00 */
[----:B------:R-:W-:Y:S01]  /*51e0*/  ULEA UR23, UR22, UR18, 0x3 ;  /* 0x0000001216177291 */ /* 0x000fe2000f8e18ff */
[----:B------:R-:W-:Y:S01]  /*51f0*/  @!PT LDS RZ, [RZ] ;  /* 0x00000000fffff984 */ /* 0x000fe20000000800 */
[----:B------:R-:W-:Y:S01]  /*5200*/  @!PT LDS RZ, [RZ] ;  /* 0x00000000fffff984 */ /* 0x000fe20000000800 */
[----:B------:R-:W-:Y:S01]  /*5210*/  @!PT LDS RZ, [RZ] ;  /* 0x00000000fffff984 */ /* 0x000fe20000000800 */
[----:B------:R-:W-:Y:S01]  /*5220*/  @!PT LDS RZ, [RZ] ;  /* 0x00000000fffff984 */ /* 0x000fe20000000800 */
[----:B------:R2:W-:Y:S06]  /*5230*/  MEMBAR.ALL.CTA ;  /* 0x0000000000007992 */ /* 0x0005ec0000008000 */
[----:B--2---:R-:W2:Y:S02]  /*5240*/  FENCE.VIEW.ASYNC.S ;  /* 0x00000000000073c6 */ /* 0x004ea40000000000 */
[----:B--2---:R-:W-:Y:S01]  /*5250*/  SYNCS.ARRIVE.TRANS64.RED.A1T0 RZ, [UR29], RZ ;  /* 0x000000ffffff79a7 */ /* 0x004fe2000810041d */
[----:B-1----:R-:W-:Y:S01]  /*5260*/  LOP3.LUT P2, RZ, R6, 0x1, RZ, 0xc0, !PT ;  /* 0x0000000106ff7812 */ /* 0x002fe2000784c0ff */
[----:B------:R-:W-:-:S12]  /*5270*/  BRA.U UP4, `(.L_x_94) ;  /* 0x00000001040c7547 */ /* 0x000fd8000b800000 */
[----:B------:R-:W-:-:S04]  /*5280*/  SHF.L.U32 R5, R8, 0x1f, RZ ;  /* 0x0000001f08057819 */ /* 0x000fc800000006ff */
[----:B------:R-:W1:Y:S02]  /*5290*/  SYNCS.PHASECHK.TRANS64.TRYWAIT P0, [UR23+0x290], R5 ;  /* 0x00029005ff0075a7 */ /* 0x000e640008001117 */
[----:B-1----:R-:W-:Y:S05]  /*52a0*/  @!P0 BRA `(.L_x_95) ;  /* 0x0000005800908947 */ /* 0x002fea0003800000 */
.L_x_94:
[----:B------:R-:W-:Y:S05]  /*52b0*/  BRA.U UP4, `(.L_x_96) ;  /* 0x0000000104dc7547 */ /* 0x000fea000b800000 */
[----:B------:R-:W2:Y:S02]  /*52c0*/  LDCU UR4, c[0x0][0x390] ;  /* 0x00007200ff0477ac */ /* 0x000ea40008000800 */
[----:B--2---:R-:W-:-:S09]  /*52d0*/  UISETP.GE.AND UP0, UPT, UR4, 0x1, UPT ;  /* 0x000000010400788c */ /* 0x004fd2000bf06270 */
[----:B------:R-:W-:Y:S05]  /*52e0*/  BRA.U !UP0, `(.L_x_97) ;  /* 0x0000000108c47547 */ /* 0x000fea000b800000 */
[----:B------:R-:W-:Y:S01]  /*52f0*/  ULEA UR4, UR22, UR48, 0x2 ;  /* 0x0000003016047291 */ /* 0x000fe2000f8e10ff */
[----:B-1----:R-:W-:-:S08]  /*5300*/  SHF.L.U32 R4, R0, 0x1f, RZ ;  /* 0x0000001f00047819 */ /* 0x002fd000000006ff */
[----:B------:R-:W5:Y:S01]  /*5310*/  LDL R5, [UR4] ;  /* 0x00000004ff057983 */ /* 0x000f620008100800 */
[----:B------:R-:W-:Y:S02]  /*5320*/  ULEA UR4, UR15, UR18, 0x3 ;  /* 0x000000120f047291 */ /* 0x000fe4000f8e18ff */
[----:B------:R-:W-:Y:S01]  /*5330*/  UPLOP3.LUT UP2, UPT, UPT, UPT, UPT, 0x40, 0x4 ;  /* 0x000000000004789c */ /* 0x000fe20003f4e870 */
[----:B------:R-:W-:Y:S01]  /*5340*/  UMOV UR17, UR31 ;  /* 0x0000001f00117c82 */ /* 0x000fe20008000000 */
[----:B------:R-:W-:Y:S01]  /*5350*/  UMOV UR16, UR28 ;  /* 0x0000001c00107c82 */ /* 0x000fe20008000000 */
[----:B------:R-:W-:-:S04]  /*5360*/  UMOV UR5, UR15 ;  /* 0x0000000f00057c82 */ /* 0x000fc80008000000 */
[----:B------:R1:W2:Y:S04]  /*5370*/  SYNCS.PHASECHK.TRANS64.TRYWAIT P1, [UR4], R4 ;  /* 0x00000004ff0075a7 */ /* 0x0002a80008021104 */
.L_x_100:
[----:B------:R-:W-:Y:S02]  /*5380*/  UIADD3 UR17, UPT, UPT, UR17, 0x1, URZ ;  /* 0x0000000111117890 */ /* 0x000fe4000fffe0ff */
[----:B---3--:R-:W-:Y:S02]  /*5390*/  ULEA UR10, UR5, UR18, 0x3 ;  /* 0x00000012050a7291 */ /* 0x008fe4000f8e18ff */
[----:B------:R-:W-:Y:S01]  /*53a0*/  UISETP.NE.AND UP3, UPT, UR17, URZ, UPT ;  /* 0x000000ff1100728c */ /* 0x000fe2000bf65270 */
[----:B--2-4-:R-:W-:Y:S10]  /*53b0*/  @P1 BRA `(.L_x_98) ;  /* 0x00000000000c1947 */ /* 0x014ff40003800000 */
[----:B------:R-:W-:Y:S04]  /*53c0*/  SHF.L.U32 R6, R0, 0x1f, RZ ;  /* 0x0000001f00067819 */ /* 0x000fe800000006ff */
[----:B------:R-:W2:Y:S02]  /*53d0*/  SYNCS.PHASECHK.TRANS64.TRYWAIT P0, [UR10], R6 ;  /* 0x00000006ff0075a7 */ /* 0x000ea4000800110a */
[----:B--2---:R-:W-:Y:S05]  /*53e0*/  @!P0 BRA `(.L_x_99) ;  /* 0x0000005800588947 */ /* 0x004fea0003800000 */
.L_x_98:
[----:B------:R-:W-:Y:S01]  /*53f0*/  UISETP.NE.AND UP0, UPT, UR16, 0x1, UPT ;  /* 0x000000011000788c */ /* 0x000fe2000bf05270 */
[----:B------:R-:W-:Y:S01]  /*5400*/  PLOP3.LUT P1, PT, PT, PT, PT, 0x80, 0x8 ;  /* 0x000000000008781c */ /* 0x000fe20003f2f070 */
[----:B------:R-:W-:Y:S02]  /*5410*/  UIADD3 UR4, UPT, UPT, UR5, 0x1, URZ ;  /* 0x0000000105047890 */ /* 0x000fe4000fffe0ff */
[----:B------:R-:W-:Y:S02]  /*5420*/  ULEA UR8, UR5, UR20, 0x7 ;  /* 0x0000001405087291 */ /* 0x000fe4000f8e38ff */
[----:B------:R-:W-:Y:S01]  /*5430*/  UISETP.NE.AND UP1, UPT, UR4, 0x23, UPT ;  /* 0x000000230400788c */ /* 0x000fe2000bf25270 */
[----:B------:R-:W-:Y:S01]  /*5440*/  PLOP3.LUT P0, PT, PT, PT, UP0, 0x80, 0x8 ;  /* 0x000000000008781c */ /* 0x000fe20003f0f008 */
[----:B------:R-:W-:Y:S02]  /*5450*/  UIADD3 UR12, UPT, UPT, UR8, 0x40, URZ ;  /* 0x00000040080c7890 */ /* 0x000fe4000fffe0ff */
[----:B------:R-:W-:Y:S02]  /*5460*/  USEL UR6, URZ, 0x1, UP1 ;  /* 0x00000001ff067887 */ /* 0x000fe40008800000 */
[----:B------:R-:W-:Y:S02]  /*5470*/  USEL UR15, UR4, URZ, UP1 ;  /* 0x000000ff040f7287 */ /* 0x000fe40008800000 */
[----:B------:R-:W-:Y:S02]  /*5480*/  UIADD3 UR10, UPT, UPT, UR10, 0x118, URZ ;  /* 0x000001180a0a7890 */ /* 0x000fe4000fffe0ff */
[----:B------:R-:W-:Y:S01]  /*5490*/  @UP0 ULEA UR4, UR15, UR18, 0x3 ;  /* 0x000000120f040291 */ /* 0x000fe2000f8e18ff */
[----:B------:R-:W-:Y:S01]  /*54a0*/  LOP3.LUT R0, R0, UR6, RZ, 0x3c, !PT ;  /* 0x0000000600007c12 */ /* 0x000fe2000f8e3cff */
[----:B------:R-:W-:Y:S01]  /*54b0*/  UIADD3 UR16, UPT, UPT, UR16, -0x1, URZ ;  /* 0xffffffff10107890 */ /* 0x000fe2000fffe0ff */
[----:B------:R-:W-:Y:S02]  /*54c0*/  UMOV UR9, 0x80004020 ;  /* 0x8000402000097882 */ /* 0x000fe40000000000 */
[----:B-1----:R-:W-:Y:S01]  /*54d0*/  @P0 SHF.L.U32 R4, R0, 0x1f, RZ ;  /* 0x0000001f00040819 */ /* 0x002fe200000006ff */
[----:B------:R-:W-:Y:S01]  /*54e0*/  UMOV UR13, 0x80004020 ;  /* 0x80004020000d7882 */ /* 0x000fe20000000000 */
[----:B------:R-:W-:Y:S02]  /*54f0*/  UMOV UR7, 0x40004040 ;  /* 0x4000404000077882 */ /* 0x000fe40000000000 */
[----:B------:R3:W4:Y:S01]  /*5500*/  @P0 SYNCS.PHASECHK.TRANS64.TRYWAIT P1, [UR4], R4 ;  /* 0x00000004ff0005a7 */ /* 0x0007220008021104 */
[----:B------:R-:W-:Y:S11]  /*5510*/  ELECT P0, URZ, PT ;  /* 0x0000000000ff782f */ /* 0x000ff60003800000 */
[----:B------:R-:W-:Y:S02]  /*5520*/  @!UPT UIADD3 URZ, UPT, UPT, URZ, URZ, URZ ;  /* 0x000000fffffff290 */ /* 0x000fe4000fffe0ff */
[C---:B-----5:R-:W-:Y:S01]  /*5530*/  @P0 R2UR.BROADCAST UR14, R5.reuse ;  /* 0x00000000050e02ca */ /* 0x060fe200008e0000 */
[----:B------:R-:W-:Y:S01]  /*5540*/  ULEA UR4, UR5, UR21, 0x8 ;  /* 0x0000001505047291 */ /* 0x000fe2000f8e40ff */
[----:B------:R-:W-:Y:S11]  /*5550*/  ELECT P0, URZ, PT ;  /* 0x0000000000ff782f */ /* 0x000ff60003800000 */
[----:B------:R-:W-:Y:S02]  /*5560*/  @!UPT UIADD3 URZ, UPT, UPT, URZ, URZ, URZ ;  /* 0x000000fffffff290 */ /* 0x000fe4000fffe0ff */
[----:B------:R-:W-:Y:S01]  /*5570*/  @P0 R2UR.BROADCAST UR11, R5 ;  /* 0x00000000050b02ca */ /* 0x000fe200008e0000 */
[----:B------:R-:W-:Y:S01]  /*5580*/  UIADD3 UR6, UPT, UPT, UR4, 0x80, URZ ;  /* 0x0000008004067890 */ /* 0x000fe2000fffe0ff */
[----:B------:R-:W-:Y:S02]  /*5590*/  UMOV UR5, 0x40004040 ;  /* 0x4000404000057882 */ /* 0x000fe40000000000 */
[----:B------:R1:W-:Y:S01]  /*55a0*/  UTCHMMA.2CTA gdesc[UR4], gdesc[UR8], tmem[UR14], tmem[UR26], idesc[UR27], UP2 ;  /* 0x00ff1a08040075ea */ /* 0x0003e2000920000e */
[----:B------:R-:W-:Y:S08]  /*55b0*/  UPLOP3.LUT UP2, UPT, UPT, UPT, UPT, 0x80, 0x8 ;  /* 0x000000000008789c */ /* 0x000ff00003f4f070 */
[----:B------:R3:W-:Y:S01]  /*55c0*/  UTCHMMA.2CTA gdesc[UR6], gdesc[UR12], tmem[UR11], tmem[UR24], idesc[UR25], UPT ;  /* 0x00ff180c060075ea */ /* 0x0007e2000ba0000b */
[----:B------:R3:W-:Y:S01]  /*55d0*/  UTCBAR.2CTA.MULTICAST [UR10], URZ, UR19 ;  /* 0x000000ff0a0073e9 */ /* 0x0007e20008200813 */
[----:B-1----:R-:W-:Y:S01]  /*55e0*/  UMOV UR5, UR15 ;  /* 0x0000000f00057c82 */ /* 0x002fe20008000000 */
[----:B------:R-:W-:Y:S05]  /*55f0*/  BRA.U UP3, `(.L_x_100) ;  /* 0xfffffffd03607547 */ /* 0x000fea000b83ffff */
.L_x_97:
[----:B------:R-:W-:-:S09]  /*5600*/  UIADD3 UR4, UPT, UPT, UR23, 0x280, URZ ;  /* 0x0000028017047890 */ /* 0x000fd2000fffe0ff */
[----:B------:R2:W-:Y:S01]  /*5610*/  UTCBAR.2CTA.MULTICAST [UR4], URZ, UR30 ;  /* 0x000000ff040073e9 */ /* 0x0005e2000820081e */
[----:B------:R-:W-:Y:S02]  /*5620*/  NOP ;  /* 0x0000000000007918 */ /* 0x000fe40000000000 */
.L_x_96:
[----:B--2---:R-:W-:Y:S01]  /*5630*/  UIADD3 UR4, UPT, UPT, UR22, 0x1, URZ ;  /* 0x0000000116047890 */ /* 0x004fe2000fffe0ff */
[----:B------:R-:W-:-:S03]  /*5640*/  LOP3.LUT R2, R2, 0x1, RZ, 0x3c, !PT ;  /* 0x0000000102027812 */ /* 0x000fc600078e3cff */
[----:B------:R-:W-:-:S04]  /*5650*/  UISETP.NE.AND UP0, UPT, UR4, 0x2, UPT ;  /* 0x000000020400788c */ /* 0x000fc8000bf05270 */
[----:B------:R-:W-:Y:S02]  /*5660*/  USEL UR5, URZ, 0x1, UP0 ;  /* 0x00000001ff057887 */ /* 0x000fe40008000000 */
[----:B------:R-:W-:-:S04]  /*5670*/  USEL UR22, UR4, URZ, UP0 ;  /* 0x000000ff04167287 */ /* 0x000fc80008000000 */
[----:B------:R-:W-:Y:S01]  /*5680*/  LOP3.LUT R8, R8, UR5, RZ, 0x3c, !PT ;  /* 0x0000000508087c12 */ /* 0x000fe2000f8e3cff */
[----:B------:R-:W-:Y:S07]  /*5690*/  @P2 BRA `(.L_x_101) ;  /* 0xfffffff800c02947 */ /* 0x000fee000383ffff */
[----:B------:R-:W2:Y:S01]  /*56a0*/  S2UR UR8, SR_CgaCtaId ;  /* 0x00000000000879c3 */ /* 0x000ea20000008800 */
[----:B------:R-:W-:Y:S01]  /*56b0*/  ELECT P0, URZ, PT ;  /* 0x0000000000ff782f */ /* 0x000fe20003800000 */
[----:B------:R-:W-:Y:S01]  /*56c0*/  HFMA2 R0, -RZ, RZ, 0, 5.9604644775390625e-08 ;  /* 0x00000001ff007431 */ /* 0x000fe200000001ff */
[----:B------:R-:W-:-:S05]  /*56d0*/  UMOV UR4, 0x40 ;  /* 0x0000004000047882 */ /* 0x000fca0000000000 */
[----:B------:R-:W-:Y:S01]  /*56e0*/  UVIRTCOUNT.DEALLOC.SMPOOL 0x80 ;  /* 0x000000800000784c */ /* 0x000fe20000000000 */
[----:B------:R-:W-:Y:S02]  /*56f0*/  UISETP.NE.AND UP0, UPT, UR33, URZ, UPT ;  /* 0x000000ff2100728c */ /* 0x000fe4000bf05270 */
[----:B--2---:R-:W-:-:S09]  /*5700*/  ULEA UR8, UR8, UR4, 0x18 ;  /* 0x0000000408087291 */ /* 0x004fd2000f8ec0ff */
[----:B------:R2:W-:Y:S01]  /*5710*/  @P0 STS.U8 [UR8+0x1c], R0 ;  /* 0x00001c00ff000988 */ /* 0x0005e20008000008 */
[----:B------:R-:W-:Y:S05]  /*5720*/  BRA.U UP0, `(.L_x_102) ;  /* 0x0000000100587547 */ /* 0x000fea000b800000 */
[----:B------:R-:W-:Y:S01]  /*5730*/  UIADD3 UR5, UPT, UPT, UR18, 0x290, URZ ;  /* 0x0000029012057890 */ /* 0x000fe2000fffe0ff */
[----:B------:R-:W-:-:S03]  /*5740*/  SHF.L.U32 R2, R8, 0x1f, RZ ;  /* 0x0000001f08027819 */ /* 0x000fc600000006ff */
[----:B------:R-:W-:-:S09]  /*5750*/  ULEA UR4, UR22, UR5, 0x3 ;  /* 0x0000000516047291 */ /* 0x000fd2000f8e18ff */
[----:B------:R-:W1:Y:S02]  /*5760*/  SYNCS.PHASECHK.TRANS64.TRYWAIT P0, [UR4], R2 ;  /* 0x00000002ff0075a7 */ /* 0x000e640008001104 */
[----:B-1----:R-:W-:Y:S05]  /*5770*/  @!P0 BRA `(.L_x_103) ;  /* 0x00000054008c8947 */ /* 0x002fea0003800000 */
.L_x_242:
[----:B------:R-:W-:-:S04]  /*5780*/  UIADD3 UR4, UPT, UPT, UR22, 0x1, URZ ;  /* 0x0000000116047890 */ /* 0x000fc8000fffe0ff */
[----:B------:R-:W-:-:S04]  /*5790*/  UISETP.NE.AND UP1, UPT, UR4, 0x2, UPT ;  /* 0x000000020400788c */ /* 0x000fc8000bf25270 */
[----:B---3--:R-:W-:Y:S02]  /*57a0*/  USEL UR6, URZ, 0x1, UP1 ;  /* 0x00000001ff067887 */ /* 0x008fe40008800000 */
[----:B------:R-:W-:-:S04]  /*57b0*/  USEL UR4, UR4, URZ, UP1 ;  /* 0x000000ff04047287 */ /* 0x000fc80008800000 */
[----:B------:R-:W-:Y:S01]  /*57c0*/  ULEA UR4, UR4, UR5, 0x3 ;  /* 0x0000000504047291 */ /* 0x000fe2000f8e18ff */
[----:B-1----:R-:W-:-:S04]  /*57d0*/  LOP3.LUT R2, R8, UR6, RZ, 0x3c, !PT ;  /* 0x0000000608027c12 */ /* 0x002fc8000f8e3cff */
[----:B------:R-:W-:Y:S01]  /*57e0*/  SHF.L.U32 R2, R2, 0x1f, RZ ;  /* 0x0000001f02027819 */ /* 0x000fe200000006ff */
[----:B--2---:R-:W-:-:S04]  /*57f0*/  IMAD.U32 R0, RZ, RZ, UR4 ;  /* 0x00000004ff007e24 */ /* 0x004fc8000f8e00ff */
[----:B------:R1:W2:Y:S03]  /*5800*/  SYNCS.PHASECHK.TRANS64.TRYWAIT P0, [R0+URZ], R2 ;  /* 0x00000002000075a7 */ /* 0x0002a600080011ff */
[----:B--2---:R-:W-:Y:S05]  /*5810*/  @!P0 NANOSLEEP.SYNCS 0x989680 ;  /* 0x009896800000895d */ /* 0x004fea0003900000 */
[----:B------:R-:W2:Y:S02]  /*5820*/  @!P0 SYNCS.PHASECHK.TRANS64 P0, [R0+URZ], R2 ;  /* 0x00000002000085a7 */ /* 0x000ea400080010ff */
[----:B--2---:R-:W-:Y:S05]  /*5830*/  @P0 BRA `(.L_x_104) ;  /* 0x0000000000200947 */ /* 0x004fea0003800000 */
.L_x_105:
[----:B--2---:R2:W3:Y:S02]  /*5840*/  SYNCS.PHASECHK.TRANS64.TRYWAIT P0, [R0+URZ], R2 ;  /* 0x00000002000075a7 */ /* 0x0044e400080011ff */
[----:B---3--:R-:W-:Y:S05]  /*5850*/  @!P0 NANOSLEEP.SYNCS 0x989680 ;  /* 0x009896800000895d */ /* 0x008fea0003900000 */
[----:B------:R-:W3:Y:S02]  /*5860*/  @!P0 SYNCS.PHASECHK.TRANS64 P0, [R0+URZ], R2 ;  /* 0x00000002000085a7 */ /* 0x000ee400080010ff */
[----:B---3--:R-:W-:Y:S05]  /*5870*/  @!P0 BRA `(.L_x_105) ;  /* 0xfffffffc00f08947 */ /* 0x008fea000383ffff */
[----:B------:R-:W-:Y:S05]  /*5880*/  BRA `(.L_x_104) ;  /* 0x00000000000c7947 */ /* 0x000fea0003800000 */
.L_x_102:
[----:B------:R-:W-:-:S04]  /*5890*/  UIADD3 UR4, UPT, UPT, UR18, 0x2a0, URZ ;  /* 0x000002a012047890 */ /* 0x000fc8000fffe0ff */
[----:B------:R-:W-:-:S09]  /*58a0*/  UPRMT UR4, UR32, 0x654, UR4 ;  /* 0x0000065420047896 */ /* 0x000fd20008000004 */
[----:B------:R-:W-:Y:S03]  /*58b0*/  SYNCS.ARRIVE.TRANS64.RED.A1T0 RZ, [UR4], RZ ;  /* 0x000000ffffff79a7 */ /* 0x000fe60008100404 */
.L_x_104:
[----:B-12---:R-:W-:Y:S01]  /*58c0*/  SHF.L.U32 R2, RZ, 0x1f, RZ ;  /* 0x0000001fff027819 */ /* 0x006fe200000006ff */
[----:B------:R-:W-:Y:S01]  /*58d0*/  UIADD3 UR4, UPT, UPT, UR18, 0x2a0, URZ ;  /* 0x000002a012047890 */ /* 0x000fe2000fffe0ff */
[----:B------:R-:W-:Y:S02]  /*58e0*/  PLOP3.LUT P0, PT, PT, PT, UP0, 0x80, 0x8 ;  /* 0x000000000008781c */ /* 0x000fe40003f0f008 */
[----:B----4-:R-:W1:Y:S02]  /*58f0*/  SYNCS.PHASECHK.TRANS64.TRYWAIT P1, [UR18+0x2a0], R2 ;  /* 0x0002a002ff0075a7 */ /* 0x010e640008021112 */
[----:B-1----:R-:W-:Y:S09]  /*5900*/  @!P1 BRA `(.L_x_106) ;  /* 0x0000005400409947 */ /* 0x002ff20003800000 */
.L_x_244:
[----:B------:R-:W-:Y:S01]  /*5910*/  @!UP0 UPRMT UR4, UR32, 0x654, UR4 ;  /* 0x0000065420048896 */ /* 0x000fe20008000004 */
[----:B------:R-:W-:Y:S01]  /*5920*/  LOP3.LUT R3, R3, 0xffff, RZ, 0xc0, !PT ;  /* 0x0000ffff03037812 */ /* 0x000fe200078ec0ff */
[----:B-1----:R-:W-:-:S03]  /*5930*/  IMAD.MOV.U32 R2, RZ, RZ, 0xffff ;  /* 0x0000ffffff027424 */ /* 0x002fc600078e00ff */
[----:B------:R-:W-:-:S04]  /*5940*/  SHF.R.U32.HI R3, RZ, 0x5, R3 ;  /* 0x00000005ff037819 */ /* 0x000fc80000011603 */
[----:B------:R-:W-:Y:S01]  /*5950*/  @!P0 SYNCS.ARRIVE.TRANS64.RED.A1T0 RZ, [UR4], RZ ;  /* 0x000000ffffff89a7 */ /* 0x000fe20008100404 */
[----:B------:R-:W-:Y:S01]  /*5960*/  NOP ;  /* 0x0000000000007918 */ /* 0x000fe20000000000 */
[----:B------:R-:W1:Y:S01]  /*5970*/  LDS R0, [UR8+0x14] ;  /* 0x00001408ff007984 */ /* 0x000e620008000800 */
[----:B------:R-:W-:-:S04]  /*5980*/  SHF.L.U32 R2, R2, R3, RZ ;  /* 0x0000000302027219 */ /* 0x000fc800000006ff */
[----:B-1----:R-:W-:-:S04]  /*5990*/  LOP3.LUT R0, R0, R2, RZ, 0xc0, !PT ;  /* 0x0000000200007212 */ /* 0x002fc800078ec0ff */
[----:B------:R-:W-:Y:S01]  /*59a0*/  ISETP.NE.AND P0, PT, R0, R2, PT ;  /* 0x000000020000720c */ /* 0x000fe20003f05270 */
[----:B------:R-:W-:-:S05]  /*59b0*/  IMAD.MOV.U32 R0, RZ, RZ, 0x1 ;  /* 0x00000001ff007424 */ /* 0x000fca00078e00ff */
[----:B------:R-:W-:-:S07]  /*59c0*/  SHF.L.U32 R0, R0, R3, RZ ;  /* 0x0000000300007219 */ /* 0x000fce00000006ff */
[----:B------:R-:W-:Y:S05]  /*59d0*/  @P0 BRA `(.L_x_107) ;  /* 0x00000000005c0947 */ /* 0x000fea0003800000 */
[----:B------:R-:W1:Y:S02]  /*59e0*/  LDS R3, [UR8+0x18] ;  /* 0x00001808ff037984 */ /* 0x000e640008000800 */
[----:B-1----:R-:W-:-:S04]  /*59f0*/  LOP3.LUT R3, R3, R0, RZ, 0xc0, !PT ;  /* 0x0000000003037212 */ /* 0x002fc800078ec0ff */
[----:B------:R-:W-:-:S13]  /*5a00*/  ISETP.NE.AND P0, PT, R3, R0, PT ;  /* 0x000000000300720c */ /* 0x000fda0003f05270 */
[----:B------:R-:W-:Y:S05]  /*5a10*/  @P0 BRA `(.L_x_108) ;  /* 0x0000000000400947 */ /* 0x000fea0003800000 */
[----:B------:R-:W-:Y:S01]  /*5a20*/  R2UR UR4, R2 ;  /* 0x00000000020472ca */ /* 0x000fe200000e0000 */
[----:B------:R-:W1:Y:S01]  /*5a30*/  S2R R3, SR_LANEID ;  /* 0x0000000000037919 */ /* 0x000e620000000000 */
[----:B------:R-:W-:-:S04]  /*5a40*/  LOP3.LUT R0, RZ, R0, RZ, 0x33, !PT ;  /* 0x00000000ff007212 */ /* 0x000fc800078e33ff */
[----:B---3--:R-:W2:Y:S07]  /*5a50*/  REDUX UR6, R0 ;  /* 0x00000000000673c4 */ /* 0x008eae0000000000 */
[----:B------:R-:W-:-:S03]  /*5a60*/  ULOP3.LUT UR5, URZ, UR4, URZ, 0x33, !UPT ;  /* 0x00000004ff057292 */ /* 0x000fc6000f8e33ff */
[----:B------:R-:W-:Y:S02]  /*5a70*/  VOTEU.ANY UR4, UPT, PT ;  /* 0x0000000000047886 */ /* 0x000fe400038e0100 */
[----:B------:R-:W-:Y:S01]  /*5a80*/  UFLO.U32 UR4, UR4 ;  /* 0x00000004000472bd */ /* 0x000fe200080e0000 */
[----:B------:R-:W-:-:S04]  /*5a90*/  IMAD.U32 R2, RZ, RZ, UR5 ;  /* 0x00000005ff027e24 */ /* 0x000fc8000f8e00ff */
[----:B------:R-:W3:Y:S02]  /*5aa0*/  REDUX UR7, R2 ;  /* 0x00000000020773c4 */ /* 0x000ee40000000000 */
[----:B------:R4:W-:Y:S01]  /*5ab0*/  UTCATOMSWS.AND URZ, UR5 ;  /* 0x0000000500ff79e3 */ /* 0x0009e20008000000 */
[----:B--2---:R-:W-:Y:S01]  /*5ac0*/  IMAD.U32 R0, RZ, RZ, UR6 ;  /* 0x00000006ff007e24 */ /* 0x004fe2000f8e00ff */
[----:B-1----:R-:W-:Y:S01]  /*5ad0*/  ISETP.EQ.U32.AND P0, PT, R3, UR4, PT ;  /* 0x0000000403007c0c */ /* 0x002fe2000bf02070 */
[----:B---3--:R-:W-:-:S12]  /*5ae0*/  IMAD.U32 R2, RZ, RZ, UR7 ;  /* 0x00000007ff027e24 */ /* 0x008fd8000f8e00ff */
[----:B------:R4:W-:Y:S04]  /*5af0*/  @P0 ATOMS.AND RZ, [UR8+0x14], R2 ;  /* 0x00001402ffff098c */ /* 0x0009e8000a800008 */
[----:B------:R4:W-:Y:S01]  /*5b00*/  @P0 ATOMS.AND RZ, [UR8+0x18], R0 ;  /* 0x00001800ffff098c */ /* 0x0009e2000a800008 */
[----:B------:R-:W-:Y:S05]  /*5b10*/  BRA `(.L_x_109) ;  /* 0x0000000000147947 */ /* 0x000fea0003800000 */
.L_x_108:
[----:B------:R-:W-:Y:S02]  /*5b20*/  MOV R2, 0x5b40 ;  /* 0x00005b4000027802 */ /* 0x000fe40000000f00 */
[----:B---3-5:R-:W-:Y:S05]  /*5b30*/  CALL.REL.NOINC `($__internal_0_$__cuda_sm10x_tcgen05_guardrail_trap_col_being_dealloced_not_returned_by_alloc) ;  /* 0x0000005400b07944 */ /* 0x028fea0003c00000 */
[----:B------:R-:W-:Y:S05]  /*5b40*/  BRA `(.L_x_109) ;  /* 0x0000000000087947 */ /* 0x000fea0003800000 */
.L_x_107:
[----:B------:R-:W-:Y:S02]  /*5b50*/  MOV R2, 0x5b70 ;  /* 0x00005b7000027802 */ /* 0x000fe40000000f00 */
[----:B---3-5:R-:W-:Y:S05]  /*5b60*/  CALL.REL.NOINC `($__internal_2_$__cuda_sm10x_tcgen05_guardrail_trap_unallocated_columns_being_dealloced) ;  /* 0x0000005400bc7944 */ /* 0x028fea0003c00000 */
.L_x_109:
[----:B------:R-:W-:Y:S01]  /*5b70*/  NOP ;  /* 0x0000000000007918 */ /* 0x000fe20000000000 */
[----:B----4-:R-:W-:Y:S05]  /*5b80*/  EXIT ;  /* 0x000000000000794d */ /* 0x010fea0003800000 */
.L_x_81:
[----:B------:R-:W2:Y:S01]  /*5b90*/  LDCU UR5, c[0x0][0x384] ;  /* 0x00007080ff0577ac */ /* 0x000ea20008000800 */
[----:B------:R-:W-:Y:S02]  /*5ba0*/  UISETP.NE.OR UP0, UPT, UR18, 0x3, !UP3 ;  /* 0x000000031200788c */ /* 0x000fe4000df05670 */
[----:B--2---:R-:W-:-:S07]  /*5bb0*/  UIADD3 UR5, UPT, UPT, UR5, 0x3f, URZ ;  /* 0x0000003f05057890 */ /* 0x004fce000fffe0ff */
[----:B------:R-:W-:Y:S05]  /*5bc0*/  BRA.U UP0, `(.L_x_110) ;  /* 0x0000001500647547 */ /* 0x000fea000b800000 */
[----:B------:R-:W-:Y:S01]  /*5bd0*/  USHF.R.S32.HI UR4, URZ, 0x1f, UR5 ;  /* 0x0000001fff047899 */ /* 0x000fe20008011405 */
[----:B------:R-:W2:Y:S01]  /*5be0*/  S2UR UR8, SR_CgaCtaId ;  /* 0x00000000000879c3 */ /* 0x000ea20000008800 */
[----:B------:R-:W3:Y:S01]  /*5bf0*/  LDCU UR45, c[0x0][0x370] ;  /* 0x00006e00ff2d77ac */ /* 0x000ee20008000800 */
[----:B------:R-:W-:Y:S02]  /*5c00*/  HFMA2 R10, -RZ, RZ, 0, 5.9604644775390625e-08 ;  /* 0x00000001ff0a7431 */ /* 0x000fe400000001ff */
[----:B------:R-:W-:Y:S01]  /*5c10*/  IMAD.MOV.U32 R9, RZ, RZ, RZ ;  /* 0x000000ffff097224 */ /* 0x000fe200078e00ff */
[----:B------:R-:W-:Y:S01]  /*5c20*/  ULEA.HI UR4, UR4, UR5, URZ, 0x6 ;  /* 0x0000000504047291 */ /* 0x000fe2000f8f30ff */
[----:B------:R-:W4:Y:S02]  /*5c30*/  LDCU.128 UR40, c[0x0][0xb10] ;  /* 0x00016200ff2877ac */ /* 0x000f240008000c00 */
[----:B------:R-:W1:Y:S01]  /*5c40*/  LDC.64 R14, c[0x0][0x348] ;  /* 0x0000d200ff0e7b82 */ /* 0x000e620000000a00 */
[----:B------:R-:W-:Y:S01]  /*5c50*/  USHF.R.S32.HI UR33, URZ, 0x6, UR4 ;  /* 0x00000006ff217899 */ /* 0x000fe20008011404 */
[----:B------:R-:W4:Y:S05]  /*5c60*/  LDCU UR44, c[0x0][0x374] ;  /* 0x00006e80ff2c77ac */ /* 0x000f2a0008000800 */
[----:B------:R-:W-:Y:S01]  /*5c70*/  IMAD.U32 R2, RZ, RZ, UR33 ;  /* 0x00000021ff027e24 */ /* 0x000fe2000f8e00ff */
[----:B------:R-:W3:Y:S04]  /*5c80*/  LDCU.64 UR4, c[0x0][0x888] ;  /* 0x00011100ff0477ac */ /* 0x000ee80008000a00 */
[----:B------:R-:W-:Y:S01]  /*5c90*/  IABS R0, R2 ;  /* 0x0000000200007213 */ /* 0x000fe20000000000 */
[----:B------:R-:W2:Y:S03]  /*5ca0*/  LDCU.64 UR34, c[0x0][0x890] ;  /* 0x00011200ff2277ac */ /* 0x000ea60008000a00 */
[----:B------:R-:W-:Y:S01]  /*5cb0*/  R2UR UR32, R0 ;  /* 0x00000000002072ca */ /* 0x000fe200000e0000 */
[----:B------:R-:W1:Y:S01]  /*5cc0*/  LDCU UR30, c[0x0][0xb0c] ;  /* 0x00016180ff1e77ac */ /* 0x000e620008000800 */
[----:B------:R-:W1:Y:S01]  /*5cd0*/  LDCU UR54, c[0x0][0xb20] ;  /* 0x00016400ff3677ac */ /* 0x000e620008000800 */
[----:B------:R-:W1:Y:S10]  /*5ce0*/  LDCU UR38, c[0x0][0x388] ;  /* 0x00007100ff2677ac */ /* 0x000e740008000800 */
[----:B------:R-:W1:Y:S01]  /*5cf0*/  I2F.RP R0, UR32 ;  /* 0x0000002000007d06 */ /* 0x000e620008209400 */
[----:B---3--:R-:W-:Y:S01]  /*5d00*/  UISETP.NE.U32.AND UP0, UPT, UR4, URZ, UPT ;  /* 0x000000ff0400728c */ /* 0x008fe2000bf05070 */
[----:B------:R-:W3:Y:S03]  /*5d10*/  LDCU UR4, c[0x0][0xb30] ;  /* 0x00016600ff0477ac */ /* 0x000ee60008000800 */
[----:B------:R-:W-:Y:S01]  /*5d20*/  UISETP.NE.AND.EX UP0, UPT, UR5, URZ, UPT, UP0 ;  /* 0x000000ff0500728c */ /* 0x000fe2000bf05300 */
[----:B------:R-:W-:Y:S01]  /*5d30*/  UMOV UR31, 0x400 ;  /* 0x00000400001f7882 */ /* 0x000fe20000000000 */
[----:B----4-:R-:W-:-:S02]  /*5d40*/  UIMAD.WIDE.U32 UR10, UR44, UR43, URZ ;  /* 0x0000002b2c0a72a5 */ /* 0x010fc4000f8e00ff */
[----:B--2---:R-:W-:Y:S02]  /*5d50*/  ULEA UR31, UR8, UR31, 0x18 ;  /* 0x0000001f081f7291 */ /* 0x004fe4000f8ec0ff */
[----:B------:R-:W-:Y:S01]  /*5d60*/  UIMAD.WIDE.U32 UR8, UR45, UR40, URZ ;  /* 0x000000282d0872a5 */ /* 0x000fe2000f8e00ff */
[----:B-1----:R-:W1:Y:S01]  /*5d70*/  MUFU.RCP R0, R0 ;  /* 0x0000000000007308 */ /* 0x002e620000001000 */
[----:B------:R-:W-:Y:S01]  /*5d80*/  UMOV UR6, URZ ;  /* 0x000000ff00067c82 */ /* 0x000fe20008000000 */
[----:B------:R-:W-:Y:S02]  /*5d90*/  UP2UR UR52, UPR, URZ, 0x1 ;  /* 0x00000001ff347883 */ /* 0x000fe40008000000 */
[----:B------:R-:W-:Y:S02]  /*5da0*/  UISETP.NE.AND UP0, UPT, UR39, 0x1, UPT ;  /* 0x000000012700788c */ /* 0x000fe4000bf05270 */
[----:B------:R-:W-:Y:S02]  /*5db0*/  UISETP.NE.U32.AND UP0, UPT, UR34, URZ, UPT ;  /* 0x000000ff2200728c */ /* 0x000fe4000bf05070 */
[----:B------:R-:W-:-:S02]  /*5dc0*/  UIADD3 UR46, UPT, UPT, UR31, 0x278, URZ ;  /* 0x000002781f2e7890 */ /* 0x000fc4000fffe0ff */
[----:B------:R-:W-:Y:S01]  /*5dd0*/  UISETP.GE.AND UP3, UPT, UR39, 0x1, UPT ;  /* 0x000000012700788c */ /* 0x000fe2000bf66270 */
[----:B------:R-:W-:Y:S01]  /*5de0*/  UMOV UR50, UR9 ;  /* 0x0000000900327c82 */ /* 0x000fe20008000000 */
[----:B------:R-:W-:Y:S01]  /*5df0*/  UMOV UR48, UR11 ;  /* 0x0000000b00307c82 */ /* 0x000fe20008000000 */
[----:B------:R-:W-:Y:S02]  /*5e00*/  UISETP.NE.AND UP3, UPT, UR30, 0x1, UPT ;  /* 0x000000011e00788c */ /* 0x000fe4000bf65270 */
[----:B------:R-:W-:Y:S01]  /*5e10*/  UISETP.NE.AND.EX UP5, UPT, UR35, URZ, UPT, UP0 ;  /* 0x000000ff2300728c */ /* 0x000fe2000bfa5300 */
[----:B-1----:R-:W-:Y:S01]  /*5e20*/  VIADD R0, R0, 0xffffffe ;  /* 0x0ffffffe00007836 */ /* 0x002fe20000000000 */
[----:B------:R-:W-:Y:S01]  /*5e30*/  UMOV UR25, URZ ;  /* 0x000000ff00197c82 */ /* 0x000fe20008000000 */
[----:B------:R-:W-:Y:S01]  /*5e40*/  UPLOP3.LUT UP2, UPT, UPT, UPT, UPT, 0x40, 0x4 ;  /* 0x000000000004789c */ /* 0x000fe20003f4e870 */
[----:B------:R-:W1:Y:S03]  /*5e50*/  LDCU.64 UR22, c[0x0][0xb28] ;  /* 0x00016500ff1677ac */ /* 0x000e660008000a00 */
[----:B------:R-:W2:Y:S01]  /*5e60*/  F2I.FTZ.U32.TRUNC.NTZ R0, R0 ;  /* 0x0000000000007305 */ /* 0x000ea2000021f000 */
[----:B------:R-:W-:-:S02]  /*5e70*/  UPRMT UR46, URZ, 0x654, UR46 ;  /* 0x00000654ff2e7896 */ /* 0x000fc4000800002e */
[----:B------:R-:W-:Y:S02]  /*5e80*/  USHF.R.U32.HI UR50, URZ, UR41, UR50 ;  /* 0x00000029ff327299 */ /* 0x000fe40008011632 */
[----:B------:R-:W-:Y:S02]  /*5e90*/  USHF.R.U32.HI UR48, URZ, UR54, UR48 ;  /* 0x00000036ff307299 */ /* 0x000fe40008011630 */
[----:B------:R-:W-:Y:S02]  /*5ea0*/  UISETP.NE.AND UP3, UPT, UR42, 0x1, UPT ;  /* 0x000000012a00788c */ /* 0x000fe4000bf65270 */
[----:B---3--:R-:W-:Y:S02]  /*5eb0*/  UISETP.NE.AND UP4, UPT, UR4, 0x1, UPT ;  /* 0x000000010400788c */ /* 0x008fe4000bf85270 */
[----:B------:R-:W-:Y:S02]  /*5ec0*/  UISETP.NE.AND UP0, UPT, UR38, URZ, UPT ;  /* 0x000000ff2600728c */ /* 0x000fe4000bf05270 */
[----:B------:R-:W-:Y:S01]  /*5ed0*/  UISETP.NE.AND UP6, UPT, UR33, URZ, UPT ;  /* 0x000000ff2100728c */ /* 0x000fe2000bfc5270 */
[----:B--2---:R-:W-:-:S02]  /*5ee0*/  R2UR UR7, R0 ;  /* 0x00000000000772ca */ /* 0x004fc400000e0000 */
[----:B------:R-:W-:Y:S02]  /*5ef0*/  IABS R0, R2 ;  /* 0x0000000200007213 */ /* 0x000fe40000000000 */
[----:B------:R-:W-:-:S03]  /*5f00*/  MOV R2, 0x1000 ;  /* 0x0000100000027802 */ /* 0x000fc60000000f00 */
[----:B------:R-:W-:-:S05]  /*5f10*/  IMAD.MOV R0, RZ, RZ, -R0 ;  /* 0x000000ffff007224 */ /* 0x000fca00078e0a00 */
[----:B------:R-:W-:Y:S01]  /*5f20*/  R2UR UR51, R0 ;  /* 0x00000000003372ca */ /* 0x000fe200000e0000 */
[----:B------:R-:W-:-:S04]  /*5f30*/  UIADD3 UR5, UPT, UPT, URZ, -UR7, URZ ;  /* 0x80000007ff057290 */ /* 0x000fc8000fffe0ff */
[----:B------:R-:W-:-:S04]  /*5f40*/  UIMAD UR5, UR5, UR32, URZ ;  /* 0x00000020050572a4 */ /* 0x000fc8000f8e02ff */
[----:B------:R-:W-:-:S07]  /*5f50*/  UIMAD.WIDE.U32 UR6, UR7, UR5, UR6 ;  /* 0x00000005070672a5 */ /* 0x000fce000f8e0006 */
[----:B-1----:R-:W-:-:S05]  /*5f60*/  UMOV UR47, UR7 ;  /* 0x00000007002f7c82 */ /* 0x002fca0008000000 */
.L_x_119:
[----:B------:R-:W-:Y:S04]  /*5f70*/  SHF.L.U32 R3, R9, 0x1f, RZ ;  /* 0x0000001f09037819 */ /* 0x000fe800000006ff */
[----:B------:R-:W1:Y:S02]  /*5f80*/  SYNCS.PHASECHK.TRANS64.TRYWAIT P0, [UR31+0x270], R3 ;  /* 0x00027003ff0075a7 */ /* 0x000e64000800111f */
[----:B-12---:R-:W-:Y:S05]  /*5f90*/  @!P0 BRA `(.L_x_111) ;  /* 0x0000004c00b48947 */ /* 0x006fea0003800000 */
.L_x_246:
[----:B------:R-:W2:Y:S01]  /*5fa0*/  LDS.128 R4, [UR31+0x2b0] ;  /* 0x0002b01fff047984 */ /* 0x000ea20008000c00 */
[----:B------:R-:W-:Y:S01]  /*5fb0*/  UISETP.GE.AND UP0, UPT, UR39, 0x1, UPT ;  /* 0x000000012700788c */ /* 0x000fe2000bf06270 */
[----:B------:R-:W-:Y:S01]  /*5fc0*/  @!PT LDS RZ, [RZ] ;  /* 0x00000000fffff984 */ /* 0x000fe20000000800 */
[----:B------:R-:W-:Y:S01]  /*5fd0*/  @!PT LDS RZ, [RZ] ;  /* 0x00000000fffff984 */ /* 0x000fe20000000800 */
[----:B------:R-:W-:Y:S01]  /*5fe0*/  @!PT LDS RZ, [RZ] ;  /* 0x00000000fffff984 */ /* 0x000fe20000000800 */
[----:B------:R-:W-:Y:S01]  /*5ff0*/  @!PT LDS RZ, [RZ] ;  /* 0x00000000fffff984 */ /* 0x000fe20000000800 */
[----:B------:R3:W-:Y:S06]  /*6000*/  MEMBAR.ALL.CTA ;  /* 0x0000000000007992 */ /* 0x0007ec0000008000 */
[----:B---3--:R-:W3:Y:S02]  /*6010*/  FENCE.VIEW.ASYNC.S ;  /* 0x00000000000073c6 */ /* 0x008ee40000000000 */
[----:B---3--:R-:W-:Y:S01]  /*6020*/  SYNCS.ARRIVE.TRANS64.RED.A1T0 RZ, [UR46], RZ ;  /* 0x000000ffffff79a7 */ /* 0x008fe2000810042e */
[----:B--2---:R-:W-:Y:S11]  /*6030*/  LOP3.LUT P0, RZ, R6, 0x1, RZ, 0xc0, !PT ;  /* 0x0000000106ff7812 */ /* 0x004ff6000780c0ff */
[----:B------:R-:W-:Y:S02]  /*6040*/  @!UPT UIADD3 URZ, UPT, UPT, URZ, URZ, URZ ;  /* 0x000000fffffff290 */ /* 0x000fe4000fffe0ff */
[----:B------:R-:W-:Y:S01]  /*6050*/  VOTEU.ANY UP3, P0 ;  /* 0x0000000000ff7886 */ /* 0x000fe20000060100 */
[----:B------:R-:W-:Y:S11]  /*6060*/  PLOP3.LUT P0, PT, PT, PT, UP3, 0x80, 0x8 ;  /* 0x000000000008781c */ /* 0x000ff60003f0f038 */
[----:B------:R-:W-:Y:S02]  /*6070*/  @!UPT UIADD3 URZ, UPT, UPT, URZ, URZ, URZ ;  /* 0x000000fffffff290 */ /* 0x000fe4000fffe0ff */
[----:B-1----:R-:W-:Y:S02]  /*6080*/  @P0 MOV R3, R4 ;  /* 0x0000000400030202 */ /* 0x002fe40000000f00 */
[----:B------:R-:W-:Y:S02]  /*6090*/  @P0 LOP3.LUT R0, R5, 0xffff, RZ, 0xc0, !PT ;  /* 0x0000ffff05000812 */ /* 0x000fe400078ec0ff */
[----:B------:R-:W-:Y:S02]  /*60a0*/  @P0 R2UR UR5, R3 ;  /* 0x00000000030502ca */ /* 0x000fe400000e0000 */
[----:B------:R-:W-:Y:S11]  /*60b0*/  @P0 R2UR UR4, R0 ;  /* 0x00000000000402ca */ /* 0x000ff600000e0000 */
[----:B------:R-:W-:Y:S02]  /*60c0*/  @UP3 UMOV UR15, UR5 ;  /* 0x00000005000f3c82 */ /* 0x000fe40008000000 */
[----:B------:R-:W-:Y:S01]  /*60d0*/  @UP3 UMOV UR14, UR4 ;  /* 0x00000004000e3c82 */ /* 0x000fe20008000000 */
[----:B------:R-:W-:Y:S05]  /*60e0*/  BRA.U !UP0, `(.L_x_112) ;  /* 0x0000000108c07547 */ /* 0x000fea000b800000 */
[----:B------:R-:W-:Y:S02]  /*60f0*/  UP2UR UR18, UPR, URZ, 0x4 ;  /* 0x00000004ff127883 */ /* 0x000fe40008000000 */
[----:B------:R-:W-:Y:S02]  /*6100*/  UISETP.NE.AND UP2, UPT, UR42, 0x1, UPT ;  /* 0x000000012a00788c */ /* 0x000fe4000bf45270 */
[----:B------:R-:W-:Y:S02]  /*6110*/  UIMAD.WIDE.U32 UR6, UR14, UR43, URZ ;  /* 0x0000002b0e0672a5 */ /* 0x000fe4000f8e00ff */
[----:B------:R-:W-:Y:S02]  /*6120*/  UIMAD.WIDE.U32 UR10, UR15, UR40, URZ ;  /* 0x000000280f0a72a5 */ /* 0x000fe4000f8e00ff */
[----:B------:R-:W-:Y:S02]  /*6130*/  USEL UR4, UR44, UR48, !UP2 ;  /* 0x000000302c047287 */ /* 0x000fe4000d000000 */
[----:B------:R-:W-:Y:S02]  /*6140*/  UISETP.NE.AND UP0, UPT, UR30, 0x1, UPT ;  /* 0x000000011e00788c */ /* 0x000fe4000bf05270 */
[----:B------:R-:W-:Y:S02]  /*6150*/  UP2UR UR20, UPR, URZ, 0x2 ;  /* 0x00000002ff147883 */ /* 0x000fe40008000000 */
[----:B------:R-:W-:Y:S02]  /*6160*/  UISETP.NE.AND UP1, UPT, UR39, 0x1, UPT ;  /* 0x000000012700788c */ /* 0x000fe4000bf25270 */
[----:B------:R-:W-:Y:S02]  /*6170*/  UIMAD.WIDE.U32 UR12, UR4, UR22, URZ ;  /* 0x00000016040c72a5 */ /* 0x000fe4000f8e00ff */
[----:B------:R-:W-:Y:S01]  /*6180*/  USEL UR9, UR45, UR50, !UP0 ;  /* 0x000000322d097287 */ /* 0x000fe2000c000000 */
[----:B------:R-:W-:Y:S01]  /*6190*/  UMOV UR6, UR7 ;  /* 0x0000000700067c82 */ /* 0x000fe20008000000 */
[----:B------:R-:W-:Y:S01]  /*61a0*/  UMOV UR5, UR11 ;  /* 0x0000000b00057c82 */ /* 0x000fe20008000000 */
[----:B------:R-:W-:Y:S02]  /*61b0*/  USHF.R.U32.HI UR7, URZ, UR54, UR6 ;  /* 0x00000036ff077299 */ /* 0x000fe40008011606 */
[----:B------:R-:W-:Y:S02]  /*61c0*/  USHF.R.U32.HI UR6, URZ, UR41, UR5 ;  /* 0x00000029ff067299 */ /* 0x000fe40008011605 */
[----:B------:R-:W-:Y:S02]  /*61d0*/  UIMAD.WIDE.U32 UR16, UR9, UR22, URZ ;  /* 0x00000016091072a5 */ /* 0x000fe4000f8e00ff */
[----:B------:R-:W-:Y:S02]  /*61e0*/  USEL UR8, UR14, UR7, !UP2 ;  /* 0x000000070e087287 */ /* 0x000fe4000d000000 */
[----:B------:R-:W-:Y:S02]  /*61f0*/  UISETP.NE.AND UP2, UPT, UR18, URZ, UPT ;  /* 0x000000ff1200728c */ /* 0x000fe4000bf45270 */
[----:B------:R-:W-:Y:S01]  /*6200*/  UIMAD.WIDE.U32 UR10, UR8, UR22, URZ ;  /* 0x00000016080a72a5 */ /* 0x000fe2000f8e00ff */
[----:B------:R-:W-:Y:S02]  /*6210*/  UMOV UR5, UR13 ;  /* 0x0000000d00057c82 */ /* 0x000fe40008000000 */
[----:B------:R-:W-:Y:S03]  /*6220*/  @UP1 USHF.R.U32.HI UR4, URZ, UR23, UR5 ;  /* 0x00000017ff041299 */ /* 0x000fe60008011605 */
[----:B------:R-:W-:Y:S01]  /*6230*/  UMOV UR5, UR17 ;  /* 0x0000001100057c82 */ /* 0x000fe20008000000 */
[----:B------:R-:W-:Y:S02]  /*6240*/  UIMAD UR4, UR39, UR4, URZ ;  /* 0x00000004270472a4 */ /* 0x000fe4000f8e02ff */
[----:B------:R-:W-:Y:S02]  /*6250*/  @UP1 USHF.R.U32.HI UR9, URZ, UR23, UR5 ;  /* 0x00000017ff091299 */ /* 0x000fe40008011605 */
[----:B------:R-:W-:Y:S02]  /*6260*/  USEL UR5, UR15, UR6, !UP0 ;  /* 0x000000060f057287 */ /* 0x000fe4000c000000 */
[----:B------:R-:W-:Y:S02]  /*6270*/  UIMAD UR6, UR39, UR9, URZ ;  /* 0x00000009270672a4 */ /* 0x000fe4000f8e02ff */
[----:B------:R-:W-:Y:S03]  /*6280*/  UISETP.GE.AND UP0, UPT, UR8, UR4, UPT ;  /* 0x000000040800728c */ /* 0x000fe6000bf06270 */
[----:B------:R-:W-:Y:S01]  /*6290*/  UMOV UR4, UR11 ;  /* 0x0000000b00047c82 */ /* 0x000fe20008000000 */
[----:B------:R-:W-:Y:S02]  /*62a0*/  UISETP.GE.OR UP0, UPT, UR5, UR6, UP0 ;  /* 0x000000060500728c */ /* 0x000fe40008706670 */
[----:B------:R-:W-:Y:S02]  /*62b0*/  USHF.R.U32.HI UR4, URZ, UR23, UR4 ;  /* 0x00000017ff047299 */ /* 0x000fe40008011604 */
[----:B------:R-:W-:Y:S02]  /*62c0*/  UIMAD.WIDE.U32 UR6, UR5, UR22, URZ ;  /* 0x00000016050672a5 */ /* 0x000fe4000f8e00ff */
[----:B------:R-:W-:Y:S04]  /*62d0*/  USEL UR10, UR8, UR4, !UP1 ;  /* 0x00000004080a7287 */ /* 0x000fe8000c800000 */
[----:B------:R-:W-:Y:S01]  /*62e0*/  UIADD3 UR11, UPT, UPT, -UR10, URZ, URZ ;  /* 0x000000ff0a0b7290 */ /* 0x000fe2000fffe1ff */
[----:B------:R-:W-:Y:S01]  /*62f0*/  @!UP0 UMOV UR4, UR7 ;  /* 0x0000000700048c82 */ /* 0x000fe20008000000 */
[----:B------:R-:W-:Y:S02]  /*6300*/  UIADD3 UR7, UPT, UPT, -UR8, URZ, URZ ;  /* 0x000000ff08077290 */ /* 0x000fe4000fffe1ff */
[----:B------:R-:W-:Y:S02]  /*6310*/  @!UP0 USHF.R.U32.HI UR4, URZ, UR23, UR4 ;  /* 0x00000017ff048299 */ /* 0x000fe40008011604 */
[----:B------:R-:W-:Y:S02]  /*6320*/  UIMAD UR6, UR39, UR11, UR8 ;  /* 0x0000000b270672a4 */ /* 0x000fe4000f8e0208 */
[----:B------:R-:W-:Y:S02]  /*6330*/  @!UP0 USEL UR4, UR5, UR4, !UP1 ;  /* 0x0000000405048287 */ /* 0x000fe4000c800000 */
[----:B------:R-:W-:Y:S02]  /*6340*/  UISETP.NE.AND UP1, UPT, UR20, URZ, UPT ;  /* 0x000000ff1400728c */ /* 0x000fe4000bf25270 */
[----:B------:R-:W-:Y:S02]  /*6350*/  @!UP0 UIMAD UR6, UR9, UR6, UR4 ;  /* 0x00000006090682a4 */ /* 0x000fe4000f8e0204 */
[----:B------:R-:W-:Y:S02]  /*6360*/  @!UP0 UIADD3 UR9, UPT, UPT, UR10, -UR4, URZ ;  /* 0x800000040a098290 */ /* 0x000fe4000fffe0ff */
[----:B------:R-:W-:Y:S02]  /*6370*/  UIADD3 UR4, UPT, UPT, -UR5, URZ, URZ ;  /* 0x000000ff05047290 */ /* 0x000fe4000fffe1ff */
[----:B------:R-:W-:Y:S03]  /*6380*/  @!UP0 UIMAD UR8, UR9, UR39, UR5 ;  /* 0x00000027090882a4 */ /* 0x000fe6000f8e0205 */
[----:B------:R-:W-:Y:S01]  /*6390*/  @!UP0 UMOV UR5, UR6 ;  /* 0x0000000600058c82 */ /* 0x000fe20008000000 */
[----:B------:R-:W-:Y:S02]  /*63a0*/  UIMAD UR6, UR30, UR4, UR15 ;  /* 0x000000041e0672a4 */ /* 0x000fe4000f8e020f */
[----:B------:R-:W-:Y:S02]  /*63b0*/  UIMAD UR4, UR42, UR7, UR14 ;  /* 0x000000072a0472a4 */ /* 0x000fe4000f8e020e */
[----:B------:R-:W-:Y:S02]  /*63c0*/  UIMAD UR15, UR5, UR30, UR6 ;  /* 0x0000001e050f72a4 */ /* 0x000fe4000f8e0206 */
[----:B------:R-:W-:Y:S11]  /*63d0*/  UIMAD UR14, UR8, UR42, UR4 ;  /* 0x0000002a080e72a4 */ /* 0x000ff6000f8e0204 */
[----:B------:R-:W-:Y:S01]  /*63e0*/  @!UPT UIADD3 URZ, UPT, UPT, URZ, URZ, URZ ;  /* 0x000000fffffff290 */ /* 0x000fe2000fffe0ff */
.L_x_112:
[----:B------:R-:W1:Y:S01]  /*63f0*/  @!UP4 LDCU.128 UR8, c[0x0][0xb10] ;  /* 0x00016200ff08c7ac */ /* 0x000e620008000c00 */
[----:B------:R-:W-:Y:S04]  /*6400*/  MOV R0, UR19 ;  /* 0x0000001300007c02 */ /* 0x000fe80008000f00 */
[----:B------:R-:W-:Y:S01]  /*6410*/  IABS R0, R0 ;  /* 0x0000000000007213 */ /* 0x000fe20000000000 */
[----:B------:R-:W2:Y:S01]  /*6420*/  @!UP4 LDCU UR5, c[0x0][0xb0c] ;  /* 0x00016180ff05c7ac */ /* 0x000ea20008000800 */
[----:B-1----:R-:W-:Y:S07]  /*6430*/  UIMAD.WIDE.U32 UR6, UR15, UR8, URZ ;  /* 0x000000080f0672a5 */ /* 0x002fee000f8e00ff */
[----:B------:R-:W-:Y:S01]  /*6440*/  @!UP4 UMOV UR4, UR7 ;  /* 0x000000070004cc82 */ /* 0x000fe20008000000 */
[----:B--2---:R-:W-:Y:S02]  /*6450*/  @!UP4 UISETP.NE.AND UP0, UPT, UR5, 0x1, UPT ;  /* 0x000000010500c88c */ /* 0x004fe4000bf05270 */
[----:B------:R-:W-:Y:S02]  /*6460*/  @!UP4 USHF.R.U32.HI UR4, URZ, UR9, UR4 ;  /* 0x00000009ff04c299 */ /* 0x000fe40008011604 */
[----:B------:R-:W-:Y:S02]  /*6470*/  UIMAD.WIDE.U32 UR6, UR14, UR11, URZ ;  /* 0x0000000b0e0672a5 */ /* 0x000fe4000f8e00ff */
[----:B------:R-:W-:Y:S02]  /*6480*/  @!UP4 USEL UR8, UR15, UR4, !UP0 ;  /* 0x000000040f08c287 */ /* 0x000fe4000c000000 */
[----:B------:R-:W-:Y:S03]  /*6490*/  @!UP4 UISETP.NE.AND UP0, UPT, UR10, 0x1, UPT ;  /* 0x000000010a00c88c */ /* 0x000fe6000bf05270 */
[----:B------:R-:W-:Y:S02]  /*64a0*/  @!UP4 UMOV UR6, UR7 ;  /* 0x000000070006cc82 */ /* 0x000fe40008000000 */
[----:B------:R-:W1:Y:S02]  /*64b0*/  @!UP4 LDCU UR4, c[0x0][0xb20] ;  /* 0x00016400ff04c7ac */ /* 0x000e640008000800 */
[----:B-1----:R-:W-:Y:S04]  /*64c0*/  @!UP4 USHF.R.U32.HI UR6, URZ, UR4, UR6 ;  /* 0x00000004ff06c299 */ /* 0x002fe80008011606 */
[----:B------:R-:W-:Y:S04]  /*64d0*/  @!UP4 USEL UR6, UR14, UR6, !UP0 ;  /* 0x000000060e06c287 */ /* 0x000fe8000c000000 */
[----:B------:R-:W-:Y:S02]  /*64e0*/  @!UP4 UIADD3 UR4, UPT, UPT, -UR8, UR6, URZ ;  /* 0x000000060804c290 */ /* 0x000fe4000fffe1ff */
[----:B------:R-:W-:Y:S02]  /*64f0*/  @!UP4 UIADD3 UR6, UPT, UPT, UR8, -UR6, URZ ;  /* 0x800000060806c290 */ /* 0x000fe4000fffe0ff */
[----:B------:R-:W-:Y:S02]  /*6500*/  @!UP4 UIMAD UR15, UR4, UR5, UR15 ;  /* 0x00000005040fc2a4 */ /* 0x000fe4000f8e020f */
[----:B------:R-:W-:Y:S01]  /*6510*/  @!UP4 UIMAD UR14, UR6, UR10, UR14 ;  /* 0x0000000a060ec2a4 */ /* 0x000fe2000f8e020e */
[----:B------:R-:W-:Y:S11]  /*6520*/  BRA.U UP2, `(.L_x_113) ;  /* 0x0000000102107547 */ /* 0x000ff6000b800000 */
[----:B------:R-:W-:Y:S04]  /*6530*/  MOV R8, UR53 ;  /* 0x0000003500087c02 */ /* 0x000fe80008000f00 */
[----:B------:R-:W-:Y:S04]  /*6540*/  SHF.L.U32 R8, R8, 0x1f, RZ ;  /* 0x0000001f08087819 */ /* 0x000fe800000006ff */
[----:B------:R-:W1:Y:S02]  /*6550*/  SYNCS.PHASECHK.TRANS64.TRYWAIT P1, [UR31+0x268], R8 ;  /* 0x00026808ff0075a7 */ /* 0x000e64000802111f */
[----:B-1----:R-:W-:Y:S05]  /*6560*/  @!P1 BRA `(.L_x_114) ;  /* 0x0000004800589947 */ /* 0x002fea0003800000 */
.L_x_113:
[----:B------:R-:W-:Y:S01]  /*6570*/  UISETP.NE.AND UP2, UPT, UR38, URZ, UPT ;  /* 0x000000ff2600728c */ /* 0x000fe2000bf45270 */
[----:B------:R-:W-:Y:S01]  /*6580*/  R2UR UR4, R0 ;  /* 0x00000000000472ca */ /* 0x000fe200000e0000 */
[----:B------:R-:W-:Y:S01]  /*6590*/  USHF.L.U32 UR27, UR21, 0x6, URZ ;  /* 0x00000006151b7899 */ /* 0x000fe200080006ff */
[----:B-1----:R-:W-:Y:S05]  /*65a0*/  IMAD.U32 R8, RZ, RZ, UR38 ;  /* 0x00000026ff087e24 */ /* 0x002fea000f8e00ff */
[----:B------:R-:W-:Y:S04]  /*65b0*/  IABS R8, R8 ;  /* 0x0000000800087213 */ /* 0x000fe80000000000 */
[----:B------:R-:W1:Y:S02]  /*65c0*/  I2F.RP R12, R8 ;  /* 0x00000008000c7306 */ /* 0x000e640000209400 */
[----:B------:R-:W-:Y:S07]  /*65d0*/  UIMAD.WIDE.U32 UR6, UR47, UR4, URZ ;  /* 0x000000042f0672a5 */ /* 0x000fee000f8e00ff */
[----:B------:R-:W-:Y:S02]  /*65e0*/  UMOV UR28, UR7 ;  /* 0x00000007001c7c82 */ /* 0x000fe40008000000 */
[----:B------:R-:W-:Y:S04]  /*65f0*/  UIMAD UR4, UR28, UR51, UR4 ;  /* 0x000000331c0472a4 */ /* 0x000fe8000f8e0204 */
[----:B------:R-:W-:Y:S01]  /*6600*/  UISETP.GT.U32.AND UP0, UPT, UR32, UR4, UPT ;  /* 0x000000042000728c */ /* 0x000fe2000bf04070 */
[----:B-1----:R-:W1:Y:S10]  /*6610*/  MUFU.RCP R12, R12 ;  /* 0x0000000c000c7308 */ /* 0x002e740000001000 */
[----:B------:R-:W-:Y:S02]  /*6620*/  @!UP0 UIADD3 UR4, UPT, UPT, UR4, -UR32, URZ ;  /* 0x8000002004048290 */ /* 0x000fe4000fffe0ff */
[----:B------:R-:W-:Y:S02]  /*6630*/  @!UP0 UIADD3 UR28, UPT, UPT, UR28, 0x1, URZ ;  /* 0x000000011c1c8890 */ /* 0x000fe4000fffe0ff */
[----:B------:R-:W-:Y:S02]  /*6640*/  UISETP.GE.U32.AND UP0, UPT, UR4, UR32, UPT ;  /* 0x000000200400728c */ /* 0x000fe4000bf06070 */
[----:B------:R-:W-:Y:S01]  /*6650*/  ULOP3.LUT UR4, UR19, UR33, URZ, 0x3c, !UPT ;  /* 0x0000002113047292 */ /* 0x000fe2000f8e3cff */
[----:B-1----:R-:W-:Y:S04]  /*6660*/  VIADD R12, R12, 0xffffffe ;  /* 0x0ffffffe0c0c7836 */ /* 0x002fe80000000000 */
[----:B------:R1:W2:Y:S04]  /*6670*/  F2I.FTZ.U32.TRUNC.NTZ R13, R12 ;  /* 0x0000000c000d7305 */ /* 0x0002a8000021f000 */
[----:B------:R-:W-:Y:S02]  /*6680*/  @UP0 UIADD3 UR28, UPT, UPT, UR28, 0x1, URZ ;  /* 0x000000011c1c0890 */ /* 0x000fe4000fffe0ff */
[----:B------:R-:W-:Y:S01]  /*6690*/  UISETP.GE.AND UP0, UPT, UR4, URZ, UPT ;  /* 0x000000ff0400728c */ /* 0x000fe2000bf06270 */
[----:B-1----:R-:W-:Y:S01]  /*66a0*/  HFMA2 R12, -RZ, RZ, 0, 0 ;  /* 0x00000000ff0c7431 */ /* 0x002fe200000001ff */
[----:B--2---:R-:W-:Y:S09]  /*66b0*/  IADD3 R3, PT, PT, RZ, -R13, RZ ;  /* 0x8000000dff037210 */ /* 0x004ff20007ffe0ff */
[----:B------:R-:W-:Y:S02]  /*66c0*/  @!UP0 UIADD3 UR28, UPT, UPT, -UR28, URZ, URZ ;  /* 0x000000ff1c1c8290 */ /* 0x000fe4000fffe1ff */
[----:B------:R-:W-:Y:S01]  /*66d0*/  @!UP6 ULOP3.LUT UR28, URZ, UR33, URZ, 0x33, !UPT ;  /* 0x00000021ff1ce292 */ /* 0x000fe2000f8e33ff */
[----:B------:R-:W-:Y:S03]  /*66e0*/  IMAD R3, R3, R8, RZ ;  /* 0x0000000803037224 */ /* 0x000fe600078e02ff */
[----:B------:R-:W-:Y:S02]  /*66f0*/  ULOP3.LUT UR4, UR28, UR38, URZ, 0x3c, !UPT ;  /* 0x000000261c047292 */ /* 0x000fe4000f8e3cff */
[----:B------:R-:W-:Y:S02]  /*6700*/  IMAD.U32 R0, RZ, RZ, UR28 ;  /* 0x0000001cff007e24 */ /* 0x000fe4000f8e00ff */
[----:B------:R-:W-:Y:S01]  /*6710*/  UISETP.GE.AND UP0, UPT, UR4, URZ, UPT ;  /* 0x000000ff0400728c */ /* 0x000fe2000bf06270 */
[----:B------:R-:W-:Y:S01]  /*6720*/  IMAD.HI.U32 R13, R13, R3, R12 ;  /* 0x000000030d0d7227 */ /* 0x000fe200078e000c */
[----:B------:R-:W-:Y:S02]  /*6730*/  UIADD3 UR4, UPT, UPT, -UR28, URZ, URZ ;  /* 0x000000ff1c047290 */ /* 0x000fe4000fffe1ff */
[----:B------:R-:W-:Y:S02]  /*6740*/  IABS R0, R0 ;  /* 0x0000000000007213 */ /* 0x000fe40000000000 */
[----:B------:R-:W-:Y:S03]  /*6750*/  UIMAD UR4, UR33, UR4, UR19 ;  /* 0x00000004210472a4 */ /* 0x000fe6000f8e0213 */
[----:B------:R-:W-:Y:S01]  /*6760*/  IMAD.HI.U32 R13, R13, R0, RZ ;  /* 0x000000000d0d7227 */ /* 0x000fe200078e00ff */
[----:B------:R-:W-:Y:S03]  /*6770*/  USHF.L.U32 UR26, UR4, 0x6, URZ ;  /* 0x00000006041a7899 */ /* 0x000fe600080006ff */
[----:B------:R-:W-:Y:S04]  /*6780*/  IMAD.MOV R3, RZ, RZ, -R13 ;  /* 0x000000ffff037224 */ /* 0x000fe800078e0a0d */
[C---:B------:R-:W-:Y:S05]  /*6790*/  IMAD R0, R8.reuse, R3, R0 ;  /* 0x0000000308007224 */ /* 0x040fea00078e0200 */
[----:B------:R-:W-:Y:S11]  /*67a0*/  ISETP.GT.U32.AND P1, PT, R8, R0, PT ;  /* 0x000000000800720c */ /* 0x000ff60003f24070 */
[----:B------:R-:W-:Y:S02]  /*67b0*/  @!UPT UIADD3 URZ, UPT, UPT, URZ, URZ, URZ ;  /* 0x000000fffffff290 */ /* 0x000fe4000fffe0ff */
[-C--:B------:R-:W-:Y:S01]  /*67c0*/  @!P1 IADD3 R0, PT, PT, R0, -R8.reuse, RZ ;  /* 0x8000000800009210 */ /* 0x080fe20007ffe0ff */
[----:B------:R-:W-:Y:S01]  /*67d0*/  @!P1 VIADD R13, R13, 0x1 ;  /* 0x000000010d0d9836 */ /* 0x000fe20000000000 */
[----:B------:R-:W-:Y:S02]  /*67e0*/  ISETP.NE.U32.AND P1, PT, RZ, UR34, PT ;  /* 0x00000022ff007c0c */ /* 0x000fe4000bf25070 */
[----:B------:R-:W-:Y:S02]  /*67f0*/  ISETP.GE.U32.AND P2, PT, R0, R8, PT ;  /* 0x000000080000720c */ /* 0x000fe40003f46070 */
[----:B------:R-:W-:Y:S11]  /*6800*/  ISETP.NE.AND.EX P1, PT, RZ, UR35, PT, P1 ;  /* 0x00000023ff007c0c */ /* 0x000ff6000bf25310 */
[----:B------:R-:W-:Y:S04]  /*6810*/  @P2 IADD3 R13, PT, PT, R13, 0x1, RZ ;  /* 0x000000010d0d2810 */ /* 0x000fe80007ffe0ff */
[----:B------:R-:W-:Y:S11]  /*6820*/  R2UR UR29, R13 ;  /* 0x000000000d1d72ca */ /* 0x000ff600000e0000 */
[----:B------:R-:W-:Y:S02]  /*6830*/  @!UPT UIADD3 URZ, UPT, UPT, URZ, URZ, URZ ;  /* 0x000000fffffff290 */ /* 0x000fe4000fffe0ff */
[----:B------:R-:W-:Y:S02]  /*6840*/  @!UP0 UIADD3 UR29, UPT, UPT, -UR29, URZ, URZ ;  /* 0x000000ff1d1d8290 */ /* 0x000fe4000fffe1ff */
[----:B------:R-:W-:Y:S04]  /*6850*/  @!UP2 ULOP3.LUT UR29, URZ, UR38, URZ, 0x33, !UPT ;  /* 0x00000026ff1da292 */ /* 0x000fe8000f8e33ff */
[----:B------:R-:W-:Y:S04]  /*6860*/  UIADD3 UR5, UPT, UPT, -UR29, URZ, URZ ;  /* 0x000000ff1d057290 */ /* 0x000fe8000fffe1ff */
[----:B------:R-:W-:Y:S01]  /*6870*/  UIMAD UR28, UR38, UR5, UR28 ;  /* 0x00000005261c72a4 */ /* 0x000fe2000f8e021c */
[----:B------:R-:W-:Y:S11]  /*6880*/  BRA.U !UP5, `(.L_x_115) ;  /* 0x000000010d387547 */ /* 0x000ff6000b800000 */
[----:B------:R-:W-:Y:S01]  /*6890*/  UISETP.NE.AND UP1, UPT, UR52, URZ, UPT ;  /* 0x000000ff3400728c */ /* 0x000fe2000bf25270 */
[----:B------:R-:W-:Y:S01]  /*68a0*/  IMAD.MOV.U32 R45, RZ, RZ, 0x1 ;  /* 0x00000001ff2d7424 */ /* 0x000fe200078e00ff */
[----:B------:R-:W1:Y:S01]  /*68b0*/  LDCU.64 UR8, c[0x0][0x358] ;  /* 0x00006b00ff0877ac */ /* 0x000e620008000a00 */
[----:B------:R-:W-:Y:S03]  /*68c0*/  MOV R0, 0x1 ;  /* 0x0000000100007802 */ /* 0x000fe60000000f00 */
[----:B------:R-:W-:Y:S05]  /*68d0*/  PLOP3.LUT P2, PT, PT, PT, UP1, 0x80, 0x8 ;  /* 0x000000000008781c */ /* 0x000fea0003f4f018 */
[----:B------:R-:W2:Y:S01]  /*68e0*/  @UP1 LDCU.64 UR4, c[0x0][0x888] ;  /* 0x00011100ff0417ac */ /* 0x000ea20008000a00 */
[----:B------:R-:W-:Y:S07]  /*68f0*/  @UP1 UIMAD UR6, UR49, UR34, URZ ;  /* 0x00000022310612a4 */ /* 0x000fee000f8e02ff */
[----:B------:R-:W-:Y:S01]  /*6900*/  @!P2 PRMT R45, R0, 0x7610, R45 ;  /* 0x00007610002da816 */ /* 0x000fe2000000002d */
[----:B--2---:R-:W-:Y:S06]  /*6910*/  @UP1 UIMAD.WIDE UR4, UR6, 0x4, UR4 ;  /* 0x00000004060418a5 */ /* 0x004fec000f8e0204 */
[----:B-----5:R-:W-:Y:S01]  /*6920*/  IMAD.U32 R26, RZ, RZ, UR4 ;  /* 0x00000004ff1a7e24 */ /* 0x020fe2000f8e00ff */
[----:B------:R-:W-:Y:S04]  /*6930*/  MOV R27, UR5 ;  /* 0x00000005001b7c02 */ /* 0x000fe80008000f00 */
[----:B------:R-:W2:Y:S01]  /*6940*/  @!UP1 LDCU UR4, c[0x0][0x880] ;  /* 0x00011000ff0497ac */ /* 0x000ea20008000800 */
[----:B-1----:R1:W5:Y:S02]  /*6950*/  @P2 LDG.E R26, desc[UR8][R26.64] ;  /* 0x000000081a1a2981 */ /* 0x002364000c1e1900 */
[----:B-12---:R-:W-:Y:S07]  /*6960*/  @!P2 IMAD.U32 R26, RZ, RZ, UR4 ;  /* 0x00000004ff1aae24 */ /* 0x006fee000f8e00ff */
.L_x_115:
[----:B-----5:R-:W-:Y:S01]  /*6970*/  @!P1 FSETP.EQ.AND P3, PT, R26, RZ, PT ;  /* 0x000000ff1a00920b */ /* 0x020fe20003f62000 */
[----:B------:R-:W-:Y:S01]  /*6980*/  @!UPT UIADD3 URZ, UPT, UPT, URZ, URZ, URZ ;  /* 0x000000fffffff290 */ /* 0x000fe2000fffe0ff */
[----:B------:R-:W-:Y:S11]  /*6990*/  @!P1 BRA `(.L_x_116) ;  /* 0x0000000000149947 */ /* 0x000ff60003800000 */
[----:B------:R-:W-:Y:S02]  /*69a0*/  LOP3.LUT P1, RZ, R45, 0xff, RZ, 0xc0, !PT ;  /* 0x000000ff2dff7812 */ /* 0x000fe4000782c0ff */
[----:B------:R-:W-:Y:S04]  /*69b0*/  PLOP3.LUT P3, PT, PT, PT, UP1, 0x80, 0x8 ;  /* 0x000000000008781c */ /* 0x000fe80003f6f018 */
[----:B------:R-:W-:Y:S07]  /*69c0*/  PLOP3.LUT P3, PT, P3, PT, PT, 0x8, 0x80 ;  /* 0x000000000080781c */ /* 0x000fee0001f6e170 */
[----:B------:R-:W-:Y:S11]  /*69d0*/  @P1 FSETP.EQ.AND P3, PT, R26, RZ, PT ;  /* 0x000000ff1a00120b */ /* 0x000ff60003f62000 */
[----:B------:R-:W-:Y:S02]  /*69e0*/  @!UPT UIADD3 URZ, UPT, UPT, URZ, URZ, URZ ;  /* 0x000000fffffff290 */ /* 0x000fe4000fffe0ff */
.L_x_116:
[----:B------:R-:W-:Y:S01]  /*69f0*/  ULEA UR4, UR25, UR31, 0x3 ;  /* 0x0000001f19047291 */ /* 0x000fe2000f8e18ff */
[----:B------:R-:W-:Y:S02]  /*6a00*/  SHF.L.U32 R3, R10, 0x1f, RZ ;  /* 0x0000001f0a037819 */ /* 0x000fe400000006ff */
[----:B------:R-:W-:Y:S04]  /*6a10*/  ELECT P2, URZ, PT ;  /* 0x0000000000ff782f */ /* 0x000fe80003840000 */
[----:B------:R-:W-:Y:S02]  /*6a20*/  PLOP3.LUT P2, PT, P3, P2, PT, 0xf2, 0x2f ;  /* 0x00000000002f781c */ /* 0x000fe40001f45e72 */
[----:B------:R-:W1:Y:S02]  /*6a30*/  SYNCS.PHASECHK.TRANS64.TRYWAIT P1, [UR4+0x248], R3 ;  /* 0x00024803ff0075a7 */ /* 0x000e640008021104 */
[----:B-1----:R-:W-:Y:S09]  /*6a40*/  @!P1 BRA `(.L_x_117) ;  /* 0x0000004400389947 */ /* 0x002ff20003800000 */
.L_x_249:
[----:B------:R-:W2:Y:S01]  /*6a50*/  S2UR UR19, SR_CgaCtaId ;  /* 0x00000000001379c3 */ /* 0x000ea20000008800 */
[----:B------:R-:W-:Y:S01]  /*6a60*/  VOTEU.ALL UP0, P2 ;  /* 0x0000000000ff7886 */ /* 0x000fe20001000000 */
[----:B-1----:R-:W-:Y:S01]  /*6a70*/  @!P2 IADD3 R3, P1, PT, R14, 0x580, RZ ;  /* 0x000005800e03a810 */ /* 0x002fe20007f3e0ff */
[----:B------:R-:W-:Y:S01]  /*6a80*/  UMOV UR20, 0x0 ;  /* 0x0000000000147882 */ /* 0x000fe20000000000 */
[----:B------:R-:W-:Y:S01]  /*6a90*/  UMOV UR21, 0x10000000 ;  /* 0x1000000000157882 */ /* 0x000fe20000000000 */
[----:B------:R-:W-:Y:S01]  /*6aa0*/  UMOV UR11, UR27 ;  /* 0x0000001b000b7c82 */ /* 0x000fe20008000000 */
[----:B------:R-:W-:Y:S01]  /*6ab0*/  @!UP0 ULEA UR5, UR25, UR31, 0xc ;  /* 0x0000001f19058291 */ /* 0x000fe2000f8e60ff */
[----:B------:R-:W-:Y:S01]  /*6ac0*/  @!P2 IMAD.X R0, RZ, RZ, R15, P1 ;  /* 0x000000ffff00a224 */ /* 0x000fe200008e060f */
[----:B------:R-:W-:Y:S01]  /*6ad0*/  @!UP0 UIADD3 UR10, UPT, UPT, UR26, 0x20, URZ ;  /* 0x000000201a0a8890 */ /* 0x000fe2000fffe0ff */
[----:B------:R-:W-:Y:S01]  /*6ae0*/  @!P2 R2UR UR7, R3 ;  /* 0x000000000307a2ca */ /* 0x000fe200000e0000 */
[----:B------:R-:W-:Y:S01]  /*6af0*/  @!UP0 UIADD3 UR24, UPT, UPT, UR5, 0x300, URZ ;  /* 0x0000030005188890 */ /* 0x000fe2000fffe0ff */
[----:B------:R-:W-:Y:S01]  /*6b00*/  @P0 SHF.R.U32.HI R4, RZ, 0x10, R5 ;  /* 0x00000010ff040819 */ /* 0x000fe20000011605 */
[----:B------:R-:W-:Y:S02]  /*6b10*/  @!UP0 UIADD3 UR8, UPT, UPT, UR5, 0xb00, URZ ;  /* 0x00000b0005088890 */ /* 0x000fe4000fffe0ff */
[----:B------:R-:W-:Y:S01]  /*6b20*/  UIADD3 UR5, UPT, UPT, UR25, 0x1, URZ ;  /* 0x0000000119057890 */ /* 0x000fe2000fffe0ff */
[----:B------:R-:W-:Y:S01]  /*6b30*/  @P0 R2UR UR49, R4 ;  /* 0x00000000043102ca */ /* 0x000fe200000e0000 */
[----:B------:R-:W-:Y:S02]  /*6b40*/  UIADD3 UR25, UPT, UPT, UR4, 0x230, URZ ;  /* 0x0000023004197890 */ /* 0x000fe4000fffe0ff */
[----:B------:R-:W-:Y:S01]  /*6b50*/  UISETP.NE.AND UP0, UPT, UR5, 0x3, UPT ;  /* 0x000000030500788c */ /* 0x000fe2000bf05270 */
[----:B------:R-:W-:Y:S01]  /*6b60*/  UMOV UR12, UR28 ;  /* 0x0000001c000c7c82 */ /* 0x000fe20008000000 */
[----:B------:R-:W-:Y:S02]  /*6b70*/  UMOV UR13, UR29 ;  /* 0x0000001d000d7c82 */ /* 0x000fe40008000000 */
[----:B------:R-:W-:Y:S01]  /*6b80*/  USEL UR6, UR5, URZ, UP0 ;  /* 0x000000ff05067287 */ /* 0x000fe20008000000 */
[----:B------:R-:W-:Y:S01]  /*6b90*/  @!P2 R2UR UR5, R0 ;  /* 0x000000000005a2ca */ /* 0x000fe200000e0000 */
[----:B------:R-:W-:Y:S01]  /*6ba0*/  IMAD.U32 R12, RZ, RZ, UR7 ;  /* 0x00000007ff0c7e24 */ /* 0x000fe2000f8e00ff */
[----:B------:R-:W-:Y:S01]  /*6bb0*/  USEL UR18, URZ, 0x1, UP0 ;  /* 0x00000001ff127887 */ /* 0x000fe20008000000 */
[----:B------:R-:W-:Y:S01]  /*6bc0*/  @!P2 IMAD.MOV.U32 R0, RZ, RZ, 0x1000 ;  /* 0x00001000ff00a424 */ /* 0x000fe200078e00ff */
[----:B------:R-:W-:Y:S01]  /*6bd0*/  VOTEU.ALL UP0, P2 ;  /* 0x0000000000ff7886 */ /* 0x000fe20001000000 */
[----:B------:R-:W-:Y:S01]  /*6be0*/  UMOV UR9, UR25 ;  /* 0x0000001900097c82 */ /* 0x000fe20008000000 */
[----:B------:R-:W-:Y:S01]  /*6bf0*/  @!P2 R2UR UR16, R12 ;  /* 0x000000000c10a2ca */ /* 0x000fe200000e0000 */
[----:B--2---:R-:W-:Y:S01]  /*6c00*/  UPRMT UR7, UR19, 0x654, UR25 ;  /* 0x0000065413077896 */ /* 0x004fe20008000019 */
[----:B------:R-:W-:Y:S04]  /*6c10*/  LOP3.LUT R10, R10, UR18, RZ, 0x3c, !PT ;  /* 0x000000120a0a7c12 */ /* 0x000fe8000f8e3cff */
[----:B------:R-:W-:Y:S01]  /*6c20*/  SHF.L.U32 R3, R10, 0x1f, RZ ;  /* 0x0000001f0a037819 */ /* 0x000fe200000006ff */
[----:B------:R-:W-:Y:S01]  /*6c30*/  IMAD.U32 R13, RZ, RZ, UR5 ;  /* 0x00000005ff0d7e24 */ /* 0x000fe2000f8e00ff */
[----:B------:R-:W-:Y:S04]  /*6c40*/  ULEA UR5, UR6, UR31, 0x3 ;  /* 0x0000001f06057291 */ /* 0x000fe8000f8e18ff */
[----:B------:R-:W-:Y:S11]  /*6c50*/  @!P2 R2UR UR17, R13 ;  /* 0x000000000d11a2ca */ /* 0x000ff600000e0000 */
[----:B------:R-:W-:Y:S02]  /*6c60*/  @!UPT UIADD3 URZ, UPT, UPT, URZ, URZ, URZ ;  /* 0x000000fffffff290 */ /* 0x000fe4000fffe0ff */
[----:B------:R1:W-:Y:S01]  /*6c70*/  @!UP0 UTMALDG.4D [UR24], [UR16], desc[UR20] ;  /* 0x00001418100085b4 */ /* 0x0003e20008019000 */
[----:B------:R-:W-:Y:S05]  /*6c80*/  VOTEU.ALL UP0, P2 ;  /* 0x0000000000ff7886 */ /* 0x000fea0001000000 */
[----:B------:R1:W-:Y:S01]  /*6c90*/  @!UP0 UTMALDG.4D [UR8], [UR16], desc[UR20] ;  /* 0x00001408100085b4 */ /* 0x0003e20008019000 */
[----:B------:R1:W-:Y:S01]  /*6ca0*/  @!P2 SYNCS.ARRIVE.TRANS64.RED.A0TR RZ, [UR4+0x230], R0 ;  /* 0x00023000ffffa9a7 */ /* 0x0003e20008300404 */
[----:B------:R-:W-:Y:S01]  /*6cb0*/  SYNCS.ARRIVE.TRANS64.RED.A1T0 RZ, [UR7], RZ ;  /* 0x000000ffffff79a7 */ /* 0x000fe20008100407 */
[----:B------:R-:W2:Y:S02]  /*6cc0*/  SYNCS.PHASECHK.TRANS64.TRYWAIT P1, [UR5+0x248], R3 ;  /* 0x00024803ff0075a7 */ /* 0x000ea40008021105 */
[----:B-12---:R-:W-:Y:S05]  /*6cd0*/  @!P1 BRA `(.L_x_118) ;  /* 0x0000004000ac9947 */ /* 0x006fea0003800000 */
.L_x_251:
[----:B------:R-:W-:Y:S01]  /*6ce0*/  UIADD3 UR17, UPT, UPT, UR5, 0x230, URZ ;  /* 0x0000023005117890 */ /* 0x000fe2000fffe0ff */
[----:B------:R-:W2:Y:S01]  /*6cf0*/  S2UR UR57, SR_CgaCtaId ;  /* 0x00000000003979c3 */ /* 0x000ea20000008800 */
[----:B------:R-:W-:Y:S01]  /*6d00*/  UPLOP3.LUT UP2, UPT, UPT, UPT, UPT, 0x80, 0x8 ;  /* 0x000000000008789c */ /* 0x000fe20003f4f070 */
[----:B-1----:R-:W-:Y:S01]  /*6d10*/  @!P2 IADD3 R3, P0, PT, R14, 0x580, RZ ;  /* 0x000005800e03a810 */ /* 0x002fe20007f1e0ff */
[----:B------:R-:W-:Y:S01]  /*6d20*/  UMOV UR36, 0x0 ;  /* 0x0000000000247882 */ /* 0x000fe20000000000 */
[----:B------:R-:W-:Y:S01]  /*6d30*/  UMOV UR37, 0x10000000 ;  /* 0x1000000000257882 */ /* 0x000fe20000000000 */
[----:B------:R-:W-:Y:S01]  /*6d40*/  UMOV UR19, UR27 ;  /* 0x0000001b00137c82 */ /* 0x000fe20008000000 */
[----:B------:R-:W-:Y:S01]  /*6d50*/  UMOV UR20, UR28 ;  /* 0x0000001c00147c82 */ /* 0x000fe20008000000 */
[----:B------:R-:W-:Y:S01]  /*6d60*/  UMOV UR21, UR29 ;  /* 0x0000001d00157c82 */ /* 0x000fe20008000000 */
[----:B------:R-:W-:Y:S01]  /*6d70*/  UMOV UR11, UR27 ;  /* 0x0000001b000b7c82 */ /* 0x000fe20008000000 */
[----:B------:R-:W-:Y:S01]  /*6d80*/  UMOV UR12, UR28 ;  /* 0x0000001c000c7c82 */ /* 0x000fe20008000000 */
[----:B------:R-:W-:Y:S01]  /*6d90*/  UMOV UR13, UR29 ;  /* 0x0000001d000d7c82 */ /* 0x000fe20008000000 */
[----:B------:R-:W-:Y:S01]  /*6da0*/  UMOV UR9, UR17 ;  /* 0x0000001100097c82 */ /* 0x000fe20008000000 */
[----:B------:R-:W-:Y:S01]  /*6db0*/  VOTEU.ALL UP0, P2 ;  /* 0x0000000000ff7886 */ /* 0x000fe20001000000 */
[----:B------:R-:W-:Y:S01]  /*6dc0*/  @!P2 IMAD.X R0, RZ, RZ, R15, P0 ;  /* 0x000000ffff00a224 */ /* 0x000fe200000e060f */
[----:B------:R-:W-:Y:S02]  /*6dd0*/  R2UR UR56, R48 ;  /* 0x00000000303872ca */ /* 0x000fe400000e0000 */
[----:B------:R-:W-:Y:S01]  /*6de0*/  R2UR UR55, R49 ;  /* 0x00000000313772ca */ /* 0x000fe200000e0000 */
[----:B------:R-:W-:Y:S01]  /*6df0*/  @!UP0 ULEA UR4, UR6, UR31, 0xc ;  /* 0x0000001f06048291 */ /* 0x000fe2000f8e60ff */
[----:B------:R-:W-:Y:S01]  /*6e00*/  LOP3.LUT R9, R9, 0x1, RZ, 0x3c, !PT ;  /* 0x0000000109097812 */ /* 0x000fe200078e3cff */
[----:B------:R-:W-:Y:S02]  /*6e10*/  @!UP0 UIADD3 UR18, UPT, UPT, UR26, 0x10, URZ ;  /* 0x000000101a128890 */ /* 0x000fe4000fffe0ff */
[----:B------:R-:W-:Y:S02]  /*6e20*/  @!UP0 UIADD3 UR16, UPT, UPT, UR4, 0x300, URZ ;  /* 0x0000030004108890 */ /* 0x000fe4000fffe0ff */
[----:B------:R-:W-:Y:S02]  /*6e30*/  @!UP0 UIADD3 UR8, UPT, UPT, UR4, 0xb00, URZ ;  /* 0x00000b0004088890 */ /* 0x000fe4000fffe0ff */
[----:B------:R-:W-:Y:S01]  /*6e40*/  UIADD3 UR4, UPT, UPT, UR6, 0x1, URZ ;  /* 0x0000000106047890 */ /* 0x000fe2000fffe0ff */
[----:B------:R-:W-:Y:S01]  /*6e50*/  @!P2 R2UR UR6, R3 ;  /* 0x000000000306a2ca */ /* 0x000fe200000e0000 */
[----:B------:R-:W-:Y:S02]  /*6e60*/  @!UP0 UIADD3 UR10, UPT, UPT, UR26, 0x30, URZ ;  /* 0x000000301a0a8890 */ /* 0x000fe4000fffe0ff */
[----:B------:R-:W-:Y:S04]  /*6e70*/  UISETP.NE.AND UP0, UPT, UR4, 0x3, UPT ;  /* 0x000000030400788c */ /* 0x000fe8000bf05270 */
[----:B------:R-:W-:Y:S01]  /*6e80*/  USEL UR25, UR4, URZ, UP0 ;  /* 0x000000ff04197287 */ /* 0x000fe20008000000 */
[----:B------:R-:W-:Y:S01]  /*6e90*/  @!P2 R2UR UR4, R0 ;  /* 0x000000000004a2ca */ /* 0x000fe200000e0000 */
[----:B------:R-:W-:Y:S02]  /*6ea0*/  USEL UR24, URZ, 0x1, UP0 ;  /* 0x00000001ff187887 */ /* 0x000fe40008000000 */
[----:B------:R-:W-:Y:S02]  /*6eb0*/  VOTEU.ALL UP0, P2 ;  /* 0x0000000000ff7886 */ /* 0x000fe40001000000 */
[----:B------:R-:W-:Y:S02]  /*6ec0*/  IMAD.U32 R4, RZ, RZ, UR6 ;  /* 0x00000006ff047e24 */ /* 0x000fe4000f8e00ff */
[----:B------:R-:W-:Y:S03]  /*6ed0*/  LOP3.LUT R10, R10, UR24, RZ, 0x3c, !PT ;  /* 0x000000180a0a7c12 */ /* 0x000fe6000f8e3cff */
[----:B------:R-:W-:Y:S03]  /*6ee0*/  @!P2 R2UR UR6, R4 ;  /* 0x000000000406a2ca */ /* 0x000fe600000e0000 */
[----:B------:R-:W-:Y:S01]  /*6ef0*/  IMAD.U32 R5, RZ, RZ, UR4 ;  /* 0x00000004ff057e24 */ /* 0x000fe2000f8e00ff */
[----:B--2---:R-:W-:Y:S04]  /*6f00*/  UPRMT UR4, UR57, 0x654, UR17 ;  /* 0x0000065439047896 */ /* 0x004fe80008000011 */
[----:B------:R-:W-:Y:S11]  /*6f10*/  @!P2 R2UR UR7, R5 ;  /* 0x000000000507a2ca */ /* 0x000ff600000e0000 */
[----:B------:R-:W-:Y:S02]  /*6f20*/  @!UPT UIADD3 URZ, UPT, UPT, URZ, URZ, URZ ;  /* 0x000000fffffff290 */ /* 0x000fe4000fffe0ff */
[----:B------:R1:W-:Y:S01]  /*6f30*/  @!UP0 UTMALDG.4D [UR16], [UR6], desc[UR36] ;  /* 0x00002410060085b4 */ /* 0x0003e20008019000 */
[----:B------:R-:W-:Y:S05]  /*6f40*/  VOTEU.ALL UP0, P2 ;  /* 0x0000000000ff7886 */ /* 0x000fea0001000000 */
[----:B------:R2:W-:Y:S01]  /*6f50*/  @!UP0 UTMALDG.4D [UR8], [UR6], desc[UR36] ;  /* 0x00002408060085b4 */ /* 0x0005e20008019000 */
[----:B------:R2:W-:Y:S01]  /*6f60*/  @!P2 SYNCS.ARRIVE.TRANS64.RED.A0TR RZ, [UR5+0x230], R2 ;  /* 0x00023002ffffa9a7 */ /* 0x0005e20008300405 */
[----:B------:R-:W-:Y:S01]  /*6f70*/  SYNCS.ARRIVE.TRANS64.RED.A1T0 RZ, [UR4], RZ ;  /* 0x000000ffffff79a7 */ /* 0x000fe20008100404 */
[----:B-1----:R-:W-:Y:S02]  /*6f80*/  UIADD3 UR19, UPT, UPT, UR14, UR56, URZ ;  /* 0x000000380e137290 */ /* 0x002fe4000fffe0ff */
[----:B------:R-:W-:Y:S01]  /*6f90*/  UIADD3 UR21, UPT, UPT, UR15, UR55, URZ ;  /* 0x000000370f157290 */ /* 0x000fe2000fffe0ff */
[----:B------:R-:W-:Y:S11]  /*6fa0*/  BRA.U UP3, `(.L_x_119) ;  /* 0xffffffed03f07547 */ /* 0x000ff6000b83ffff */
[----:B------:R-:W-:Y:S01]  /*6fb0*/  UIADD3 UR31, UPT, UPT, UR31, 0x248, URZ ;  /* 0x000002481f1f7890 */ /* 0x000fe2000fffe0ff */
[----:B--2---:R-:W-:-:S03]  /*6fc0*/  SHF.L.U32 R2, R10, 0x1f, RZ ;  /* 0x0000001f0a027819 */ /* 0x004fc600000006ff */
[----:B------:R-:W-:-:S09]  /*6fd0*/  ULEA UR4, UR25, UR31, 0x3 ;  /* 0x0000001f19047291 */ /* 0x000fd2000f8e18ff */
[----:B------:R-:W1:Y:S02]  /*6fe0*/  SYNCS.PHASECHK.TRANS64.TRYWAIT P0, [UR4], R2 ;  /* 0x00000002ff0075a7 */ /* 0x000e640008001104 */
[----:B-1----:R-:W-:Y:S05]  /*6ff0*/  @!P0 BRA `(.L_x_120) ;  /* 0x0000003c00fc8947 */ /* 0x002fea0003800000 */
.L_x_253:
[----:B------:R-:W-:-:S04]  /*7000*/  UIADD3 UR4, UPT, UPT, UR25, 0x1, URZ ;  /* 0x0000000119047890 */ /* 0x000fc8000fffe0ff */
[----:B------:R-:W-:-:S04]  /*7010*/  UISETP.NE.AND UP0, UPT, UR4, 0x3, UPT ;  /* 0x000000030400788c */ /* 0x000fc8000bf05270 */
[----:B------:R-:W-:Y:S02]  /*7020*/  USEL UR6, URZ, 0x1, UP0 ;  /* 0x00000001ff067887 */ /* 0x000fe40008000000 */
[----:B------:R-:W-:-:S04]  /*7030*/  USEL UR4, UR4, URZ, UP0 ;  /* 0x000000ff04047287 */ /* 0x000fc80008000000 */
[----:B------:R-:W-:Y:S01]  /*7040*/  ULEA UR5, UR4, UR31, 0x3 ;  /* 0x0000001f04057291 */ /* 0x000fe2000f8e18ff */
[----:B------:R-:W-:-:S04]  /*7050*/  LOP3.LUT R10, R10, UR6, RZ, 0x3c, !PT ;  /* 0x000000060a0a7c12 */ /* 0x000fc8000f8e3cff */
[----:B-1----:R-:W-:-:S04]  /*7060*/  SHF.L.U32 R2, R10, 0x1f, RZ ;  /* 0x0000001f0a027819 */ /* 0x002fc800000006ff */
[----:B------:R-:W1:Y:S02]  /*7070*/  SYNCS.PHASECHK.TRANS64.TRYWAIT P0, [UR5], R2 ;  /* 0x00000002ff0075a7 */ /* 0x000e640008001105 */
[----:B-1----:R-:W-:Y:S05]  /*7080*/  @!P0 BRA `(.L_x_121) ;  /* 0x0000003c00f08947 */ /* 0x002fea0003800000 */
.L_x_255:
[----:B------:R-:W-:-:S04]  /*7090*/  UIADD3 UR4, UPT, UPT, UR4, 0x1, URZ ;  /* 0x0000000104047890 */ /* 0x000fc8000fffe0ff */
[----:B------:R-:W-:-:S04]  /*70a0*/  UISETP.NE.AND UP0, UPT, UR4, 0x3, UPT ;  /* 0x000000030400788c */ /* 0x000fc8000bf05270 */
[----:B------:R-:W-:Y:S02]  /*70b0*/  USEL UR5, URZ, 0x1, UP0 ;  /* 0x00000001ff057887 */ /* 0x000fe40008000000 */
[----:B------:R-:W-:-:S04]  /*70c0*/  USEL UR4, UR4, URZ, UP0 ;  /* 0x000000ff04047287 */ /* 0x000fc80008000000 */
[----:B------:R-:W-:Y:S01]  /*70d0*/  ULEA UR4, UR4, UR31, 0x3 ;  /* 0x0000001f04047291 */ /* 0x000fe2000f8e18ff */
[----:B-1----:R-:W-:-:S04]  /*70e0*/  LOP3.LUT R2, R10, UR5, RZ, 0x3c, !PT ;  /* 0x000000050a027c12 */ /* 0x002fc8000f8e3cff */
[----:B------:R-:W-:Y:S01]  /*70f0*/  SHF.L.U32 R2, R2, 0x1f, RZ ;  /* 0x0000001f02027819 */ /* 0x000fe200000006ff */
[----:B------:R-:W-:-:S07]  /*7100*/  IMAD.U32 R0, RZ, RZ, UR4 ;  /* 0x00000004ff007e24 */ /* 0x000fce000f8e00ff */
.L_x_122:
[----:B-1----:R1:W2:Y:S02]  /*7110*/  SYNCS.PHASECHK.TRANS64.TRYWAIT P0, [R0+URZ], R2 ;  /* 0x00000002000075a7 */ /* 0x0022a400080011ff */
[----:B--2---:R-:W-:Y:S05]  /*7120*/  @!P0 NANOSLEEP.SYNCS 0x989680 ;  /* 0x009896800000895d */ /* 0x004fea0003900000 */
[----:B------:R-:W2:Y:S02]  /*7130*/  @!P0 SYNCS.PHASECHK.TRANS64 P0, [R0+URZ], R2 ;  /* 0x00000002000085a7 */ /* 0x000ea400080010ff */
[----:B--2---:R-:W-:Y:S05]  /*7140*/  @P0 EXIT ;  /* 0x000000000000094d */ /* 0x004fea0003800000 */
[----:B------:R-:W-:Y:S05]  /*7150*/  BRA `(.L_x_122) ;  /* 0xfffffffc00ec7947 */ /* 0x000fea000383ffff */
.L_x_110:
[----:B------:R-:W-:-:S06]  /*7160*/  UISETP.GE.AND UP0, UPT, UR18, 0x4, UPT ;  /* 0x000000041200788c */ /* 0x000fcc000bf06270 */
[----:B------:R-:W-:-:S13]  /*7170*/  PLOP3.LUT P0, PT, PT, PT, UP0, 0x80, 0x8 ;  /* 0x000000000008781c */ /* 0x000fda0003f0f008 */
[----:B-1----:R-:W-:Y:S05]  /*7180*/  @!P0 EXIT ;  /* 0x000000000000894d */ /* 0x002fea0003800000 */
[----:B------:R-:W1:Y:S08]  /*7190*/  S2UR UR4, SR_CgaCtaId ;  /* 0x00000000000479c3 */ /* 0x000e700000008800 */
[----:B------:R-:W-:Y:S01]  /*71a0*/  BAR.SYNC.DEFER_BLOCKING 0x6, 0xa0 ;  /* 0x0182800000007b1d */ /* 0x000fe20000010000 */
[----:B------:R-:W-:Y:S01]  /*71b0*/  IMAD.SHL.U32 R44, R54, 0x10, RZ ;  /* 0x00000010362c7824 */ /* 0x000fe200078e00ff */
[----:B------:R-:W-:Y:S01]  /*71c0*/  USHF.R.S32.HI UR55, URZ, 0x1f, UR5 ;  /* 0x0000001fff377899 */ /* 0x000fe20008011405 */
[----:B------:R-:W-:-:S02]  /*71d0*/  IMAD.SHL.U32 R0, R46, 0x200, RZ ;  /* 0x000002002e007824 */ /* 0x000fc400078e00ff */
[----:B------:R-:W-:Y:S01]  /*71e0*/  IMAD.SHL.U32 R4, R54, 0x2, RZ ;  /* 0x0000000236047824 */ /* 0x000fe200078e00ff */
[----:B------:R-:W-:Y:S02]  /*71f0*/  UMOV UR50, 0x400 ;  /* 0x0000040000327882 */ /* 0x000fe40000000000 */
[----:B------:R-:W2:Y:S01]  /*7200*/  LDC.64 R42, c[0x0][0x8b0] ;  /* 0x00022c00ff2a7b82 */ /* 0x000ea20000000a00 */
[----:B------:R-:W-:Y:S01]  /*7210*/  LOP3.LUT R53, R44, 0x5b0, RZ, 0xc0, !PT ;  /* 0x000005b02c357812 */ /* 0x000fe200078ec0ff */
[----:B------:R-:W-:Y:S01]  /*7220*/  IMAD.U32 R23, R54, 0x10000, RZ ;  /* 0x0001000036177824 */ /* 0x000fe200078e00ff */
[----:B------:R-:W-:Y:S01]  /*7230*/  LOP3.LUT R5, R44, 0x40, RZ, 0xc0, !PT ;  /* 0x000000402c057812 */ /* 0x000fe200078ec0ff */
[----:B------:R-:W-:Y:S01]  /*7240*/  ULEA.HI UR55, UR55, UR5, URZ, 0x6 ;  /* 0x0000000537377291 */ /* 0x000fe2000f8f30ff */
[----:B------:R-:W-:Y:S01]  /*7250*/  LOP3.LUT R53, R53, 0x200, R0, 0xf8, !PT ;  /* 0x0000020035357812 */ /* 0x000fe200078ef800 */
[----:B------:R-:W-:Y:S01]  /*7260*/  IMAD.SHL.U32 R0, R46, 0x200000, RZ ;  /* 0x002000002e007824 */ /* 0x000fe200078e00ff */
[----:B------:R-:W-:Y:S01]  /*7270*/  LOP3.LUT P0, RZ, R44, 0x40, RZ, 0xc0, !PT ;  /* 0x000000402cff7812 */ /* 0x000fe2000780c0ff */
[----:B------:R-:W3:Y:S01]  /*7280*/  LDC.64 R40, c[0x0][0x8a8] ;  /* 0x00022a00ff287b82 */ /* 0x000ee20000000a00 */
[----:B------:R-:W-:Y:S01]  /*7290*/  LOP3.LUT R4, R5, 0x8, R4, 0xf8, !PT ;  /* 0x0000000805047812 */ /* 0x000fe200078ef804 */
[----:B------:R-:W-:Y:S01]  /*72a0*/  IMAD.MOV.U32 R22, RZ, RZ, RZ ;  /* 0x000000ffff167224 */ /* 0x000fe200078e00ff */
[----:B------:R-:W-:Y:S01]  /*72b0*/  LOP3.LUT R0, R0, 0x200000, RZ, 0xc0, !PT ;  /* 0x0020000000007812 */ /* 0x000fe200078ec0ff */
[----:B------:R-:W-:Y:S01]  /*72c0*/  IMAD.MOV.U32 R52, RZ, RZ, RZ ;  /* 0x000000ffff347224 */ /* 0x000fe200078e00ff */
[----:B------:R-:W-:Y:S01]  /*72d0*/  P2R R8, PR, RZ, 0x1 ;  /* 0x00000001ff087803 */ /* 0x000fe20000000000 */
[----:B------:R-:W-:Y:S01]  /*72e0*/  IMAD.MOV.U32 R51, RZ, RZ, RZ ;  /* 0x000000ffff337224 */ /* 0x000fe200078e00ff */
[----:B------:R-:W-:Y:S01]  /*72f0*/  LOP3.LUT R23, R0, 0x400000, R23, 0xf8, !PT ;  /* 0x0040000000177812 */ /* 0x000fe200078ef817 */
[----:B-1----:R-:W-:Y:S01]  /*7300*/  ULEA UR50, UR4, UR50, 0x18 ;  /* 0x0000003204327291 */ /* 0x002fe2000f8ec0ff */
[----:B------:R-:W-:Y:S01]  /*7310*/  LOP3.LUT R53, R53, R4, RZ, 0xfc, !PT ;  /* 0x0000000435357212 */ /* 0x000fe200078efcff */
[----:B------:R-:W1:Y:S01]  /*7320*/  LDCU UR4, c[0x0][0x370] ;  /* 0x00006e00ff0477ac */ /* 0x000e620008000800 */
[----:B------:R-:W-:Y:S01]  /*7330*/  LOP3.LUT R54, R54, 0x60, RZ, 0xc0, !PT ;  /* 0x0000006036367812 */ /* 0x000fe200078ec0ff */
[----:B------:R-:W4:Y:S05]  /*7340*/  LDCU UR45, c[0x0][0xb0c] ;  /* 0x00016180ff2d77ac */ /* 0x000f2a0008000800 */
[----:B------:R-:W4:Y:S01]  /*7350*/  LDS R2, [UR50+0x2c0] ;  /* 0x0002c032ff027984 */ /* 0x000f220008000800 */
[----:B------:R-:W2:Y:S01]  /*7360*/  LDCU UR38, c[0x0][0xb30] ;  /* 0x00016600ff2677ac */ /* 0x000ea20008000800 */
[----:B------:R-:W2:Y:S01]  /*7370*/  LDCU.64 UR58, c[0x0][0x888] ;  /* 0x00011100ff3a77ac */ /* 0x000ea20008000a00 */
[----:B------:R-:W2:Y:S01]  /*7380*/  LDCU.64 UR46, c[0x0][0xb28] ;  /* 0x00016500ff2e77ac */ /* 0x000ea20008000a00 */
[----:B-1----:R-:W-:Y:S01]  /*7390*/  IMAD.U32 R47, RZ, RZ, UR4 ;  /* 0x00000004ff2f7e24 */ /* 0x002fe2000f8e00ff */
[----:B------:R-:W1:Y:S01]  /*73a0*/  LDCU UR4, c[0x0][0x374] ;  /* 0x00006e80ff0477ac */ /* 0x000e620008000800 */
[----:B------:R-:W2:Y:S01]  /*73b0*/  LDCU.128 UR60, c[0x0][0xb10] ;  /* 0x00016200ff3c77ac */ /* 0x000ea20008000c00 */
[----:B------:R-:W-:Y:S01]  /*73c0*/  USHF.R.S32.HI UR55, URZ, 0x6, UR55 ;  /* 0x00000006ff377899 */ /* 0x000fe20008011437 */
[----:B------:R-:W-:Y:S01]  /*73d0*/  UMOV UR57, 0x1 ;  /* 0x0000000100397882 */ /* 0x000fe20000000000 */
[----:B------:R-:W-:Y:S01]  /*73e0*/  UMOV UR53, URZ ;  /* 0x000000ff00357c82 */ /* 0x000fe20008000000 */
[----:B------:R-:W-:Y:S01]  /*73f0*/  UMOV UR56, URZ ;  /* 0x000000ff00387c82 */ /* 0x000fe20008000000 */
[----:B------:R-:W-:Y:S01]  /*7400*/  UMOV UR54, URZ ;  /* 0x000000ff00367c82 */ /* 0x000fe20008000000 */
[----:B-1----:R-:W-:Y:S01]  /*7410*/  IMAD.U32 R55, RZ, RZ, UR4 ;  /* 0x00000004ff377e24 */ /* 0x002fe2000f8e00ff */
[----:B------:R-:W-:-:S06]  /*7420*/  UIADD3 UR4, UPT, UPT, UR50, 0x300, URZ ;  /* 0x0000030032047890 */ /* 0x000fcc000fffe0ff */
[----:B------:R-:W-:Y:S02]  /*7430*/  IMAD.U32 R0, RZ, RZ, UR4 ;  /* 0x00000004ff007e24 */ /* 0x000fe4000f8e00ff */
[C---:B----4-:R-:W-:Y:S01]  /*7440*/  VIADD R3, R2.reuse, 0x20 ;  /* 0x0000002002037836 */ /* 0x050fe20000000000 */
[----:B------:R-:W-:-:S04]  /*7450*/  LOP3.LUT R2, R2, 0xffff, RZ, 0xc0, !PT ;  /* 0x0000ffff02027812 */ /* 0x000fc800078ec0ff */
[----:B------:R-:W-:-:S05]  /*7460*/  LOP3.LUT R3, R3, 0xffff, RZ, 0xc0, !PT ;  /* 0x0000ffff03037812 */ /* 0x000fca00078ec0ff */
[----:B--23--:R1:W-:Y:S02]  /*7470*/  STL.64 [R1], R2 ;  /* 0x0000000201007387 */ /* 0x00c3e40000100a00 */
.L_x_153:
[----:B-1----:R-:W-:Y:S04]  /*7480*/  SHF.L.U32 R2, R51, 0x1f, RZ ;  /* 0x0000001f33027819 */ /* 0x002fe800000006ff */
[----:B------:R-:W1:Y:S02]  /*7490*/  SYNCS.PHASECHK.TRANS64.TRYWAIT P0, [UR50+0x270], R2 ;  /* 0x00027002ff0075a7 */ /* 0x000e640008001132 */
[----:B-1----:R-:W-:Y:S05]  /*74a0*/  @!P0 BRA `(.L_x_123) ;  /* 0x0000003c00008947 */ /* 0x002fea0003800000 */
.L_x_257:
[----:B------:R-:W2:Y:S01]  /*74b0*/  LDS.128 R4, [UR50+0x2b0] ;  /* 0x0002b032ff047984 */ /* 0x000ea20008000c00 */
[----:B-1----:R-:W-:Y:S01]  /*74c0*/  LEA R2, R22, UR48, 0x2 ;  /* 0x0000003016027c11 */ /* 0x002fe2000f8e10ff */
[----:B------:R-:W-:Y:S02]  /*74d0*/  UIADD3 UR4, UPT, UPT, UR50, 0x278, URZ ;  /* 0x0000027832047890 */ /* 0x000fe4000fffe0ff */
[----:B------:R-:W-:Y:S02]  /*74e0*/  UISETP.GE.AND UP0, UPT, UR39, 0x1, UPT ;  /* 0x000000012700788c */ /* 0x000fe4000bf06270 */
[----:B------:R-:W-:Y:S01]  /*74f0*/  UPRMT UR4, URZ, 0x654, UR4 ;  /* 0x00000654ff047896 */ /* 0x000fe20008000004 */
[----:B------:R-:W-:Y:S01]  /*7500*/  @!PT LDS RZ, [RZ] ;  /* 0x00000000fffff984 */ /* 0x000fe20000000800 */
[----:B------:R-:W-:Y:S01]  /*7510*/  @!PT LDS RZ, [RZ] ;  /* 0x00000000fffff984 */ /* 0x000fe20000000800 */
[----:B------:R-:W-:Y:S01]  /*7520*/  @!PT LDS RZ, [RZ] ;  /* 0x00000000fffff984 */ /* 0x000fe20000000800 */
[----:B------:R-:W-:Y:S01]  /*7530*/  @!PT LDS RZ, [RZ] ;  /* 0x00000000fffff984 */ /* 0x000fe20000000800 */
[----:B------:R1:W-:Y:S06]  /*7540*/  MEMBAR.ALL.CTA ;  /* 0x0000000000007992 */ /* 0x0003ec0000008000 */
[----:B-1----:R-:W1:Y:S02]  /*7550*/  FENCE.VIEW.ASYNC.S ;  /* 0x00000000000073c6 */ /* 0x002e640000000000 */
[----:B-1----:R-:W-:Y:S06]  /*7560*/  SYNCS.ARRIVE.TRANS64.RED.A1T0 RZ, [UR4], RZ ;  /* 0x000000ffffff79a7 */ /* 0x002fec0008100404 */
[----:B------:R-:W5:Y:S01]  /*7570*/  LDL R2, [R2] ;  /* 0x0000000002027983 */ /* 0x000f620000100800 */
[----:B--2---:R-:W-:Y:S11]  /*7580*/  LOP3.LUT P0, RZ, R6, 0x1, RZ, 0xc0, !PT ;  /* 0x0000000106ff7812 */ /* 0x004ff6000780c0ff */
[----:B------:R-:W-:Y:S02]  /*7590*/  @!UPT UIADD3 URZ, UPT, UPT, URZ, URZ, URZ ;  /* 0x000000fffffff290 */ /* 0x000fe4000fffe0ff */
[----:B------:R-:W-:Y:S01]  /*75a0*/  VOTEU.ANY UP1, P0 ;  /* 0x0000000000ff7886 */ /* 0x000fe20000020100 */
[----:B------:R-:W-:Y:S01]  /*75b0*/  PLOP3.LUT P0, PT, PT, PT, UP1, 0x80, 0x8 ;  /* 0x000000000008781c */ /* 0x000fe20003f0f018 */
[----:B------:R-:W-:Y:S06]  /*75c0*/  UP2UR UR4, UPR, URZ, 0x2 ;  /* 0x00000002ff047883 */ /* 0x000fec0008000000 */
[----:B------:R-:W-:Y:S06]  /*75d0*/  IMAD.U32 R59, RZ, RZ, UR4 ;  /* 0x00000004ff3b7e24 */ /* 0x000fec000f8e00ff */
[----:B------:R-:W-:Y:S02]  /*75e0*/  @P0 MOV R3, R4 ;  /* 0x0000000400030202 */ /* 0x000fe40000000f00 */
[----:B------:R-:W-:Y:S02]  /*75f0*/  @P0 LOP3.LUT R0, R5, 0xffff, RZ, 0xc0, !PT ;  /* 0x0000ffff05000812 */ /* 0x000fe400078ec0ff */
[----:B------:R-:W-:Y:S01]  /*7600*/  @P0 R2UR UR5, R3 ;  /* 0x00000000030502ca */ /* 0x000fe200000e0000 */
[----:B------:R-:W-:Y:S01]  /*7610*/  IMAD.U32 R3, RZ, RZ, UR55 ;  /* 0x00000037ff037e24 */ /* 0x000fe2000f8e00ff */
[----:B------:R-:W-:Y:S04]  /*7620*/  @P0 R2UR UR4, R0 ;  /* 0x00000000000402ca */ /* 0x000fe800000e0000 */
[----:B------:R-:W-:Y:S07]  /*7630*/  IABS R0, R3 ;  /* 0x0000000300007213 */ /* 0x000fee0000000000 */
[----:B------:R-:W-:Y:S02]  /*7640*/  @UP1 UMOV UR37, UR5 ;  /* 0x0000000500251c82 */ /* 0x000fe40008000000 */
[----:B------:R-:W-:Y:S01]  /*7650*/  @UP1 UMOV UR36, UR4 ;  /* 0x0000000400241c82 */ /* 0x000fe20008000000 */
[----:B------:R-:W-:Y:S05]  /*7660*/  BRA.U !UP0, `(.L_x_124) ;  /* 0x0000000108d47547 */ /* 0x000fea000b800000 */
[----:B------:R-:W1:Y:S01]  /*7670*/  LDCU UR14, c[0x0][0xb20] ;  /* 0x00016400ff0e77ac */ /* 0x000e620008000800 */
[----:B------:R-:W-:Y:S02]  /*7680*/  R2UR UR15, R55 ;  /* 0x00000000370f72ca */ /* 0x000fe400000e0000 */
[----:B------:R-:W-:Y:S01]  /*7690*/  R2UR UR9, R47 ;  /* 0x000000002f0972ca */ /* 0x000fe200000e0000 */
[----:B------:R-:W-:Y:S02]  /*76a0*/  UIMAD.WIDE.U32 UR10, UR36, UR63, URZ ;  /* 0x0000003f240a72a5 */ /* 0x000fe4000f8e00ff */
[----:B------:R-:W-:Y:S02]  /*76b0*/  UISETP.NE.AND UP0, UPT, UR62, 0x1, UPT ;  /* 0x000000013e00788c */ /* 0x000fe4000bf05270 */
[----:B------:R-:W-:Y:S02]  /*76c0*/  UISETP.NE.AND UP1, UPT, UR45, 0x1, UPT ;  /* 0x000000012d00788c */ /* 0x000fe4000bf25270 */
[----:B------:R-:W-:Y:S02]  /*76d0*/  UISETP.NE.AND UP2, UPT, UR39, 0x1, UPT ;  /* 0x000000012700788c */ /* 0x000fe4000bf45270 */
[----:B------:R-:W-:Y:S02]  /*76e0*/  UIMAD.WIDE.U32 UR12, UR37, UR60, URZ ;  /* 0x0000003c250c72a5 */ /* 0x000fe4000f8e00ff */
[----:B------:R-:W-:Y:S02]  /*76f0*/  UIMAD.WIDE.U32 UR4, UR15, UR63, URZ ;  /* 0x0000003f0f0472a5 */ /* 0x000fe4000f8e00ff */
[----:B------:R-:W-:Y:S05]  /*7700*/  UIMAD.WIDE.U32 UR6, UR9, UR60, URZ ;  /* 0x0000003c090672a5 */ /* 0x000fea000f8e00ff */
[----:B------:R-:W-:Y:S02]  /*7710*/  UMOV UR4, UR5 ;  /* 0x0000000500047c82 */ /* 0x000fe40008000000 */
[----:B-1----:R-:W-:Y:S01]  /*7720*/  USHF.R.U32.HI UR8, URZ, UR14, UR4 ;  /* 0x0000000eff087299 */ /* 0x002fe20008011604 */
[----:B------:R-:W-:Y:S02]  /*7730*/  UMOV UR6, UR11 ;  /* 0x0000000b00067c82 */ /* 0x000fe40008000000 */
[----:B------:R-:W-:Y:S02]  /*7740*/  UMOV UR4, UR7 ;  /* 0x0000000700047c82 */ /* 0x000fe40008000000 */
[----:B------:R-:W-:Y:S02]  /*7750*/  USHF.R.U32.HI UR5, URZ, UR61, UR4 ;  /* 0x0000003dff057299 */ /* 0x000fe40008011604 */
[----:B------:R-:W-:Y:S02]  /*7760*/  USEL UR4, UR15, UR8, !UP0 ;  /* 0x000000080f047287 */ /* 0x000fe4000c000000 */
[----:B------:R-:W-:Y:S02]  /*7770*/  USHF.R.U32.HI UR8, URZ, UR14, UR6 ;  /* 0x0000000eff087299 */ /* 0x000fe40008011606 */
[----:B------:R-:W-:Y:S02]  /*7780*/  UIMAD.WIDE.U32 UR6, UR4, UR46, URZ ;  /* 0x0000002e040672a5 */ /* 0x000fe4000f8e00ff */
[----:B------:R-:W-:Y:S02]  /*7790*/  USEL UR9, UR9, UR5, !UP1 ;  /* 0x0000000509097287 */ /* 0x000fe4000c800000 */
[----:B------:R-:W-:Y:S02]  /*77a0*/  USEL UR8, UR36, UR8, !UP0 ;  /* 0x0000000824087287 */ /* 0x000fe4000c000000 */
[----:B------:R-:W-:Y:S01]  /*77b0*/  UIMAD.WIDE.U32 UR10, UR9, UR46, URZ ;  /* 0x0000002e090a72a5 */ /* 0x000fe2000f8e00ff */
[----:B------:R-:W-:Y:S01]  /*77c0*/  UMOV UR6, UR7 ;  /* 0x0000000700067c82 */ /* 0x000fe20008000000 */
[----:B------:R-:W-:Y:S01]  /*77d0*/  UMOV UR5, UR13 ;  /* 0x0000000d00057c82 */ /* 0x000fe20008000000 */
[----:B------:R-:W-:Y:S02]  /*77e0*/  @UP2 USHF.R.U32.HI UR4, URZ, UR47, UR6 ;  /* 0x0000002fff042299 */ /* 0x000fe40008011606 */
[----:B------:R-:W-:Y:S02]  /*77f0*/  USHF.R.U32.HI UR5, URZ, UR61, UR5 ;  /* 0x0000003dff057299 */ /* 0x000fe40008011605 */
[----:B------:R-:W-:Y:S02]  /*7800*/  UIMAD UR4, UR39, UR4, URZ ;  /* 0x00000004270472a4 */ /* 0x000fe4000f8e02ff */
[----:B------:R-:W-:Y:S02]  /*7810*/  USEL UR5, UR37, UR5, !UP1 ;  /* 0x0000000525057287 */ /* 0x000fe4000c800000 */
[----:B------:R-:W-:Y:S01]  /*7820*/  UISETP.GE.AND UP0, UPT, UR8, UR4, UPT ;  /* 0x000000040800728c */ /* 0x000fe2000bf06270 */
[----:B------:R-:W-:Y:S01]  /*7830*/  UMOV UR6, UR11 ;  /* 0x0000000b00067c82 */ /* 0x000fe20008000000 */
[----:B------:R-:W-:Y:S02]  /*7840*/  UIMAD.WIDE.U32 UR10, UR8, UR46, URZ ;  /* 0x0000002e080a72a5 */ /* 0x000fe4000f8e00ff */
[----:B------:R-:W-:Y:S04]  /*7850*/  @UP2 USHF.R.U32.HI UR9, URZ, UR47, UR6 ;  /* 0x0000002fff092299 */ /* 0x000fe80008011606 */
[----:B------:R-:W-:Y:S01]  /*7860*/  UIMAD UR6, UR39, UR9, URZ ;  /* 0x00000009270672a4 */ /* 0x000fe2000f8e02ff */
[----:B------:R-:W-:Y:S03]  /*7870*/  UMOV UR4, UR11 ;  /* 0x0000000b00047c82 */ /* 0x000fe60008000000 */
[----:B------:R-:W-:Y:S02]  /*7880*/  UISETP.GE.OR UP0, UPT, UR5, UR6, UP0 ;  /* 0x000000060500728c */ /* 0x000fe40008706670 */
[----:B------:R-:W-:Y:S02]  /*7890*/  USHF.R.U32.HI UR4, URZ, UR47, UR4 ;  /* 0x0000002fff047299 */ /* 0x000fe40008011604 */
[----:B------:R-:W-:Y:S02]  /*78a0*/  UIMAD.WIDE.U32 UR6, UR5, UR46, URZ ;  /* 0x0000002e050672a5 */ /* 0x000fe4000f8e00ff */
[----:B------:R-:W-:Y:S02]  /*78b0*/  USEL UR11, UR8, UR4, !UP2 ;  /* 0x00000004080b7287 */ /* 0x000fe4000d000000 */
[----:B------:R-:W-:Y:S02]  /*78c0*/  UIADD3 UR6, UPT, UPT, -UR5, URZ, URZ ;  /* 0x000000ff05067290 */ /* 0x000fe4000fffe1ff */
[----:B------:R-:W-:Y:S02]  /*78d0*/  UIADD3 UR10, UPT, UPT, -UR11, URZ, URZ ;  /* 0x000000ff0b0a7290 */ /* 0x000fe4000fffe1ff */
[----:B------:R-:W-:Y:S02]  /*78e0*/  UIMAD UR6, UR45, UR6, UR37 ;  /* 0x000000062d0672a4 */ /* 0x000fe4000f8e0225 */
[----:B------:R-:W-:Y:S01]  /*78f0*/  UIMAD UR10, UR39, UR10, UR8 ;  /* 0x0000000a270a72a4 */ /* 0x000fe2000f8e0208 */
[----:B------:R-:W-:Y:S01]  /*7900*/  @!UP0 UMOV UR4, UR7 ;  /* 0x0000000700048c82 */ /* 0x000fe20008000000 */
[----:B------:R-:W-:Y:S02]  /*7910*/  UIADD3 UR7, UPT, UPT, -UR8, URZ, URZ ;  /* 0x000000ff08077290 */ /* 0x000fe4000fffe1ff */
[----:B------:R-:W-:Y:S04]  /*7920*/  @!UP0 USHF.R.U32.HI UR4, URZ, UR47, UR4 ;  /* 0x0000002fff048299 */ /* 0x000fe80008011604 */
[----:B------:R-:W-:Y:S04]  /*7930*/  @!UP0 USEL UR4, UR5, UR4, !UP2 ;  /* 0x0000000405048287 */ /* 0x000fe8000d000000 */
[----:B------:R-:W-:Y:S02]  /*7940*/  @!UP0 UIMAD UR9, UR9, UR10, UR4 ;  /* 0x0000000a090982a4 */ /* 0x000fe4000f8e0204 */
[----:B------:R-:W-:Y:S02]  /*7950*/  @!UP0 UIADD3 UR10, UPT, UPT, UR11, -UR4, URZ ;  /* 0x800000040b0a8290 */ /* 0x000fe4000fffe0ff */
[----:B------:R-:W-:Y:S02]  /*7960*/  UIMAD UR4, UR62, UR7, UR36 ;  /* 0x000000073e0472a4 */ /* 0x000fe4000f8e0224 */
[----:B------:R-:W-:Y:S03]  /*7970*/  @!UP0 UIMAD UR8, UR10, UR39, UR5 ;  /* 0x000000270a0882a4 */ /* 0x000fe6000f8e0205 */
[----:B------:R-:W-:Y:S02]  /*7980*/  @!UP0 UMOV UR5, UR9 ;  /* 0x0000000900058c82 */ /* 0x000fe40008000000 */
[----:B------:R-:W-:Y:S02]  /*7990*/  UIMAD UR37, UR5, UR45, UR6 ;  /* 0x0000002d052572a4 */ /* 0x000fe4000f8e0206 */
[----:B------:R-:W-:Y:S11]  /*79a0*/  UIMAD UR36, UR8, UR62, UR4 ;  /* 0x0000003e082472a4 */ /* 0x000ff6000f8e0204 */
[----:B------:R-:W-:Y:S01]  /*79b0*/  @!UPT UIADD3 URZ, UPT, UPT, URZ, URZ, URZ ;  /* 0x000000fffffff290 */ /* 0x000fe2000fffe0ff */
.L_x_124:
[----:B------:R-:W1:Y:S01]  /*79c0*/  LDCU UR16, c[0x0][0x388] ;  /* 0x00007100ff1077ac */ /* 0x000e620008000800 */
[----:B------:R-:W-:Y:S02]  /*79d0*/  R2UR UR6, R0 ;  /* 0x00000000000672ca */ /* 0x000fe400000e0000 */
[----:B------:R-:W-:Y:S01]  /*79e0*/  IABS R3, R3 ;  /* 0x0000000300037213 */ /* 0x000fe20000000000 */
[----:B------:R-:W-:Y:S01]  /*79f0*/  USHF.L.U32 UR42, UR21, 0x6, URZ ;  /* 0x00000006152a7899 */ /* 0x000fe200080006ff */
[----:B------:R-:W-:Y:S02]  /*7a00*/  @P0 SHF.R.U32.HI R4, RZ, 0x10, R5 ;  /* 0x00000010ff040819 */ /* 0x000fe40000011605 */
[----:B------:R-:W-:Y:S01]  /*7a10*/  R2UR UR11, R56 ;  /* 0x00000000380b72ca */ /* 0x000fe200000e0000 */
[----:B------:R-:W-:Y:S01]  /*7a20*/  IMAD.MOV R3, RZ, RZ, -R3 ;  /* 0x000000ffff037224 */ /* 0x000fe200078e0a03 */
[----:B------:R-:W-:Y:S04]  /*7a30*/  @P0 R2UR UR11, R4 ;  /* 0x00000000040b02ca */ /* 0x000fe800000e0000 */
[----:B------:R-:W-:Y:S01]  /*7a40*/  R2UR UR9, R3 ;  /* 0x00000000030972ca */ /* 0x000fe200000e0000 */
[----:B------:R-:W2:Y:S01]  /*7a50*/  I2F.RP R0, UR6 ;  /* 0x0000000600007d06 */ /* 0x000ea20008209400 */
[----:B-1----:R-:W-:Y:S01]  /*7a60*/  UISETP.NE.AND UP4, UPT, UR16, URZ, UPT ;  /* 0x000000ff1000728c */ /* 0x002fe2000bf85270 */
[----:B------:R-:W-:Y:S06]  /*7a70*/  IMAD.U32 R8, RZ, RZ, UR16 ;  /* 0x00000010ff087e24 */ /* 0x000fec000f8e00ff */
[----:B------:R-:W-:Y:S01]  /*7a80*/  IMAD.U32 R56, RZ, RZ, UR11 ;  /* 0x0000000bff387e24 */ /* 0x000fe2000f8e00ff */
[----:B------:R-:W-:Y:S01]  /*7a90*/  UIADD3 UR11, UPT, UPT, UR50, 0x300, URZ ;  /* 0x00000300320b7890 */ /* 0x000fe2000fffe0ff */
[----:B------:R-:W-:Y:S04]  /*7aa0*/  IABS R8, R8 ;  /* 0x0000000800087213 */ /* 0x000fe80000000000 */
[----:B------:R-:W1:Y:S10]  /*7ab0*/  I2F.RP R10, R8 ;  /* 0x00000008000a7306 */ /* 0x000e740000209400 */
[----:B--2---:R-:W2:Y:S10]  /*7ac0*/  MUFU.RCP R0, R0 ;  /* 0x0000000000007308 */ /* 0x004eb40000001000 */
[----:B-1----:R-:W1:Y:S01]  /*7ad0*/  MUFU.RCP R10, R10 ;  /* 0x0000000a000a7308 */ /* 0x002e620000001000 */
[----:B--2---:R-:W-:Y:S09]  /*7ae0*/  VIADD R0, R0, 0xffffffe ;  /* 0x0ffffffe00007836 */ /* 0x004ff20000000000 */
[----:B------:R-:W2:Y:S01]  /*7af0*/  F2I.FTZ.U32.TRUNC.NTZ R0, R0 ;  /* 0x0000000000007305 */ /* 0x000ea2000021f000 */
[----:B-1----:R-:W-:Y:S09]  /*7b00*/  IADD3 R10, PT, PT, R10, 0xffffffe, RZ ;  /* 0x0ffffffe0a0a7810 */ /* 0x002ff20007ffe0ff */
[----:B------:R-:W1:Y:S01]  /*7b10*/  F2I.FTZ.U32.TRUNC.NTZ R11, R10 ;  /* 0x0000000a000b7305 */ /* 0x000e62000021f000 */
[----:B--2---:R-:W-:Y:S01]  /*7b20*/  R2UR UR5, R0 ;  /* 0x00000000000572ca */ /* 0x004fe200000e0000 */
[----:B------:R-:W-:Y:S05]  /*7b30*/  IMAD.U32 R0, RZ, RZ, UR19 ;  /* 0x00000013ff007e24 */ /* 0x000fea000f8e00ff */
[----:B------:R-:W-:Y:S01]  /*7b40*/  IABS R0, R0 ;  /* 0x0000000000007213 */ /* 0x000fe20000000000 */
[--C-:B-1----:R-:W-:Y:S03]  /*7b50*/  IMAD.MOV R3, RZ, RZ, -R11.reuse ;  /* 0x000000ffff037224 */ /* 0x102fe600078e0a0b */
[----:B------:R-:W-:Y:S01]  /*7b60*/  R2UR UR8, R0 ;  /* 0x00000000000872ca */ /* 0x000fe200000e0000 */
[----:B------:R-:W-:Y:S02]  /*7b70*/  IMAD.MOV.U32 R10, RZ, RZ, RZ ;  /* 0x000000ffff0a7224 */ /* 0x000fe400078e00ff */
[----:B------:R-:W-:Y:S01]  /*7b80*/  UIADD3 UR4, UPT, UPT, URZ, -UR5, URZ ;  /* 0x80000005ff047290 */ /* 0x000fe2000fffe0ff */
[----:B------:R-:W-:Y:S03]  /*7b90*/  IMAD R3, R3, R8, RZ ;  /* 0x0000000803037224 */ /* 0x000fe600078e02ff */
[----:B------:R-:W-:Y:S01]  /*7ba0*/  UIMAD UR7, UR4, UR6, URZ ;  /* 0x00000006040772a4 */ /* 0x000fe2000f8e02ff */
[----:B------:R-:W-:Y:S02]  /*7bb0*/  IMAD.HI.U32 R11, R11, R3, R10 ;  /* 0x000000030b0b7227 */ /* 0x000fe400078e000a */
[----:B------:R-:W-:Y:S02]  /*7bc0*/  UMOV UR4, URZ ;  /* 0x000000ff00047c82 */ /* 0x000fe40008000000 */
[----:B------:R-:W-:Y:S07]  /*7bd0*/  UIMAD.WIDE.U32 UR4, UR5, UR7, UR4 ;  /* 0x00000007050472a5 */ /* 0x000fee000f8e0004 */
[----:B------:R-:W-:Y:S02]  /*7be0*/  UMOV UR4, UR5 ;  /* 0x0000000500047c82 */ /* 0x000fe40008000000 */
[----:B------:R-:W-:Y:S07]  /*7bf0*/  UIMAD.WIDE.U32 UR4, UR4, UR8, URZ ;  /* 0x00000008040472a5 */ /* 0x000fee000f8e00ff */
[----:B------:R-:W-:Y:S02]  /*7c00*/  UMOV UR43, UR5 ;  /* 0x00000005002b7c82 */ /* 0x000fe40008000000 */
[----:B------:R-:W-:Y:S04]  /*7c10*/  UIMAD UR4, UR43, UR9, UR8 ;  /* 0x000000092b0472a4 */ /* 0x000fe8000f8e0208 */
[----:B------:R-:W-:Y:S11]  /*7c20*/  UISETP.GT.U32.AND UP0, UPT, UR6, UR4, UPT ;  /* 0x000000040600728c */ /* 0x000ff6000bf04070 */
[----:B------:R-:W-:Y:S02]  /*7c30*/  @!UP0 UIADD3 UR4, UPT, UPT, UR4, -UR6, URZ ;  /* 0x8000000604048290 */ /* 0x000fe4000fffe0ff */
[----:B------:R-:W-:Y:S02]  /*7c40*/  @!UP0 UIADD3 UR43, UPT, UPT, UR43, 0x1, URZ ;  /* 0x000000012b2b8890 */ /* 0x000fe4000fffe0ff */
[----:B------:R-:W-:Y:S02]  /*7c50*/  UISETP.GE.U32.AND UP2, UPT, UR4, UR6, UPT ;  /* 0x000000060400728c */ /* 0x000fe4000bf46070 */
[----:B------:R-:W-:Y:S02]  /*7c60*/  ULOP3.LUT UR4, UR19, UR55, URZ, 0x3c, !UPT ;  /* 0x0000003713047292 */ /* 0x000fe4000f8e3cff */
[----:B------:R-:W-:Y:S02]  /*7c70*/  UISETP.NE.AND UP0, UPT, UR55, URZ, UPT ;  /* 0x000000ff3700728c */ /* 0x000fe4000bf05270 */
[----:B------:R-:W-:Y:S05]  /*7c80*/  UISETP.GE.AND UP1, UPT, UR4, URZ, UPT ;  /* 0x000000ff0400728c */ /* 0x000fea000bf26270 */
[----:B------:R-:W-:Y:S06]  /*7c90*/  @UP2 UIADD3 UR43, UPT, UPT, UR43, 0x1, URZ ;  /* 0x000000012b2b2890 */ /* 0x000fec000fffe0ff */
[----:B------:R-:W-:Y:S02]  /*7ca0*/  @!UP1 UIADD3 UR43, UPT, UPT, -UR43, URZ, URZ ;  /* 0x000000ff2b2b9290 */ /* 0x000fe4000fffe1ff */
[----:B------:R-:W-:Y:S02]  /*7cb0*/  @!UP0 ULOP3.LUT UR43, URZ, UR55, URZ, 0x33, !UPT ;  /* 0x00000037ff2b8292 */ /* 0x000fe4000f8e33ff */
[----:B------:R-:W-:Y:S02]  /*7cc0*/  UISETP.NE.AND UP0, UPT, UR38, 0x1, UPT ;  /* 0x000000012600788c */ /* 0x000fe4000bf05270 */
[----:B------:R-:W-:Y:S02]  /*7cd0*/  ULOP3.LUT UR4, UR43, UR16, URZ, 0x3c, !UPT ;  /* 0x000000102b047292 */ /* 0x000fe4000f8e3cff */
[----:B------:R-:W-:Y:S02]  /*7ce0*/  IMAD.U32 R0, RZ, RZ, UR43 ;  /* 0x0000002bff007e24 */ /* 0x000fe4000f8e00ff */
[----:B------:R-:W-:Y:S03]  /*7cf0*/  UISETP.GE.AND UP3, UPT, UR4, URZ, UPT ;  /* 0x000000ff0400728c */ /* 0x000fe6000bf66270 */
[----:B------:R-:W-:Y:S02]  /*7d00*/  IABS R0, R0 ;  /* 0x0000000000007213 */ /* 0x000fe40000000000 */
[----:B------:R-:W1:Y:S03]  /*7d10*/  @!UP0 LDCU.128 UR12, c[0x0][0xb10] ;  /* 0x00016200ff0c87ac */ /* 0x000e660008000c00 */
[----:B------:R-:W-:Y:S01]  /*7d20*/  IMAD.HI.U32 R11, R11, R0, RZ ;  /* 0x000000000b0b7227 */ /* 0x000fe200078e00ff */
[----:B------:R-:W2:Y:S04]  /*7d30*/  @!UP0 LDCU UR5, c[0x0][0xb0c] ;  /* 0x00016180ff0587ac */ /* 0x000ea80008000800 */
[C---:B------:R-:W-:Y:S01]  /*7d40*/  IADD3 R3, PT, PT, -R11.reuse, RZ, RZ ;  /* 0x000000ff0b037210 */ /* 0x040fe20007ffe1ff */
[----:B------:R-:W3:Y:S04]  /*7d50*/  @!UP0 LDCU UR10, c[0x0][0xb20] ;  /* 0x00016400ff0a87ac */ /* 0x000ee80008000800 */
[C---:B------:R-:W-:Y:S01]  /*7d60*/  IMAD R0, R8.reuse, R3, R0 ;  /* 0x0000000308007224 */ /* 0x040fe200078e0200 */
[----:B-1----:R-:W-:Y:S04]  /*7d70*/  UIMAD.WIDE.U32 UR6, UR37, UR12, URZ ;  /* 0x0000000c250672a5 */ /* 0x002fe8000f8e00ff */
[----:B------:R-:W-:Y:S01]  /*7d80*/  ISETP.GT.U32.AND P1, PT, R8, R0, PT ;  /* 0x000000000800720c */ /* 0x000fe20003f24070 */
[----:B------:R-:W-:Y:S02]  /*7d90*/  UIMAD.WIDE.U32 UR8, UR36, UR15, URZ ;  /* 0x0000000f240872a5 */ /* 0x000fe4000f8e00ff */
[----:B------:R-:W-:Y:S01]  /*7da0*/  @!UP0 UISETP.NE.AND UP1, UPT, UR14, 0x1, UPT ;  /* 0x000000010e00888c */ /* 0x000fe2000bf25270 */
[----:B------:R-:W-:Y:S01]  /*7db0*/  @!UP0 UMOV UR6, UR7 ;  /* 0x0000000700068c82 */ /* 0x000fe20008000000 */
[----:B--2---:R-:W-:Y:S02]  /*7dc0*/  @!UP0 UISETP.NE.AND UP2, UPT, UR5, 0x1, UPT ;  /* 0x000000010500888c */ /* 0x004fe4000bf45270 */
[----:B------:R-:W-:Y:S01]  /*7dd0*/  @!UP0 USHF.R.U32.HI UR6, URZ, UR13, UR6 ;  /* 0x0000000dff068299 */ /* 0x000fe20008011606 */
[----:B------:R-:W-:Y:S02]  /*7de0*/  @!UP0 UMOV UR4, UR9 ;  /* 0x0000000900048c82 */ /* 0x000fe40008000000 */
[----:B---3--:R-:W-:Y:S03]  /*7df0*/  @!UP0 USHF.R.U32.HI UR4, URZ, UR10, UR4 ;  /* 0x0000000aff048299 */ /* 0x008fe60008011604 */
[----:B------:R-:W-:Y:S01]  /*7e00*/  @!P1 IMAD.IADD R0, R0, 0x1, -R8 ;  /* 0x0000000100009824 */ /* 0x000fe200078e0a08 */
[----:B------:R-:W-:Y:S01]  /*7e10*/  @!UP0 USEL UR7, UR37, UR6, !UP2 ;  /* 0x0000000625078287 */ /* 0x000fe2000d000000 */
[----:B------:R-:W-:Y:S01]  /*7e20*/  @!P1 VIADD R11, R11, 0x1 ;  /* 0x000000010b0b9836 */ /* 0x000fe20000000000 */
[----:B------:R-:W-:Y:S02]  /*7e30*/  @!UP0 USEL UR6, UR36, UR4, !UP1 ;  /* 0x0000000424068287 */ /* 0x000fe4000c800000 */
[----:B------:R-:W-:Y:S02]  /*7e40*/  ISETP.GE.U32.AND P2, PT, R0, R8, PT ;  /* 0x000000080000720c */ /* 0x000fe40003f46070 */
[----:B------:R-:W-:Y:S02]  /*7e50*/  @!UP0 UIADD3 UR4, UPT, UPT, -UR7, UR6, URZ ;  /* 0x0000000607048290 */ /* 0x000fe4000fffe1ff */
[----:B------:R-:W-:Y:S02]  /*7e60*/  @!UP0 UIADD3 UR6, UPT, UPT, UR7, -UR6, URZ ;  /* 0x8000000607068290 */ /* 0x000fe4000fffe0ff */
[----:B------:R-:W-:Y:S02]  /*7e70*/  @!UP0 UIMAD UR37, UR4, UR5, UR37 ;  /* 0x00000005042582a4 */ /* 0x000fe4000f8e0225 */
[----:B------:R-:W-:Y:S02]  /*7e80*/  @!UP0 UIMAD UR36, UR6, UR14, UR36 ;  /* 0x0000000e062482a4 */ /* 0x000fe4000f8e0224 */
[----:B------:R-:W-:Y:S02]  /*7e90*/  ULOP3.LUT UP0, URZ, UR11, 0x90, URZ, 0xc0, !UPT ;  /* 0x000000900bff7892 */ /* 0x000fe4000f80c0ff */
[----:B------:R-:W-:Y:S01]  /*7ea0*/  UIADD3 UR4, UPT, UPT, -UR43, URZ, URZ ;  /* 0x000000ff2b047290 */ /* 0x000fe2000fffe1ff */
[----:B------:R-:W-:Y:S03]  /*7eb0*/  @P2 IADD3 R11, PT, PT, R11, 0x1, RZ ;  /* 0x000000010b0b2810 */ /* 0x000fe60007ffe0ff */
[----:B------:R-:W-:Y:S01]  /*7ec0*/  UIMAD UR5, UR55, UR4, UR19 ;  /* 0x00000004370572a4 */ /* 0x000fe2000f8e0213 */
[----:B------:R-:W-:Y:S03]  /*7ed0*/  R2UR UR44, R11 ;  /* 0x000000000b2c72ca */ /* 0x000fe600000e0000 */
[----:B------:R-:W-:Y:S10]  /*7ee0*/  USHF.L.U32 UR52, UR5, 0x6, URZ ;  /* 0x0000000605347899 */ /* 0x000ff400080006ff */
[----:B------:R-:W-:Y:S02]  /*7ef0*/  @!UP3 UIADD3 UR44, UPT, UPT, -UR44, URZ, URZ ;  /* 0x000000ff2c2cb290 */ /* 0x000fe4000fffe1ff */
[----:B------:R-:W-:Y:S04]  /*7f00*/  @!UP4 ULOP3.LUT UR44, URZ, UR16, URZ, 0x33, !UPT ;  /* 0x00000010ff2cc292 */ /* 0x000fe8000f8e33ff */
[----:B------:R-:W-:Y:S04]  /*7f10*/  UIADD3 UR4, UPT, UPT, -UR44, URZ, URZ ;  /* 0x000000ff2c047290 */ /* 0x000fe8000fffe1ff */
[----:B------:R-:W-:Y:S01]  /*7f20*/  UIMAD UR43, UR16, UR4, UR43 ;  /* 0x00000004102b72a4 */ /* 0x000fe2000f8e022b */
[----:B------:R-:W-:Y:S11]  /*7f30*/  BRA.U !UP0, `(.L_x_125) ;  /* 0x00000001087c7547 */ /* 0x000ff6000b800000 */
[----:B------:R-:W1:Y:S01]  /*7f40*/  LDCU.64 UR8, c[0x4][0x80] ;  /* 0x01001000ff0877ac */ /* 0x000e620008000a00 */
[----:B------:R-:W-:Y:S01]  /*7f50*/  MOV R16, 0x0 ;  /* 0x0000000000107802 */ /* 0x000fe20000000f00 */
[----:B------:R-:W-:Y:S02]  /*7f60*/  HFMA2 R12, -RZ, RZ, 0, 5.9604644775390625e-08 ;  /* 0x00000001ff0c7431 */ /* 0x000fe400000001ff */
[----:B------:R-:W-:Y:S01]  /*7f70*/  IMAD.MOV.U32 R8, RZ, RZ, 0x70 ;  /* 0x00000070ff087424 */ /* 0x000fe200078e00ff */
[----:B------:R2:W3:Y:S01]  /*7f80*/  LDC.64 R14, c[0x4][R16] ;  /* 0x01000000100e7b82 */ /* 0x0004e20000000a00 */
[----:B------:R-:W4:Y:S01]  /*7f90*/  LDCU.64 UR6, c[0x4][0x88] ;  /* 0x01001100ff0677ac */ /* 0x000f220008000a00 */
[----:B------:R-:W-:Y:S01]  /*7fa0*/  IMAD.MOV.U32 R13, RZ, RZ, RZ ;  /* 0x000000ffff0d7224 */ /* 0x000fe200078e00ff */
[----:B------:R-:W2:Y:S01]  /*7fb0*/  LDCU.64 UR4, c[0x4][0x8] ;  /* 0x01000100ff0477ac */ /* 0x000ea20008000a00 */
[----:B-1----:R-:W-:Y:S01]  /*7fc0*/  MOV R5, UR9 ;  /* 0x0000000900057c02 */ /* 0x002fe20008000f00 */
[----:B------:R-:W-:Y:S01]  /*7fd0*/  IMAD.U32 R4, RZ, RZ, UR8 ;  /* 0x00000008ff047e24 */ /* 0x000fe2000f8e00ff */
[----:B----4-:R-:W-:Y:S01]  /*7fe0*/  MOV R7, UR7 ;  /* 0x0000000700077c02 */ /* 0x010fe20008000f00 */
[----:B------:R-:W-:Y:S01]  /*7ff0*/  IMAD.U32 R6, RZ, RZ, UR6 ;  /* 0x00000006ff067e24 */ /* 0x000fe2000f8e00ff */
[----:B--2---:R-:W-:Y:S01]  /*8000*/  MOV R11, UR5 ;  /* 0x00000005000b7c02 */ /* 0x004fe20008000f00 */
[----:B------:R-:W-:Y:S02]  /*8010*/  IMAD.U32 R10, RZ, RZ, UR4 ;  /* 0x00000004ff0a7e24 */ /* 0x000fe4000f8e00ff */
[----:B------:R-:W-:Y:S07]  /*8020*/  LEPC R20, `(.L_x_126) ;  /* 0x000000001014794e */ /* 0x000fee0000000000 */
[----:B---3-5:R-:W-:Y:S05]  /*8030*/  CALL.ABS.NOINC R14 ;  /* 0x000000000e007343 */ /* 0x028fea0003c00000 */
.L_x_126:
[----:B------:R-:W1:Y:S01]  /*8040*/  LDCU.64 UR8, c[0x4][0x80] ;  /* 0x01001000ff0877ac */ /* 0x000e620008000a00 */
[----:B------:R-:W2:Y:S01]  /*8050*/  LDC.64 R16, c[0x4][R16] ;  /* 0x0100000010107b82 */ /* 0x000ea20000000a00 */
[----:B------:R-:W-:Y:S02]  /*8060*/  HFMA2 R12, -RZ, RZ, 0, 5.9604644775390625e-08 ;  /* 0x00000001ff0c7431 */ /* 0x000fe400000001ff */
[----:B------:R-:W-:Y:S02]  /*8070*/  IMAD.MOV.U32 R8, RZ, RZ, 0x70 ;  /* 0x00000070ff087424 */ /* 0x000fe400078e00ff */
[----:B------:R-:W-:Y:S01]  /*8080*/  IMAD.MOV.U32 R13, RZ, RZ, RZ ;  /* 0x000000ffff0d7224 */ /* 0x000fe200078e00ff */
[----:B------:R-:W3:Y:S01]  /*8090*/  LDCU.64 UR6, c[0x4][0x88] ;  /* 0x01001100ff0677ac */ /* 0x000ee20008000a00 */
[----:B------:R-:W4:Y:S01]  /*80a0*/  LDCU.64 UR4, c[0x4][0x8] ;  /* 0x01000100ff0477ac */ /* 0x000f220008000a00 */
[----:B-1----:R-:W-:Y:S02]  /*80b0*/  MOV R4, UR8 ;  /* 0x0000000800047c02 */ /* 0x002fe40008000f00 */
[----:B------:R-:W-:Y:S02]  /*80c0*/  MOV R5, UR9 ;  /* 0x0000000900057c02 */ /* 0x000fe40008000f00 */
[----:B---3--:R-:W-:Y:S01]  /*80d0*/  MOV R7, UR7 ;  /* 0x0000000700077c02 */ /* 0x008fe20008000f00 */
[----:B------:R-:W-:Y:S01]  /*80e0*/  IMAD.U32 R6, RZ, RZ, UR6 ;  /* 0x00000006ff067e24 */ /* 0x000fe2000f8e00ff */
[----:B----4-:R-:W-:Y:S01]  /*80f0*/  MOV R11, UR5 ;  /* 0x00000005000b7c02 */ /* 0x010fe20008000f00 */
[----:B------:R-:W-:Y:S02]  /*8100*/  IMAD.U32 R10, RZ, RZ, UR4 ;  /* 0x00000004ff0a7e24 */ /* 0x000fe4000f8e00ff */
[----:B------:R-:W-:Y:S07]  /*8110*/  LEPC R20, `(.L_x_125) ;  /* 0x000000001014794e */ /* 0x000fee0000000000 */
[----:B--2---:R-:W-:Y:S05]  /*8120*/  CALL.ABS.NOINC R16 ;  /* 0x0000000010007343 */ /* 0x004fea0003c00000 */
.L_x_125:
[----:B------:R-:W-:Y:S02]  /*8130*/  R2UR UR4, R50 ;  /* 0x00000000320472ca */ /* 0x000fe400000e0000 */
[----:B------:R-:W-:Y:S02]  /*8140*/  ISETP.NE.U32.AND P4, PT, R42, RZ, PT ;  /* 0x000000ff2a00720c */ /* 0x000fe40003f85070 */
[----:B------:R-:W-:Y:S02]  /*8150*/  ISETP.NE.U32.AND P2, PT, RZ, UR58, PT ;  /* 0x0000003aff007c0c */ /* 0x000fe4000bf45070 */
[----:B------:R-:W-:Y:S02]  /*8160*/  ISETP.NE.AND.EX P4, PT, R43, RZ, PT, P4 ;  /* 0x000000ff2b00720c */ /* 0x000fe40003f85340 */
[----:B------:R-:W-:Y:S05]  /*8170*/  ISETP.NE.AND.EX P2, PT, RZ, UR59, PT, P2 ;  /* 0x0000003bff007c0c */ /* 0x000fea000bf45320 */
[----:B------:R-:W-:Y:S01]  /*8180*/  UISETP.NE.AND UP2, UPT, UR4, URZ, UPT ;  /* 0x000000ff0400728c */ /* 0x000fe2000bf45270 */
[----:B------:R-:W1:Y:S05]  /*8190*/  LDCU.64 UR4, c[0x0][0x890] ;  /* 0x00011200ff0477ac */ /* 0x000e6a0008000a00 */
[----:B------:R-:W-:Y:S01]  /*81a0*/  PLOP3.LUT P1, PT, PT, PT, UP2, 0x80, 0x8 ;  /* 0x000000000008781c */ /* 0x000fe20003f2f028 */
[----:B-1----:R-:W-:Y:S04]  /*81b0*/  UISETP.NE.U32.AND UP0, UPT, UR4, URZ, UPT ;  /* 0x000000ff0400728c */ /* 0x002fe8000bf05070 */
[----:B------:R-:W-:Y:S02]  /*81c0*/  UISETP.NE.AND.EX UP1, UPT, UR5, URZ, UPT, UP0 ;  /* 0x000000ff0500728c */ /* 0x000fe4000bf25300 */
[----:B------:R-:W-:Y:S02]  /*81d0*/  UPLOP3.LUT UP0, UPT, UPT, UPT, UPT, 0x40, 0x4 ;  /* 0x000000000004789c */ /* 0x000fe40003f0e870 */
[----:B------:R-:W-:Y:S06]  /*81e0*/  @UP2 UPLOP3.LUT UP0, UPT, UPT, UPT, UP1, 0x80, 0x8 ;  /* 0x000000000008289c */ /* 0x000fec0003f0f010 */
[----:B------:R-:W-:Y:S01]  /*81f0*/  PLOP3.LUT P0, PT, PT, PT, UP0, 0x80, 0x8 ;  /* 0x000000000008781c */ /* 0x000fe20003f0f008 */
[----:B------:R-:W-:Y:S01]  /*8200*/  @!UPT UIADD3 URZ, UPT, UPT, URZ, URZ, URZ ;  /* 0x000000fffffff290 */ /* 0x000fe2000fffe0ff */
[----:B------:R-:W-:Y:S11]  /*8210*/  BRA.U !UP1, `(.L_x_127) ;  /* 0x00000001093c7547 */ /* 0x000ff6000b800000 */
[----:B------:R-:W-:Y:S01]  /*8220*/  UISETP.NE.U32.AND UP0, UPT, UR58, URZ, UPT ;  /* 0x000000ff3a00728c */ /* 0x000fe2000bf05070 */
[----:B------:R-:W-:Y:S01]  /*8230*/  HFMA2 R0, -RZ, RZ, 0, 5.9604644775390625e-08 ;  /* 0x00000001ff007431 */ /* 0x000fe200000001ff */
[----:B------:R-:W1:Y:S01]  /*8240*/  LDCU.64 UR8, c[0x0][0x358] ;  /* 0x00006b00ff0877ac */ /* 0x000e620008000a00 */
[----:B------:R-:W-:Y:S01]  /*8250*/  IMAD.MOV.U32 R45, RZ, RZ, 0x1 ;  /* 0x00000001ff2d7424 */ /* 0x000fe200078e00ff */
[----:B------:R-:W-:Y:S06]  /*8260*/  UISETP.NE.AND.EX UP0, UPT, UR59, URZ, UPT, UP0 ;  /* 0x000000ff3b00728c */ /* 0x000fec000bf05300 */
        /* <DEDUP_REMOVED lines=9> */
[----:B-12---:R-:W-:Y:S02]  /*8300*/  @!P3 IMAD.U32 R26, RZ, RZ, UR4 ;  /* 0x00000004ff1abe24 */ /* 0x006fe4000f8e00ff */
.L_x_127:
[----:B------:R-:W-:Y:S05]  /*8310*/  @!P4 BRA `(.L_x_128) ;  /* 0x000000000024c947 */ /* 0x000fea0003800000 */
[----:B------:R-:W-:Y:S01]  /*8320*/  ISETP.NE.U32.AND P3, PT, R40, RZ, PT ;  /* 0x000000ff2800720c */ /* 0x000fe20003f65070 */
[----:B------:R-:W1:Y:S03]  /*8330*/  LDCU.64 UR4, c[0x0][0x358] ;  /* 0x00006b00ff0477ac */ /* 0x000e660008000a00 */
[----:B------:R-:W-:Y:S11]  /*8340*/  ISETP.NE.AND.EX P3, PT, R41, RZ, PT, P3 ;  /* 0x000000ff2900720c */ /* 0x000ff60003f65330 */
[----:B------:R-:W-:Y:S02]  /*8350*/  @!UPT UIADD3 URZ, UPT, UPT, URZ, URZ, URZ ;  /* 0x000000fffffff290 */ /* 0x000fe4000fffe0ff */
[----:B------:R-:W2:Y:S01]  /*8360*/  @P3 LDC.64 R4, c[0x0][0x8a8] ;  /* 0x00022a00ff043b82 */ /* 0x000ea20000000a00 */
[----:B------:R-:W-:Y:S04]  /*8370*/  @P3 IMAD R0, R42, UR49, RZ ;  /* 0x000000312a003c24 */ /* 0x000fe8000f8e02ff */
[----:B--2---:R-:W-:Y:S05]  /*8380*/  @P3 IMAD.WIDE R4, R0, 0x4, R4 ;  /* 0x0000000400043825 */ /* 0x004fea00078e0204 */
[----:B-1---5:R1:W5:Y:S02]  /*8390*/  @P3 LDG.E R24, desc[UR4][R4.64] ;  /* 0x0000000404183981 */ /* 0x022364000c1e1900 */
[----:B-1----:R-:W2:Y:S02]  /*83a0*/  @!P3 LDC R24, c[0x0][0x8a0] ;  /* 0x00022800ff18bb82 */ /* 0x002ea40000000800 */
.L_x_128:
[----:B-----5:R-:W-:Y:S01]  /*83b0*/  FSETP.NEU.AND P3, PT, R26, RZ, PT ;  /* 0x000000ff1a00720b */ /* 0x020fe20003f6d000 */
[----:B------:R-:W-:Y:S01]  /*83c0*/  ULOP3.LUT UR4, UR57, 0x1, URZ, 0x3c, !UPT ;  /* 0x0000000139047892 */ /* 0x000fe2000f8e3cff */
[----:B------:R-:W-:Y:S01]  /*83d0*/  SEL R5, RZ, 0xffffffff, P2 ;  /* 0xffffffffff057807 */ /* 0x000fe20001000000 */
[----:B------:R-:W-:Y:S01]  /*83e0*/  IMAD.U32 R63, RZ, RZ, UR53 ;  /* 0x00000035ff3f7e24 */ /* 0x000fe2000f8e00ff */
[----:B------:R-:W-:Y:S01]  /*83f0*/  @P1 LOP3.LUT P2, RZ, R45, 0xff, RZ, 0xc0, !PT ;  /* 0x000000ff2dff1812 */ /* 0x000fe2000784c0ff */
[----:B------:R-:W-:Y:S01]  /*8400*/  IMAD.SHL.U32 R65, R53, 0x2, RZ ;  /* 0x0000000235417824 */ /* 0x000fe200078e00ff */
[----:B------:R-:W-:Y:S01]  /*8410*/  @P1 SEL R0, RZ, 0xffffffff, P3 ;  /* 0xffffffffff001807 */ /* 0x000fe20001800000 */
[----:B------:R-:W-:Y:S01]  /*8420*/  IMAD.U32 R27, RZ, RZ, UR4 ;  /* 0x00000004ff1b7e24 */ /* 0x000fe2000f8e00ff */
[----:B------:R-:W-:Y:S01]  /*8430*/  LEA R57, R22, UR50, 0x3 ;  /* 0x0000003216397c11 */ /* 0x000fe2000f8e18ff */
[----:B------:R-:W-:Y:S01]  /*8440*/  IMAD.SHL.U32 R63, R63, 0x1000, RZ ;  /* 0x000010003f3f7824 */ /* 0x000fe200078e00ff */
[----:B------:R-:W-:Y:S01]  /*8450*/  @P0 SEL R0, R5, R0, !P2 ;  /* 0x0000000005000207 */ /* 0x000fe20005000000 */
[----:B------:R-:W-:Y:S01]  /*8460*/  BSSY B1, `(.L_x_129) ;  /* 0x0000035000017945 */ /* 0x000fe20003800000 */
[----:B------:R-:W-:Y:S01]  /*8470*/  PLOP3.LUT P2, PT, PT, PT, UP1, 0x80, 0x8 ;  /* 0x000000000008781c */ /* 0x000fe20003f4f018 */
[----:B------:R-:W-:Y:S01]  /*8480*/  IMAD.MOV.U32 R66, RZ, RZ, 0x1 ;  /* 0x00000001ff427424 */ /* 0x000fe200078e00ff */
[----:B------:R-:W-:Y:S01]  /*8490*/  @P1 LOP3.LUT R0, R0, 0x1, RZ, 0xc0, !PT ;  /* 0x0000000100001812 */ /* 0x000fe200078ec0ff */
[----:B------:R-:W-:Y:S01]  /*84a0*/  IMAD.IADD R25, R23, 0x1, R2 ;  /* 0x0000000117197824 */ /* 0x000fe200078e0202 */
[----:B------:R-:W-:Y:S01]  /*84b0*/  LOP3.LUT P4, R58, R45, 0xff, RZ, 0xc0, !PT ;  /* 0x000000ff2d3a7812 */ /* 0x000fe2000788c0ff */
[----:B------:R-:W-:Y:S01]  /*84c0*/  IMAD.U32 R64, RZ, RZ, UR53 ;  /* 0x00000035ff407e24 */ /* 0x000fe2000f8e00ff */
[----:B------:R-:W-:Y:S01]  /*84d0*/  ISETP.NE.U32.OR P6, PT, R0, 0x1, !P1 ;  /* 0x000000010000780c */ /* 0x000fe20004fc5470 */
[----:B------:R-:W-:Y:S01]  /*84e0*/  IMAD.U32 R0, RZ, RZ, UR53 ;  /* 0x00000035ff007e24 */ /* 0x000fe2000f8e00ff */
[----:B------:R-:W-:Y:S02]  /*84f0*/  SEL R4, RZ, 0xffffffff, P3 ;  /* 0xffffffffff047807 */ /* 0x000fe40001800000 */
[----:B------:R-:W-:Y:S02]  /*8500*/  CS2R R38, SRZ ;  /* 0x0000000000267805 */ /* 0x000fe4000001ff00 */
[----:B------:R-:W-:Y:S02]  /*8510*/  P2R R60, PR, RZ, 0x40 ;  /* 0x00000040ff3c7803 */ /* 0x000fe40000000000 */
[----:B------:R-:W-:Y:S02]  /*8520*/  CS2R R36, SRZ ;  /* 0x0000000000247805 */ /* 0x000fe4000001ff00 */
[----:B------:R-:W-:Y:S02]  /*8530*/  LEA R0, R0, UR50, 0x3 ;  /* 0x0000003200007c11 */ /* 0x000fe4000f8e18ff */
[----:B------:R-:W-:Y:S02]  /*8540*/  CS2R R30, SRZ ;  /* 0x00000000001e7805 */ /* 0x000fe4000001ff00 */
[----:B------:R-:W-:Y:S02]  /*8550*/  @P2 SEL R4, R5, R4, !P4 ;  /* 0x0000000405042207 */ /* 0x000fe40006000000 */
[----:B------:R-:W-:Y:S02]  /*8560*/  CS2R R28, SRZ ;  /* 0x00000000001c7805 */ /* 0x000fe4000001ff00 */
[----:B------:R-:W-:Y:S02]  /*8570*/  IADD3 R62, PT, PT, R63, UR50, R65 ;  /* 0x000000323f3e7c10 */ /* 0x000fe4000fffe041 */
[----:B------:R-:W-:Y:S02]  /*8580*/  LOP3.LUT R4, R4, 0x1, RZ, 0xc0, !PT ;  /* 0x0000000104047812 */ /* 0x000fe400078ec0ff */
[----:B------:R-:W-:Y:S02]  /*8590*/  @P6 SHF.L.U32 R3, R27, 0x1f, RZ ;  /* 0x0000001f1b036819 */ /* 0x000fe400000006ff */
[----:B------:R-:W-:Y:S02]  /*85a0*/  ISETP.NE.U32.AND P5, PT, R4, 0x1, PT ;  /* 0x000000010400780c */ /* 0x000fe40003fa5070 */
[----:B------:R1:W3:Y:S02]  /*85b0*/  @P6 SYNCS.PHASECHK.TRANS64.TRYWAIT P1, [R0+URZ+0x230], R3 ;  /* 0x00023003000065a7 */ /* 0x0002e400080211ff */
[----:B------:R-:W-:Y:S02]  /*85c0*/  P2R R67, PR, RZ, 0x20 ;  /* 0x00000020ff437803 */ /* 0x000fe40000000000 */
[----:B-1----:R-:W-:Y:S04]  /*85d0*/  SHF.L.U32 R3, R52, 0x1f, RZ ;  /* 0x0000001f34037819 */ /* 0x002fe800000006ff */
[----:B------:R1:W4:Y:S01]  /*85e0*/  SYNCS.PHASECHK.TRANS64.TRYWAIT P0, [R57+URZ+0x280], R3 ;  /* 0x00028003390075a7 */ /* 0x00032200080011ff */
[----:B---3--:R-:W-:Y:S01]  /*85f0*/  @P6 SEL R66, RZ, 0x1, !P1 ;  /* 0x00000001ff426807 */ /* 0x008fe20004800000 */
[----:B-1----:R-:W-:Y:S06]  /*8600*/  @!P6 BRA `(.L_x_130) ;  /* 0x000000000068e947 */ /* 0x002fec0003800000 */
[----:B------:R-:W-:Y:S01]  /*8610*/  LOP3.LUT P6, RZ, R44, 0x40, RZ, 0xc0, !PT ;  /* 0x000000402cff7812 */ /* 0x000fe200078cc0ff */
[----:B------:R-:W-:Y:S01]  /*8620*/  VIADD R2, R62, 0x300 ;  /* 0x000003003e027836 */ /* 0x000fe20000000000 */
[----:B------:R-:W-:Y:S01]  /*8630*/  ISETP.NE.AND P2, PT, R66, RZ, PT ;  /* 0x000000ff4200720c */ /* 0x000fe20003f45270 */
[----:B------:R-:W-:Y:S01]  /*8640*/  BSSY B0, `(.L_x_131) ;  /* 0x000000d000007945 */ /* 0x000fe20003800000 */
[----:B------:R-:W-:Y:S01]  /*8650*/  PLOP3.LUT P1, PT, PT, PT, PT, 0x8, 0x80 ;  /* 0x000000000080781c */ /* 0x000fe20003f2e170 */
[----:B------:R-:W-:Y:S01]  /*8660*/  @P5 VIADD R4, R62, 0x310 ;  /* 0x000003103e045836 */ /* 0x000fe20000000000 */
[----:B------:R-:W-:Y:S02]  /*8670*/  @P5 PLOP3.LUT P1, PT, P6, PT, PT, 0x80, 0x8 ;  /* 0x000000000008581c */ /* 0x000fe4000372f070 */
[----:B------:R-:W-:Y:S02]  /*8680*/  CS2R R38, SRZ ;  /* 0x0000000000267805 */ /* 0x000fe4000001ff00 */
[----:B------:R-:W-:Y:S02]  /*8690*/  CS2R R36, SRZ ;  /* 0x0000000000247805 */ /* 0x000fe4000001ff00 */
[----:B------:R-:W-:Y:S02]  /*86a0*/  CS2R R30, SRZ ;  /* 0x00000000001e7805 */ /* 0x000fe4000001ff00 */
[----:B------:R-:W-:Y:S05]  /*86b0*/  CS2R R28, SRZ ;  /* 0x00000000001c7805 */ /* 0x000fea000001ff00 */
[----:B------:R-:W-:Y:S01]  /*86c0*/  @P1 VIADD R4, R2, 0xfffffff0 ;  /* 0xfffffff002041836 */ /* 0x000fe20000000000 */
[----:B------:R-:W-:Y:S06]  /*86d0*/  @P2 BRA `(.L_x_132) ;  /* 0x00000000000c2947 */ /* 0x000fec0003800000 */
[----:B------:R-:W-:Y:S04]  /*86e0*/  SHF.L.U32 R2, R27, 0x1f, RZ ;  /* 0x0000001f1b027819 */ /* 0x000fe800000006ff */
[----:B------:R-:W1:Y:S02]  /*86f0*/  SYNCS.PHASECHK.TRANS64.TRYWAIT P1, [R0+URZ+0x230], R2 ;  /* 0x00023002000075a7 */ /* 0x000e6400080211ff */
[----:B-1----:R-:W-:Y:S05]  /*8700*/  @!P1 BRA `(.L_x_133) ;  /* 0x0000002800809947 */ /* 0x002fea0003800000 */
.L_x_132:
[----:B------:R-:W-:Y:S05]  /*8710*/  BSYNC B0 ;  /* 0x0000000000007941 */ /* 0x000fea0003800000 */
.L_x_131:
[----:B------:R-:W-:Y:S01]  /*8720*/  UIADD3 UR4, UPT, UPT, UR53, 0x1, URZ ;  /* 0x0000000135047890 */ /* 0x000fe2000fffe0ff */
[----:B------:R-:W-:Y:S03]  /*8730*/  ISETP.NE.AND P1, PT, R67, RZ, PT ;  /* 0x000000ff4300720c */ /* 0x000fe60003f25270 */
[----:B------:R-:W-:Y:S04]  /*8740*/  UISETP.NE.AND UP0, UPT, UR4, 0x3, UPT ;  /* 0x000000030400788c */ /* 0x000fe8000bf05270 */
[----:B------:R-:W-:Y:S02]  /*8750*/  USEL UR5, URZ, 0x1, UP0 ;  /* 0x00000001ff057887 */ /* 0x000fe40008000000 */
[----:B------:R-:W-:Y:S04]  /*8760*/  USEL UR4, UR4, URZ, UP0 ;  /* 0x000000ff04047287 */ /* 0x000fe80008000000 */
[----:B------:R3:W1:Y:S01]  /*8770*/  @P1 LDS.128 R36, [R4] ;  /* 0x0000000004241984 */ /* 0x0006620000000c00 */
[----:B------:R-:W-:Y:S01]  /*8780*/  LOP3.LUT R27, R27, UR5, RZ, 0x3c, !PT ;  /* 0x000000051b1b7c12 */ /* 0x000fe2000f8e3cff */
[----:B------:R-:W-:Y:S02]  /*8790*/  IMAD.U32 R64, RZ, RZ, UR4 ;  /* 0x00000004ff407e24 */ /* 0x000fe4000f8e00ff */
[----:B------:R3:W1:Y:S04]  /*87a0*/  @P1 LDS.128 R28, [R62+0x300] ;  /* 0x000300003e1c1984 */ /* 0x0006680000000c00 */
.L_x_130:
[----:B------:R-:W-:Y:S05]  /*87b0*/  BSYNC B1 ;  /* 0x0000000000017941 */ /* 0x000fea0003800000 */
.L_x_129:
[----:B-1----:R-:W-:Y:S04]  /*87c0*/  SHF.R.U32.HI R0, RZ, 0x15, R25 ;  /* 0x00000015ff007819 */ /* 0x002fe80000011619 */
[----:B------:R-:W-:Y:S01]  /*87d0*/  LOP3.LUT P1, RZ, R0, 0x3, R46, 0x48, !PT ;  /* 0x0000000300ff7812 */ /* 0x000fe2000782482e */
[----:B------:R-:W-:Y:S01]  /*87e0*/  @!UPT UIADD3 URZ, UPT, UPT, URZ, URZ, URZ ;  /* 0x000000fffffff290 */ /* 0x000fe2000fffe0ff */
[----:B----4-:R-:W-:Y:S11]  /*87f0*/  @P0 BRA `(.L_x_134) ;  /* 0x0000000000080947 */ /* 0x010ff60003800000 */
[----:B------:R-:W1:Y:S02]  /*8800*/  SYNCS.PHASECHK.TRANS64.TRYWAIT P0, [R57+URZ+0x280], R3 ;  /* 0x00028003390075a7 */ /* 0x000e6400080011ff */
[----:B-1----:R-:W-:Y:S05]  /*8810*/  @!P0 BRA `(.L_x_135) ;  /* 0x0000002800508947 */ /* 0x002fea0003800000 */
.L_x_134:
[----:B------:R-:W-:Y:S05]  /*8820*/  @!P1 BRA `(.L_x_136) ;  /* 0x0000000000409947 */ /* 0x000fea0003800000 */
[----:B------:R-:W4:Y:S01]  /*8830*/  LDCU.64 UR8, c[0x4][0x70] ;  /* 0x01000e00ff0877ac */ /* 0x000f220008000a00 */
[----:B-1----:R-:W-:Y:S01]  /*8840*/  MOV R3, 0x0 ;  /* 0x0000000000037802 */ /* 0x002fe20000000f00 */
[----:B------:R-:W-:Y:S02]  /*8850*/  HFMA2 R12, -RZ, RZ, 0, 5.9604644775390625e-08 ;  /* 0x00000001ff0c7431 */ /* 0x000fe400000001ff */
[----:B------:R-:W-:Y:S02]  /*8860*/  IMAD.MOV.U32 R8, RZ, RZ, 0x192 ;  /* 0x00000192ff087424 */ /* 0x000fe400078e00ff */
[----:B------:R-:W-:Y:S01]  /*8870*/  IMAD.MOV.U32 R13, RZ, RZ, RZ ;  /* 0x000000ffff0d7224 */ /* 0x000fe200078e00ff */
[----:B------:R-:W1:Y:S01]  /*8880*/  LDCU.64 UR6, c[0x4][0x78] ;  /* 0x01000f00ff0677ac */ /* 0x000e620008000a00 */
[----:B------:R-:W2:Y:S01]  /*8890*/  LDC.64 R2, c[0x4][R3] ;  /* 0x0100000003027b82 */ /* 0x000ea20000000a00 */
[----:B------:R-:W5:Y:S01]  /*88a0*/  LDCU.64 UR4, c[0x4][0x10] ;  /* 0x01000200ff0477ac */ /* 0x000f620008000a00 */
[----:B----4-:R-:W-:Y:S01]  /*88b0*/  MOV R5, UR9 ;  /* 0x0000000900057c02 */ /* 0x010fe20008000f00 */
[----:B---3--:R-:W-:Y:S01]  /*88c0*/  IMAD.U32 R4, RZ, RZ, UR8 ;  /* 0x00000008ff047e24 */ /* 0x008fe2000f8e00ff */
[----:B-1----:R-:W-:Y:S01]  /*88d0*/  MOV R7, UR7 ;  /* 0x0000000700077c02 */ /* 0x002fe20008000f00 */
[----:B------:R-:W-:Y:S01]  /*88e0*/  IMAD.U32 R6, RZ, RZ, UR6 ;  /* 0x00000006ff067e24 */ /* 0x000fe2000f8e00ff */
[----:B-----5:R-:W-:Y:S01]  /*88f0*/  MOV R11, UR5 ;  /* 0x00000005000b7c02 */ /* 0x020fe20008000f00 */
[----:B------:R-:W-:Y:S02]  /*8900*/  IMAD.U32 R10, RZ, RZ, UR4 ;  /* 0x00000004ff0a7e24 */ /* 0x000fe4000f8e00ff */
[----:B------:R-:W-:Y:S07]  /*8910*/  LEPC R20, `(.L_x_136) ;  /* 0x000000001014794e */ /* 0x000fee0000000000 */
[----:B--2---:R-:W-:Y:S05]  /*8920*/  CALL.ABS.NOINC R2 ;  /* 0x0000000002007343 */ /* 0x004fea0003c00000 */
.L_x_136:
[----:B-1----:R-:W-:Y:S01]  /*8930*/  SHF.L.U32 R3, R28, 0x10, RZ ;  /* 0x000000101c037819 */ /* 0x002fe200000006ff */
[----:B------:R-:W-:Y:S05]  /*8940*/  WARPSYNC.ALL ;  /* 0x0000000000007948 */ /* 0x000fea0003800000 */
[----:B------:R-:W-:Y:S01]  /*8950*/  R2UR UR4, R25 ;  /* 0x00000000190472ca */ /* 0x000fe200000e0000 */
[----:B------:R-:W-:Y:S01]  /*8960*/  BSSY.RECONVERGENT B0, `(.L_x_137) ;  /* 0x0000056000007945 */ /* 0x000fe20003800200 */
[C---:B------:R-:W-:Y:S02]  /*8970*/  SHF.L.U32 R20, R29.reuse, 0x10, RZ ;  /* 0x000000101d147819 */ /* 0x040fe400000006ff */
[----:B------:R-:W-:Y:S02]  /*8980*/  LOP3.LUT R21, R29, 0xffff0000, RZ, 0xc0, !PT ;  /* 0xffff00001d157812 */ /* 0x000fe400078ec0ff */
[----:B------:R-:W-:Y:S02]  /*8990*/  MOV R61, 0x10 ;  /* 0x00000010003d7802 */ /* 0x000fe40000000f00 */
[----:B------:R-:W-:Y:S02]  /*89a0*/  LOP3.LUT P6, RZ, R44, 0x40, RZ, 0xc0, !PT ;  /* 0x000000402cff7812 */ /* 0x000fe400078cc0ff */
[----:B------:R-:W-:Y:S02]  /*89b0*/  ISETP.NE.AND P0, PT, R54, RZ, PT ;  /* 0x000000ff3600720c */ /* 0x000fe40003f05270 */
[----:B------:R-:W-:Y:S01]  /*89c0*/  SEL R61, R61, 0xfffffff0, !P6 ;  /* 0xfffffff03d3d7807 */ /* 0x000fe20007000000 */
[----:B---3--:R-:W2:Y:S02]  /*89d0*/  LDTM.x16 R4, tmem[UR4] ;  /* 0x00000004000479ee */ /* 0x008ea40008240000 */
[----:B--2---:R-:W-:Y:S01]  /*89e0*/  FMUL R0, R24, R4 ;  /* 0x0000000418007220 */ /* 0x004fe20000400000 */
[----:B------:R-:W-:Y:S01]  /*89f0*/  LOP3.LUT R4, R28, 0xffff0000, RZ, 0xc0, !PT ;  /* 0xffff00001c047812 */ /* 0x000fe200078ec0ff */
[C---:B------:R-:W-:Y:S01]  /*8a00*/  FMUL R2, R24.reuse, R5 ;  /* 0x0000000518027220 */ /* 0x040fe20000400000 */
[----:B------:R-:W-:Y:S01]  /*8a10*/  FMUL R7, R24, R7 ;  /* 0x0000000718077220 */ /* 0x000fe20000400000 */
[----:B------:R-:W-:Y:S01]  /*8a20*/  FFMA R0, R26, R3, R0 ;  /* 0x000000031a007223 */ /* 0x000fe20000000000 */
[----:B------:R-:W-:Y:S01]  /*8a30*/  FMUL R3, R24, R6 ;  /* 0x0000000618037220 */ /* 0x000fe20000400000 */
[----:B------:R-:W-:Y:S01]  /*8a40*/  FFMA R2, R26, R4, R2 ;  /* 0x000000041a027223 */ /* 0x000fe20000000002 */
[C---:B------:R-:W-:Y:S01]  /*8a50*/  FMUL R4, R24.reuse, R8 ;  /* 0x0000000818047220 */ /* 0x040fe20000400000 */
[C---:B------:R-:W-:Y:S01]  /*8a60*/  FMUL R8, R24.reuse, R12 ;  /* 0x0000000c18087220 */ /* 0x040fe20000400000 */
[----:B------:R-:W-:Y:S01]  /*8a70*/  FMUL R12, R24, R16 ;  /* 0x00000010180c7220 */ /* 0x000fe20000400000 */
[----:B------:R-:W-:Y:S01]  /*8a80*/  SHF.L.U32 R16, R30, 0x10, RZ ;  /* 0x000000101e107819 */ /* 0x000fe200000006ff */
[----:B------:R-:W-:Y:S01]  /*8a90*/  FFMA R3, R26, R20, R3 ;  /* 0x000000141a037223 */ /* 0x000fe20000000003 */
[----:B------:R-:W-:Y:S01]  /*8aa0*/  F2FP.BF16.F32.PACK_AB R32, R2, R0 ;  /* 0x000000000220723e */ /* 0x000fe200000010ff */
[----:B------:R-:W-:Y:S01]  /*8ab0*/  FFMA R7, R26, R21, R7 ;  /* 0x000000151a077223 */ /* 0x000fe20000000007 */
[----:B------:R-:W-:Y:S01]  /*8ac0*/  LOP3.LUT R0, R30, 0xffff0000, RZ, 0xc0, !PT ;  /* 0xffff00001e007812 */ /* 0x000fe200078ec0ff */
[----:B------:R-:W-:Y:S01]  /*8ad0*/  FMUL R5, R24, R9 ;  /* 0x0000000918057220 */ /* 0x000fe20000400000 */
[C---:B------:R-:W-:Y:S01]  /*8ae0*/  SHF.L.U32 R2, R31.reuse, 0x10, RZ ;  /* 0x000000101f027819 */ /* 0x040fe200000006ff */
[----:B------:R-:W-:Y:S01]  /*8af0*/  FFMA R4, R26, R16, R4 ;  /* 0x000000101a047223 */ /* 0x000fe20000000004 */
[----:B------:R-:W-:Y:S01]  /*8b00*/  LOP3.LUT R16, R31, 0xffff0000, RZ, 0xc0, !PT ;  /* 0xffff00001f107812 */ /* 0x000fe200078ec0ff */
[----:B------:R-:W-:Y:S01]  /*8b10*/  FMUL R6, R24, R10 ;  /* 0x0000000a18067220 */ /* 0x000fe20000400000 */
[----:B------:R-:W-:Y:S01]  /*8b20*/  F2FP.BF16.F32.PACK_AB R33, R7, R3 ;  /* 0x000000030721723e */ /* 0x000fe200000010ff */
[----:B------:R-:W-:Y:S01]  /*8b30*/  FFMA R5, R26, R0, R5 ;  /* 0x000000001a057223 */ /* 0x000fe20000000005 */
[----:B------:R-:W-:Y:S01]  /*8b40*/  SHF.L.U32 R0, R36, 0x10, RZ ;  /* 0x0000001024007819 */ /* 0x000fe200000006ff */
[----:B------:R-:W-:Y:S01]  /*8b50*/  FMUL R11, R24, R11 ;  /* 0x0000000b180b7220 */ /* 0x000fe20000400000 */
[----:B------:R-:W-:Y:S01]  /*8b60*/  FFMA R6, R26, R2, R6 ;  /* 0x000000021a067223 */ /* 0x000fe20000000006 */
[----:B------:R-:W-:Y:S01]  /*8b70*/  LOP3.LUT R2, R36, 0xffff0000, RZ, 0xc0, !PT ;  /* 0xffff000024027812 */ /* 0x000fe200078ec0ff */
[----:B------:R-:W-:Y:S01]  /*8b80*/  FMUL R9, R24, R13 ;  /* 0x0000000d18097220 */ /* 0x000fe20000400000 */
[C---:B------:R-:W-:Y:S01]  /*8b90*/  FFMA R11, R26.reuse, R16, R11 ;  /* 0x000000101a0b7223 */ /* 0x040fe2000000000b */
[C---:B------:R-:W-:Y:S01]  /*8ba0*/  SHF.L.U32 R3, R37.reuse, 0x10, RZ ;  /* 0x0000001025037819 */ /* 0x040fe200000006ff */
[----:B------:R-:W-:Y:S01]  /*8bb0*/  FFMA R8, R26, R0, R8 ;  /* 0x000000001a087223 */ /* 0x000fe20000000008 */
[C---:B------:R-:W-:Y:S01]  /*8bc0*/  FMUL R10, R24.reuse, R14 ;  /* 0x0000000e180a7220 */ /* 0x040fe20000400000 */
[----:B------:R-:W-:Y:S01]  /*8bd0*/  LOP3.LUT R0, R37, 0xffff0000, RZ, 0xc0, !PT ;  /* 0xffff000025007812 */ /* 0x000fe200078ec0ff */
[----:B------:R-:W-:Y:S01]  /*8be0*/  FMUL R15, R24, R15 ;  /* 0x0000000f180f7220 */ /* 0x000fe20000400000 */
[C---:B------:R-:W-:Y:S01]  /*8bf0*/  FFMA R9, R26.reuse, R2, R9 ;  /* 0x000000021a097223 */ /* 0x040fe20000000009 */
[----:B------:R-:W-:Y:S01]  /*8c00*/  FFMA R10, R26, R3, R10 ;  /* 0x000000031a0a7223 */ /* 0x000fe2000000000a */
[----:B------:R-:W-:Y:S01]  /*8c10*/  SHF.L.U32 R2, R38, 0x10, RZ ;  /* 0x0000001026027819 */ /* 0x000fe200000006ff */
[----:B------:R-:W-:Y:S01]  /*8c20*/  FFMA R15, R26, R0, R15 ;  /* 0x000000001a0f7223 */ /* 0x000fe2000000000f */
[----:B------:R-:W-:Y:S01]  /*8c30*/  F2FP.BF16.F32.PACK_AB R34, R5, R4 ;  /* 0x000000040522723e */ /* 0x000fe200000010ff */
[----:B------:R-:W-:Y:S01]  /*8c40*/  FMUL R13, R24, R17 ;  /* 0x00000011180d7220 */ /* 0x000fe20000400000 */
[----:B------:R-:W-:Y:S01]  /*8c50*/  LOP3.LUT R3, R38, 0xffff0000, RZ, 0xc0, !PT ;  /* 0xffff000026037812 */ /* 0x000fe200078ec0ff */
[C---:B------:R-:W-:Y:S01]  /*8c60*/  FMUL R14, R24.reuse, R18 ;  /* 0x00000012180e7220 */ /* 0x040fe20000400000 */
[C---:B------:R-:W-:Y:S01]  /*8c70*/  SHF.L.U32 R4, R39.reuse, 0x10, RZ ;  /* 0x0000001027047819 */ /* 0x040fe200000006ff */
[----:B------:R-:W-:Y:S01]  /*8c80*/  FMUL R19, R24, R19 ;  /* 0x0000001318137220 */ /* 0x000fe20000400000 */
[----:B------:R-:W-:Y:S01]  /*8c90*/  LOP3.LUT R0, R39, 0xffff0000, RZ, 0xc0, !PT ;  /* 0xffff000027007812 */ /* 0x000fe200078ec0ff */
[C---:B------:R-:W-:Y:S01]  /*8ca0*/  FFMA R12, R26.reuse, R2, R12 ;  /* 0x000000021a0c7223 */ /* 0x040fe2000000000c */
[----:B------:R-:W-:Y:S01]  /*8cb0*/  F2FP.BF16.F32.PACK_AB R35, R11, R6 ;  /* 0x000000060b23723e */ /* 0x000fe200000010ff */
[C---:B------:R-:W-:Y:S01]  /*8cc0*/  FFMA R13, R26.reuse, R3, R13 ;  /* 0x000000031a0d7223 */ /* 0x040fe2000000000d */
[C---:B------:R-:W-:Y:S01]  /*8cd0*/  FFMA R14, R26.reuse, R4, R14 ;  /* 0x000000041a0e7223 */ /* 0x040fe2000000000e */
[----:B------:R-:W-:Y:S01]  /*8ce0*/  FFMA R19, R26, R0, R19 ;  /* 0x000000001a137223 */ /* 0x000fe20000000013 */
[----:B------:R-:W-:Y:S01]  /*8cf0*/  F2FP.BF16.F32.PACK_AB R8, R9, R8 ;  /* 0x000000080908723e */ /* 0x000fe200000010ff */
[----:B------:R1:W-:Y:S01]  /*8d00*/  STS.128 [R62+0x300], R32 ;  /* 0x000300203e007388 */ /* 0x0003e20000000c00 */
[----:B------:R-:W-:Y:S02]  /*8d10*/  F2FP.BF16.F32.PACK_AB R9, R15, R10 ;  /* 0x0000000a0f09723e */ /* 0x000fe400000010ff */
[----:B------:R-:W-:Y:S02]  /*8d20*/  F2FP.BF16.F32.PACK_AB R10, R13, R12 ;  /* 0x0000000c0d0a723e */ /* 0x000fe400000010ff */
[----:B------:R-:W-:Y:S02]  /*8d30*/  F2FP.BF16.F32.PACK_AB R11, R19, R14 ;  /* 0x0000000e130b723e */ /* 0x000fe400000010ff */
[----:B------:R-:W-:Y:S05]  /*8d40*/  IADD3 R0, PT, PT, R62, R61, RZ ;  /* 0x0000003d3e007210 */ /* 0x000fea0007ffe0ff */
[----:B------:R1:W-:Y:S01]  /*8d50*/  STS.128 [R0+0x300], R8 ;  /* 0x0003000800007388 */ /* 0x0003e20000000c00 */
[----:B------:R-:W-:Y:S01]  /*8d60*/  @!PT LDS RZ, [RZ] ;  /* 0x00000000fffff984 */ /* 0x000fe20000000800 */
[----:B------:R-:W-:Y:S01]  /*8d70*/  @!PT LDS RZ, [RZ] ;  /* 0x00000000fffff984 */ /* 0x000fe20000000800 */
[----:B------:R-:W-:Y:S01]  /*8d80*/  @!PT LDS RZ, [RZ] ;  /* 0x00000000fffff984 */ /* 0x000fe20000000800 */
[----:B------:R-:W-:Y:S01]  /*8d90*/  @!PT LDS RZ, [RZ] ;  /* 0x00000000fffff984 */ /* 0x000fe20000000800 */
[----:B------:R2:W-:Y:S07]  /*8da0*/  MEMBAR.ALL.CTA ;  /* 0x0000000000007992 */ /* 0x0005ee0000008000 */
[----:B--2---:R-:W2:Y:S02]  /*8db0*/  FENCE.VIEW.ASYNC.S ;  /* 0x00000000000073c6 */ /* 0x004ea40000000000 */
[----:B--2---:R-:W-:Y:S06]  /*8dc0*/  BAR.SYNC.DEFER_BLOCKING 0x1, 0x80 ;  /* 0x0042000000007b1d */ /* 0x004fec0000010000 */
[----:B------:R-:W-:Y:S05]  /*8dd0*/  @P0 BRA `(.L_x_138) ;  /* 0x0000000000380947 */ /* 0x000fea0003800000 */
[----:B------:R-:W2:Y:S01]  /*8de0*/  LDCU.64 UR8, c[0x0][0x348] ;  /* 0x00006900ff0877ac */ /* 0x000ea20008000a00 */
[----:B------:R-:W-:Y:S01]  /*8df0*/  R2UR UR6, R63 ;  /* 0x000000003f0672ca */ /* 0x000fe200000e0000 */
[----:B------:R-:W-:Y:S01]  /*8e00*/  UMOV UR41, UR52 ;  /* 0x0000003400297c82 */ /* 0x000fe20008000000 */
[----:B------:R-:W-:Y:S11]  /*8e10*/  UIADD3 UR7, UPT, UPT, UR52, 0x20, URZ ;  /* 0x0000002034077890 */ /* 0x000ff6000fffe0ff */
[----:B------:R-:W-:Y:S02]  /*8e20*/  UIADD3 UR6, UPT, UPT, UR50, UR6, URZ ;  /* 0x0000000632067290 */ /* 0x000fe4000fffe0ff */
[----:B--2---:R-:W-:Y:S02]  /*8e30*/  UIADD3 UR4, UP0, UPT, UR8, 0x680, URZ ;  /* 0x0000068008047890 */ /* 0x004fe4000ff1e0ff */
[----:B------:R-:W-:Y:S02]  /*8e40*/  UIADD3 UR40, UPT, UPT, UR6, 0x300, URZ ;  /* 0x0000030006287890 */ /* 0x000fe4000fffe0ff */
[----:B------:R-:W-:Y:S02]  /*8e50*/  UIADD3.X UR5, UPT, UPT, URZ, UR9, URZ, UP0, !UPT ;  /* 0x00000009ff057290 */ /* 0x000fe400087fe4ff */
[----:B------:R-:W-:Y:S07]  /*8e60*/  UIADD3 UR6, UPT, UPT, UR6, 0xb00, URZ ;  /* 0x00000b0006067890 */ /* 0x000fee000fffe0ff */
[----:B------:R2:W-:Y:S02]  /*8e70*/  UTMASTG.4D [UR40], [UR4] ;  /* 0x00000028040073b5 */ /* 0x0005e40008018000 */
[----:B--2---:R-:W-:Y:S01]  /*8e80*/  UMOV UR40, UR6 ;  /* 0x0000000600287c82 */ /* 0x004fe20008000000 */
[----:B------:R-:W-:Y:S02]  /*8e90*/  UMOV UR41, UR7 ;  /* 0x0000000700297c82 */ /* 0x000fe40008000000 */
[----:B------:R2:W-:Y:S02]  /*8ea0*/  UTMASTG.4D [UR40], [UR4] ;  /* 0x00000028040073b5 */ /* 0x0005e40008018000 */
[----:B--2---:R0:W-:Y:S02]  /*8eb0*/  UTMACMDFLUSH ;  /* 0x00000000000079b7 */ /* 0x0041e40000000000 */
.L_x_138:
[----:B------:R-:W-:Y:S05]  /*8ec0*/  BSYNC.RECONVERGENT B0 ;  /* 0x0000000000007941 */ /* 0x000fea0003800200 */
.L_x_137:
[----:B------:R-:W-:Y:S01]  /*8ed0*/  UIADD3 UR51, UPT, UPT, UR53, 0x1, URZ ;  /* 0x0000000135337890 */ /* 0x000fe2000fffe0ff */
[----:B------:R-:W-:Y:S03]  /*8ee0*/  BSSY.RECONVERGENT B0, `(.L_x_139) ;  /* 0x0000005000007945 */ /* 0x000fe60003800200 */
[----:B------:R-:W-:Y:S04]  /*8ef0*/  UISETP.NE.AND UP0, UPT, UR51, 0x3, UPT ;  /* 0x000000033300788c */ /* 0x000fe8000bf05270 */
[----:B------:R-:W-:Y:S01]  /*8f00*/  USEL UR49, UR51, URZ, UP0 ;  /* 0x000000ff33317287 */ /* 0x000fe20008000000 */
[----:B------:R-:W-:Y:S11]  /*8f10*/  @P0 BRA `(.L_x_140) ;  /* 0x0000000000040947 */ /* 0x000ff60003800000 */
[----:B------:R-:W-:Y:S04]  /*8f20*/  DEPBAR.LE SB0, 0x1 ;  /* 0x000080400000791a */ /* 0x000fe80000000000 */
.L_x_140:
[----:B------:R-:W-:Y:S05]  /*8f30*/  BSYNC.RECONVERGENT B0 ;  /* 0x0000000000007941 */ /* 0x000fea0003800200 */
.L_x_139:
[----:B------:R-:W-:Y:S01]  /*8f40*/  BAR.SYNC.DEFER_BLOCKING 0x1, 0x80 ;  /* 0x0042000000007b1d */ /* 0x000fe20000010000 */
[----:B------:R-:W-:Y:S01]  /*8f50*/  ISETP.NE.AND P1, PT, R60, RZ, PT ;  /* 0x000000ff3c00720c */ /* 0x000fe20003f25270 */
[----:B------:R-:W-:Y:S01]  /*8f60*/  UISETP.NE.AND UP0, UPT, UR56, URZ, UPT ;  /* 0x000000ff3800728c */ /* 0x000fe2000bf05270 */
[----:B------:R-:W-:Y:S11]  /*8f70*/  LEA R3, R64, UR50, 0x3 ;  /* 0x0000003240037c11 */ /* 0x000ff6000f8e18ff */
[----:B------:R-:W-:Y:S01]  /*8f80*/  @P1 SHF.L.U32 R4, R27, 0x1f, RZ ;  /* 0x0000001f1b041819 */ /* 0x000fe200000006ff */
[----:B------:R-:W-:Y:S06]  /*8f90*/  BRA.U !UP0, `(.L_x_141) ;  /* 0x0000000108247547 */ /* 0x000fec000b800000 */
[----:B-1----:R-:W1:Y:S01]  /*8fa0*/  S2R R0, SR_CgaCtaId ;  /* 0x0000000000007919 */ /* 0x002e620000008800 */
[----:B------:R-:W-:Y:S01]  /*8fb0*/  IMAD.U32 R2, RZ, RZ, UR54 ;  /* 0x00000036ff027e24 */ /* 0x000fe2000f8e00ff */
[----:B------:R-:W-:Y:S04]  /*8fc0*/  UIADD3 UR4, UPT, UPT, UR54, 0x1, URZ ;  /* 0x0000000136047890 */ /* 0x000fe8000fffe0ff */
[----:B------:R-:W-:Y:S01]  /*8fd0*/  @P1 LEA R2, R2, UR50, 0x3 ;  /* 0x0000003202021c11 */ /* 0x000fe2000f8e18ff */
[----:B------:R-:W-:Y:S04]  /*8fe0*/  UISETP.NE.AND UP0, UPT, UR4, 0x3, UPT ;  /* 0x000000030400788c */ /* 0x000fe8000bf05270 */
[----:B------:R-:W-:Y:S01]  /*8ff0*/  @P1 VIADD R2, R2, 0x248 ;  /* 0x0000024802021836 */ /* 0x000fe20000000000 */
[----:B------:R-:W-:Y:S04]  /*9000*/  USEL UR54, UR4, URZ, UP0 ;  /* 0x000000ff04367287 */ /* 0x000fe80008000000 */
[----:B-1----:R-:W-:Y:S04]  /*9010*/  @P1 PRMT R0, R0, 0x654, R2 ;  /* 0x0000065400001816 */ /* 0x002fe80000000002 */
[----:B------:R2:W-:Y:S04]  /*9020*/  @P1 SYNCS.ARRIVE.TRANS64.RED.A1T0 RZ, [R0+URZ], RZ ;  /* 0x000000ff00ff19a7 */ /* 0x0005e800081004ff */
.L_x_141:
[----:B------:R-:W3:Y:S01]  /*9030*/  @P1 SYNCS.PHASECHK.TRANS64.TRYWAIT P0, [R3+URZ+0x230], R4 ;  /* 0x00023004030015a7 */ /* 0x000ee200080011ff */
[----:B------:R-:W-:Y:S01]  /*9040*/  BSSY B1, `(.L_x_142) ;  /* 0x0000012000017945 */ /* 0x000fe20003800000 */
[----:B---3--:R-:W-:Y:S03]  /*9050*/  @P1 SEL R66, RZ, 0x1, !P0 ;  /* 0x00000001ff421807 */ /* 0x008fe60004000000 */
[----:B------:R-:W-:Y:S05]  /*9060*/  @!P1 BRA `(.L_x_143) ;  /* 0x00000000003c9947 */ /* 0x000fea0003800000 */
[----:B------:R-:W-:Y:S01]  /*9070*/  ISETP.NE.AND P1, PT, R67, RZ, PT ;  /* 0x000000ff4300720c */ /* 0x000fe20003f25270 */
[----:B------:R-:W-:Y:S01]  /*9080*/  BSSY B0, `(.L_x_144) ;  /* 0x0000009000007945 */ /* 0x000fe20003800000 */
[----:B------:R-:W-:Y:S11]  /*9090*/  ISETP.NE.AND P0, PT, R66, RZ, PT ;  /* 0x000000ff4200720c */ /* 0x000ff60003f05270 */
[----:B------:R-:W-:Y:S05]  /*90a0*/  @P1 IMAD R64, R64, 0x1000, R65 ;  /* 0x0000100040401824 */ /* 0x000fea00078e0241 */
[----:B-12---:R-:W-:Y:S05]  /*90b0*/  @P1 IADD3 R0, PT, PT, R64, UR50, RZ ;  /* 0x0000003240001c10 */ /* 0x006fea000fffe0ff */
[----:B------:R-:W-:Y:S01]  /*90c0*/  @P1 IMAD.IADD R0, R61, 0x1, R0 ;  /* 0x000000013d001824 */ /* 0x000fe200078e0200 */
[----:B------:R-:W-:Y:S06]  /*90d0*/  @P0 BRA `(.L_x_145) ;  /* 0x00000000000c0947 */ /* 0x000fec0003800000 */
[----:B------:R-:W-:Y:S04]  /*90e0*/  SHF.L.U32 R27, R27, 0x1f, RZ ;  /* 0x0000001f1b1b7819 */ /* 0x000fe800000006ff */
[----:B------:R-:W1:Y:S02]  /*90f0*/  SYNCS.PHASECHK.TRANS64.TRYWAIT P0, [R3+URZ+0x230], R27 ;  /* 0x0002301b030075a7 */ /* 0x000e6400080011ff */
[----:B-1----:R-:W-:Y:S05]  /*9100*/  @!P0 BRA `(.L_x_146) ;  /* 0x0000002000288947 */ /* 0x002fea0003800000 */
.L_x_145:
[----:B------:R-:W-:Y:S05]  /*9110*/  BSYNC B0 ;  /* 0x0000000000007941 */ /* 0x000fea0003800000 */
.L_x_144:
[----:B------:R-:W-:Y:S11]  /*9120*/  ISETP.NE.AND P0, PT, R67, RZ, PT ;  /* 0x000000ff4300720c */ /* 0x000ff60003f05270 */
[----:B------:R-:W-:Y:S02]  /*9130*/  @!UPT UIADD3 URZ, UPT, UPT, URZ, URZ, URZ ;  /* 0x000000fffffff290 */ /* 0x000fe4000fffe0ff */
[----:B------:R3:W4:Y:S04]  /*9140*/  @P0 LDS.128 R28, [R64+UR50+0x300] ;  /* 0x00030032401c0984 */ /* 0x0007280008000c00 */
[----:B------:R3:W2:Y:S02]  /*9150*/  @P0 LDS.128 R36, [R0+0x300] ;  /* 0x0003000000240984 */ /* 0x0006a40000000c00 */
.L_x_143:
[----:B------:R-:W-:Y:S05]  /*9160*/  BSYNC B1 ;  /* 0x0000000000017941 */ /* 0x000fea0003800000 */
.L_x_142:
[----:B-123--:R-:W-:Y:S05]  /*9170*/  VIADD R0, R25, 0x10 ;  /* 0x0000001019007836 */ /* 0x00efea0000000000 */
[----:B------:R-:W-:Y:S04]  /*9180*/  SHF.R.U32.HI R0, RZ, 0x15, R0 ;  /* 0x00000015ff007819 */ /* 0x000fe80000011600 */
[----:B------:R-:W-:Y:S11]  /*9190*/  LOP3.LUT P0, RZ, R0, 0x3, R46, 0x48, !PT ;  /* 0x0000000300ff7812 */ /* 0x000ff6000780482e */
[----:B------:R-:W-:Y:S02]  /*91a0*/  @!UPT UIADD3 URZ, UPT, UPT, URZ, URZ, URZ ;  /* 0x000000fffffff290 */ /* 0x000fe4000fffe0ff */
[----:B------:R-:W-:Y:S05]  /*91b0*/  @!P0 BRA `(.L_x_147) ;  /* 0x0000000000408947 */ /* 0x000fea0003800000 */
[----:B------:R-:W1:Y:S01]  /*91c0*/  LDCU.64 UR8, c[0x4][0x70] ;  /* 0x01000e00ff0877ac */ /* 0x000e620008000a00 */
[----:B------:R-:W-:Y:S01]  /*91d0*/  MOV R3, 0x0 ;  /* 0x0000000000037802 */ /* 0x000fe20000000f00 */
[----:B------:R-:W-:Y:S02]  /*91e0*/  HFMA2 R12, -RZ, RZ, 0, 5.9604644775390625e-08 ;  /* 0x00000001ff0c7431 */ /* 0x000fe400000001ff */
[----:B------:R-:W-:Y:S02]  /*91f0*/  IMAD.MOV.U32 R8, RZ, RZ, 0x192 ;  /* 0x00000192ff087424 */ /* 0x000fe400078e00ff */
[----:B------:R-:W-:Y:S01]  /*9200*/  IMAD.MOV.U32 R13, RZ, RZ, RZ ;  /* 0x000000ffff0d7224 */ /* 0x000fe200078e00ff */
[----:B------:R-:W2:Y:S01]  /*9210*/  LDCU.64 UR6, c[0x4][0x78] ;  /* 0x01000f00ff0677ac */ /* 0x000ea20008000a00 */
[----:B------:R-:W3:Y:S01]  /*9220*/  LDC.64 R2, c[0x4][R3] ;  /* 0x0100000003027b82 */ /* 0x000ee20000000a00 */
[----:B------:R-:W5:Y:S01]  /*9230*/  LDCU.64 UR4, c[0x4][0x10] ;  /* 0x01000200ff0477ac */ /* 0x000f620008000a00 */
[----:B-1----:R-:W-:Y:S01]  /*9240*/  MOV R5, UR9 ;  /* 0x0000000900057c02 */ /* 0x002fe20008000f00 */
[----:B------:R-:W-:Y:S01]  /*9250*/  IMAD.U32 R4, RZ, RZ, UR8 ;  /* 0x00000008ff047e24 */ /* 0x000fe2000f8e00ff */
[----:B--2---:R-:W-:Y:S01]  /*9260*/  MOV R7, UR7 ;  /* 0x0000000700077c02 */ /* 0x004fe20008000f00 */
[----:B------:R-:W-:Y:S01]  /*9270*/  IMAD.U32 R6, RZ, RZ, UR6 ;  /* 0x00000006ff067e24 */ /* 0x000fe2000f8e00ff */
[----:B-----5:R-:W-:Y:S01]  /*9280*/  MOV R11, UR5 ;  /* 0x00000005000b7c02 */ /* 0x020fe20008000f00 */
[----:B------:R-:W-:Y:S02]  /*9290*/  IMAD.U32 R10, RZ, RZ, UR4 ;  /* 0x00000004ff0a7e24 */ /* 0x000fe4000f8e00ff */
[----:B------:R-:W-:Y:S07]  /*92a0*/  LEPC R20, `(.L_x_147) ;  /* 0x000000001014794e */ /* 0x000fee0000000000 */
[----:B---34-:R-:W-:Y:S05]  /*92b0*/  CALL.ABS.NOINC R2 ;  /* 0x0000000002007343 */ /* 0x018fea0003c00000 */
.L_x_147:
[----:B------:R-:W-:Y:S01]  /*92c0*/  ISETP.NE.AND P0, PT, R54, RZ, PT ;  /* 0x000000ff3600720c */ /* 0x000fe20003f05270 */
[----:B------:R-:W-:Y:S05]  /*92d0*/  WARPSYNC.ALL ;  /* 0x0000000000007948 */ /* 0x000fea0003800000 */
[----:B------:R-:W-:Y:S01]  /*92e0*/  R2UR UR4, R25 ;  /* 0x00000000190472ca */ /* 0x000fe200000e0000 */
[----:B------:R-:W-:Y:S01]  /*92f0*/  BSSY.RECONVERGENT B0, `(.L_x_148) ;  /* 0x0000059000007945 */ /* 0x000fe20003800200 */
[C---:B----4-:R-:W-:Y:S02]  /*9300*/  SHF.L.U32 R0, R28.reuse, 0x10, RZ ;  /* 0x000000101c007819 */ /* 0x050fe400000006ff */
[----:B------:R-:W-:Y:S02]  /*9310*/  LOP3.LUT R2, R28, 0xffff0000, RZ, 0xc0, !PT ;  /* 0xffff00001c027812 */ /* 0x000fe400078ec0ff */
[C---:B------:R-:W-:Y:S02]  /*9320*/  SHF.L.U32 R20, R29.reuse, 0x10, RZ ;  /* 0x000000101d147819 */ /* 0x040fe400000006ff */
[----:B------:R-:W-:Y:S02]  /*9330*/  LOP3.LUT R21, R29, 0xffff0000, RZ, 0xc0, !PT ;  /* 0xffff00001d157812 */ /* 0x000fe400078ec0ff */
[C---:B------:R-:W-:Y:S02]  /*9340*/  SHF.L.U32 R25, R30.reuse, 0x10, RZ ;  /* 0x000000101e197819 */ /* 0x040fe400000006ff */
[----:B------:R-:W-:Y:S01]  /*9350*/  LOP3.LUT R27, R30, 0xffff0000, RZ, 0xc0, !PT ;  /* 0xffff00001e1b7812 */ /* 0x000fe200078ec0ff */
[----:B------:R-:W1:Y:S01]  /*9360*/  LDTM.x16 R4, tmem[UR4+0x10] ;  /* 0x00001004000479ee */ /* 0x000e620008240000 */
[C---:B------:R-:W-:Y:S01]  /*9370*/  SHF.L.U32 R28, R31.reuse, 0x10, RZ ;  /* 0x000000101f1c7819 */ /* 0x040fe200000006ff */
[----:B------:R-:W-:Y:S01]  /*9380*/  NOP ;  /* 0x0000000000007918 */ /* 0x000fe20000000000 */
[----:B------:R-:W-:Y:S02]  /*9390*/  LOP3.LUT R29, R31, 0xffff0000, RZ, 0xc0, !PT ;  /* 0xffff00001f1d7812 */ /* 0x000fe400078ec0ff */
[C---:B------:R-:W-:Y:S02]  /*93a0*/  SHF.L.U32 R30, R36.reuse, 0x10, RZ ;  /* 0x00000010241e7819 */ /* 0x040fe400000006ff */
[----:B------:R-:W-:Y:S02]  /*93b0*/  LOP3.LUT R31, R36, 0xffff0000, RZ, 0xc0, !PT ;  /* 0xffff0000241f7812 */ /* 0x000fe400078ec0ff */
[C---:B------:R-:W-:Y:S02]  /*93c0*/  SHF.L.U32 R32, R37.reuse, 0x10, RZ ;  /* 0x0000001025207819 */ /* 0x040fe400000006ff */
[----:B------:R-:W-:Y:S02]  /*93d0*/  LOP3.LUT R33, R37, 0xffff0000, RZ, 0xc0, !PT ;  /* 0xffff000025217812 */ /* 0x000fe400078ec0ff */
[C---:B------:R-:W-:Y:S02]  /*93e0*/  SHF.L.U32 R34, R38.reuse, 0x10, RZ ;  /* 0x0000001026227819 */ /* 0x040fe400000006ff */
[----:B------:R-:W-:Y:S02]  /*93f0*/  LOP3.LUT R35, R38, 0xffff0000, RZ, 0xc0, !PT ;  /* 0xffff000026237812 */ /* 0x000fe400078ec0ff */
[----:B------:R-:W-:Y:S02]  /*9400*/  IADD3 R57, PT, PT, R57, 0x290, RZ ;  /* 0x0000029039397810 */ /* 0x000fe40007ffe0ff */
[----:B------:R-:W-:Y:S02]  /*9410*/  SHF.L.U32 R36, R39, 0x10, RZ ;  /* 0x0000001027247819 */ /* 0x000fe400000006ff */
[----:B------:R-:W-:Y:S02]  /*9420*/  LOP3.LUT R57, R57, 0xfefffff8, RZ, 0xc0, !PT ;  /* 0xfefffff839397812 */ /* 0x000fe400078ec0ff */
[----:B------:R-:W-:Y:S01]  /*9430*/  LOP3.LUT R37, R39, 0xffff0000, RZ, 0xc0, !PT ;  /* 0xffff000027257812 */ /* 0x000fe200078ec0ff */
[C---:B-1----:R-:W-:Y:S01]  /*9440*/  FMUL R4, R24.reuse, R4 ;  /* 0x0000000418047220 */ /* 0x042fe20000400000 */
[----:B------:R1:W-:Y:S01]  /*9450*/  SYNCS.ARRIVE.TRANS64.RED.A1T0 RZ, [R57+URZ], RZ ;  /* 0x000000ff39ff79a7 */ /* 0x0003e200081004ff */
[C---:B------:R-:W-:Y:S01]  /*9460*/  FMUL R5, R24.reuse, R5 ;  /* 0x0000000518057220 */ /* 0x040fe20000400000 */
[----:B------:R-:W-:Y:S01]  /*9470*/  FMUL R6, R24, R6 ;  /* 0x0000000618067220 */ /* 0x000fe20000400000 */
[----:B------:R-:W-:Y:S01]  /*9480*/  FFMA R4, R26, R0, R4 ;  /* 0x000000001a047223 */ /* 0x000fe20000000004 */
[----:B------:R-:W-:Y:S01]  /*9490*/  FMUL R0, R24, R7 ;  /* 0x0000000718007220 */ /* 0x000fe20000400000 */
[C---:B------:R-:W-:Y:S01]  /*94a0*/  FFMA R5, R26.reuse, R2, R5 ;  /* 0x000000021a057223 */ /* 0x040fe20000000005 */
[----:B------:R-:W-:Y:S01]  /*94b0*/  FFMA R6, R26, R20, R6 ;  /* 0x000000141a067223 */ /* 0x000fe20000000006 */
[----:B------:R-:W-:Y:S01]  /*94c0*/  FMUL R2, R24, R8 ;  /* 0x0000000818027220 */ /* 0x000fe20000400000 */
[----:B------:R-:W-:Y:S01]  /*94d0*/  FFMA R0, R26, R21, R0 ;  /* 0x000000151a007223 */ /* 0x000fe20000000000 */
[C---:B------:R-:W-:Y:S01]  /*94e0*/  FMUL R3, R24.reuse, R9 ;  /* 0x0000000918037220 */ /* 0x040fe20000400000 */
[----:B------:R-:W-:Y:S01]  /*94f0*/  F2FP.BF16.F32.PACK_AB R4, R5, R4 ;  /* 0x000000040504723e */ /* 0x000fe200000010ff */
[C---:B------:R-:W-:Y:S01]  /*9500*/  FMUL R7, R24.reuse, R10 ;  /* 0x0000000a18077220 */ /* 0x040fe20000400000 */
[----:B------:R-:W-:Y:S01]  /*9510*/  FMUL R11, R24, R11 ;  /* 0x0000000b180b7220 */ /* 0x000fe20000400000 */
[----:B------:R-:W-:Y:S01]  /*9520*/  F2FP.BF16.F32.PACK_AB R5, R0, R6 ;  /* 0x000000060005723e */ /* 0x000fe200000010ff */
[----:B------:R-:W-:Y:S01]  /*9530*/  FFMA R2, R26, R25, R2 ;  /* 0x000000191a027223 */ /* 0x000fe20000000002 */
[----:B------:R-:W-:Y:S01]  /*9540*/  FMUL R8, R24, R12 ;  /* 0x0000000c18087220 */ /* 0x000fe20000400000 */
[----:B------:R-:W-:Y:S01]  /*9550*/  MOV R0, UR49 ;  /* 0x0000003100007c02 */ /* 0x000fe20008000f00 */
[----:B------:R-:W-:Y:S01]  /*9560*/  FFMA R3, R26, R27, R3 ;  /* 0x0000001b1a037223 */ /* 0x000fe20000000003 */
[----:B------:R-:W-:Y:S01]  /*9570*/  FMUL R9, R24, R13 ;  /* 0x0000000d18097220 */ /* 0x000fe20000400000 */
[----:B------:R-:W-:Y:S01]  /*9580*/  FFMA R7, R26, R28, R7 ;  /* 0x0000001c1a077223 */ /* 0x000fe20000000007 */
[----:B------:R-:W-:Y:S01]  /*9590*/  FMUL R10, R24, R14 ;  /* 0x0000000e180a7220 */ /* 0x000fe20000400000 */
[----:B------:R-:W-:Y:S01]  /*95a0*/  FFMA R11, R26, R29, R11 ;  /* 0x0000001d1a0b7223 */ /* 0x000fe2000000000b */
[----:B------:R-:W-:Y:S01]  /*95b0*/  FMUL R15, R24, R15 ;  /* 0x0000000f180f7220 */ /* 0x000fe20000400000 */
[----:B------:R-:W-:Y:S01]  /*95c0*/  FFMA R8, R26, R30, R8 ;  /* 0x0000001e1a087223 */ /* 0x000fe20000000008 */
[----:B------:R-:W-:Y:S01]  /*95d0*/  LEA R0, R0, R53, 0xb ;  /* 0x0000003500007211 */ /* 0x000fe200078e58ff */
[----:B------:R-:W-:Y:S01]  /*95e0*/  FMUL R12, R24, R16 ;  /* 0x00000010180c7220 */ /* 0x000fe20000400000 */
[----:B------:R-:W-:Y:S01]  /*95f0*/  FFMA R9, R26, R31, R9 ;  /* 0x0000001f1a097223 */ /* 0x000fe20000000009 */
[----:B------:R-:W-:Y:S01]  /*9600*/  FMUL R13, R24, R17 ;  /* 0x00000011180d7220 */ /* 0x000fe20000400000 */
[----:B------:R-:W-:Y:S01]  /*9610*/  FFMA R10, R26, R32, R10 ;  /* 0x000000201a0a7223 */ /* 0x000fe2000000000a */
[----:B------:R-:W-:Y:S01]  /*9620*/  FMUL R14, R24, R18 ;  /* 0x00000012180e7220 */ /* 0x000fe20000400000 */
[----:B------:R-:W-:Y:S01]  /*9630*/  FFMA R15, R26, R33, R15 ;  /* 0x000000211a0f7223 */ /* 0x000fe2000000000f */
[----:B------:R-:W-:Y:S01]  /*9640*/  FMUL R19, R24, R19 ;  /* 0x0000001318137220 */ /* 0x000fe20000400000 */
[----:B------:R-:W-:Y:S01]  /*9650*/  F2FP.BF16.F32.PACK_AB R6, R3, R2 ;  /* 0x000000020306723e */ /* 0x000fe200000010ff */
[C---:B------:R-:W-:Y:S01]  /*9660*/  FFMA R12, R26.reuse, R34, R12 ;  /* 0x000000221a0c7223 */ /* 0x040fe2000000000c */
[----:B------:R-:W-:Y:S01]  /*9670*/  F2FP.BF16.F32.PACK_AB R7, R11, R7 ;  /* 0x000000070b07723e */ /* 0x000fe200000010ff */
[----:B------:R-:W-:Y:S01]  /*9680*/  FFMA R13, R26, R35, R13 ;  /* 0x000000231a0d7223 */ /* 0x000fe2000000000d */
[----:B------:R-:W-:Y:S01]  /*9690*/  LEA R0, R0, UR50, 0x1 ;  /* 0x0000003200007c11 */ /* 0x000fe2000f8e08ff */
[C---:B------:R-:W-:Y:S01]  /*96a0*/  FFMA R14, R26.reuse, R36, R14 ;  /* 0x000000241a0e7223 */ /* 0x040fe2000000000e */
[----:B------:R-:W-:Y:S01]  /*96b0*/  FFMA R19, R26, R37, R19 ;  /* 0x000000251a137223 */ /* 0x000fe20000000013 */
[----:B------:R-:W-:Y:S02]  /*96c0*/  F2FP.BF16.F32.PACK_AB R8, R9, R8 ;  /* 0x000000080908723e */ /* 0x000fe400000010ff */
        /* <DEDUP_REMOVED lines=15> */
[----:B------:R-:W-:Y:S02]  /*97c0*/  ULEA UR6, UR49, UR50, 0xc ;  /* 0x0000003231067291 */ /* 0x000fe4000f8e60ff */
[----:B------:R-:W-:Y:S02]  /*97d0*/  UIADD3 UR41, UPT, UPT, UR52, 0x10, URZ ;  /* 0x0000001034297890 */ /* 0x000fe4000fffe0ff */
[----:B------:R-:W-:Y:S02]  /*97e0*/  UIADD3 UR40, UPT, UPT, UR6, 0x300, URZ ;  /* 0x0000030006287890 */ /* 0x000fe4000fffe0ff */
[----:B------:R-:W-:Y:S02]  /*97f0*/  UIADD3 UR6, UPT, UPT, UR6, 0xb00, URZ ;  /* 0x00000b0006067890 */ /* 0x000fe4000fffe0ff */
[----:B------:R-:W-:Y:S02]  /*9800*/  UIADD3 UR7, UPT, UPT, UR52, 0x30, URZ ;  /* 0x0000003034077890 */ /* 0x000fe4000fffe0ff */
[----:B--2---:R-:W-:Y:S04]  /*9810*/  UIADD3 UR4, UP0, UPT, UR8, 0x680, URZ ;  /* 0x0000068008047890 */ /* 0x004fe8000ff1e0ff */
[----:B------:R-:W-:Y:S09]  /*9820*/  UIADD3.X UR5, UPT, UPT, URZ, UR9, URZ, UP0, !UPT ;  /* 0x00000009ff057290 */ /* 0x000ff200087fe4ff */
[----:B------:R2:W-:Y:S02]  /*9830*/  UTMASTG.4D [UR40], [UR4] ;  /* 0x00000028040073b5 */ /* 0x0005e40008018000 */
[----:B--2---:R-:W-:Y:S01]  /*9840*/  UMOV UR40, UR6 ;  /* 0x0000000600287c82 */ /* 0x004fe20008000000 */
[----:B------:R-:W-:Y:S02]  /*9850*/  UMOV UR41, UR7 ;  /* 0x0000000700297c82 */ /* 0x000fe40008000000 */
[----:B------:R2:W-:Y:S02]  /*9860*/  UTMASTG.4D [UR40], [UR4] ;  /* 0x00000028040073b5 */ /* 0x0005e40008018000 */
[----:B--2---:R0:W-:Y:S02]  /*9870*/  UTMACMDFLUSH ;  /* 0x00000000000079b7 */ /* 0x0041e40000000000 */
.L_x_149:
[----:B------:R-:W-:Y:S05]  /*9880*/  BSYNC.RECONVERGENT B0 ;  /* 0x0000000000007941 */ /* 0x000fea0003800200 */
.L_x_148:
[----:B------:R-:W-:Y:S01]  /*9890*/  UIADD3 UR4, UPT, UPT, UR49, 0x1, URZ ;  /* 0x0000000131047890 */ /* 0x000fe2000fffe0ff */
[----:B------:R-:W-:Y:S03]  /*98a0*/  BSSY.RECONVERGENT B0, `(.L_x_150) ;  /* 0x0000008000007945 */ /* 0x000fe60003800200 */
[----:B------:R-:W-:Y:S04]  /*98b0*/  UISETP.NE.AND UP0, UPT, UR4, 0x3, UPT ;  /* 0x000000030400788c */ /* 0x000fe8000bf05270 */
[----:B------:R-:W-:Y:S02]  /*98c0*/  UISETP.EQ.XOR UP1, UPT, UR51, 0x3, !UP0 ;  /* 0x000000033300788c */ /* 0x000fe4000c722a70 */
[----:B------:R-:W-:Y:S02]  /*98d0*/  USEL UR53, UR4, URZ, UP0 ;  /* 0x000000ff04357287 */ /* 0x000fe40008000000 */
[----:B------:R-:W-:Y:S04]  /*98e0*/  USEL UR5, URZ, 0x1, !UP1 ;  /* 0x00000001ff057887 */ /* 0x000fe8000c800000 */
[----:B------:R-:W-:Y:S01]  /*98f0*/  ULOP3.LUT UR57, UR57, UR5, URZ, 0x3c, !UPT ;  /* 0x0000000539397292 */ /* 0x000fe2000f8e3cff */
[----:B------:R-:W-:Y:S11]  /*9900*/  @P0 BRA `(.L_x_151) ;  /* 0x0000000000040947 */ /* 0x000ff60003800000 */
[----:B------:R-:W-:Y:S04]  /*9910*/  DEPBAR.LE SB0, 0x1 ;  /* 0x000080400000791a */ /* 0x000fe80000000000 */
.L_x_151:
[----:B------:R-:W-:Y:S05]  /*9920*/  BSYNC.RECONVERGENT B0 ;  /* 0x0000000000007941 */ /* 0x000fea0003800200 */
.L_x_150:
[----:B------:R-:W-:Y:S01]  /*9930*/  BAR.SYNC.DEFER_BLOCKING 0x1, 0x80 ;  /* 0x0042000000007b1d */ /* 0x000fe20000010000 */
[----:B------:R-:W-:Y:S01]  /*9940*/  UISETP.NE.AND UP0, UPT, UR56, -0x2, UPT ;  /* 0xfffffffe3800788c */ /* 0x000fe2000bf05270 */
[----:B------:R-:W-:Y:S08]  /*9950*/  IADD3 R22, PT, PT, R22, 0x1, RZ ;  /* 0x0000000116167810 */ /* 0x000ff00007ffe0ff */
[----:B------:R-:W-:Y:S05]  /*9960*/  BRA.U !UP0, `(.L_x_152) ;  /* 0x0000000108287547 */ /* 0x000fea000b800000 */
[----:B-1----:R-:W1:Y:S01]  /*9970*/  S2R R0, SR_CgaCtaId ;  /* 0x0000000000007919 */ /* 0x002e620000008800 */
[----:B------:R-:W-:Y:S01]  /*9980*/  ISETP.NE.AND P0, PT, R60, RZ, PT ;  /* 0x000000ff3c00720c */ /* 0x000fe20003f05270 */
[----:B------:R-:W-:Y:S01]  /*9990*/  IMAD.U32 R2, RZ, RZ, UR54 ;  /* 0x00000036ff027e24 */ /* 0x000fe2000f8e00ff */
[----:B------:R-:W-:Y:S04]  /*99a0*/  UIADD3 UR4, UPT, UPT, UR54, 0x1, URZ ;  /* 0x0000000136047890 */ /* 0x000fe8000fffe0ff */
[----:B------:R-:W-:Y:S04]  /*99b0*/  UISETP.NE.AND UP0, UPT, UR4, 0x3, UPT ;  /* 0x000000030400788c */ /* 0x000fe8000bf05270 */
[----:B------:R-:W-:Y:S03]  /*99c0*/  USEL UR54, UR4, URZ, UP0 ;  /* 0x000000ff04367287 */ /* 0x000fe60008000000 */
[----:B------:R-:W-:Y:S05]  /*99d0*/  @P0 LEA R2, R2, UR50, 0x3 ;  /* 0x0000003202020c11 */ /* 0x000fea000f8e18ff */
[----:B------:R-:W-:Y:S05]  /*99e0*/  @P0 VIADD R2, R2, 0x248 ;  /* 0x0000024802020836 */ /* 0x000fea0000000000 */
[----:B-1----:R-:W-:Y:S04]  /*99f0*/  @P0 PRMT R0, R0, 0x654, R2 ;  /* 0x0000065400000816 */ /* 0x002fe80000000002 */
[----:B------:R2:W-:Y:S03]  /*9a00*/  @P0 SYNCS.ARRIVE.TRANS64.RED.A1T0 RZ, [R0+URZ], RZ ;  /* 0x000000ff00ff09a7 */ /* 0x0005e600081004ff */
.L_x_152:
[----:B------:R-:W-:Y:S01]  /*9a10*/  R2UR UR6, R59 ;  /* 0x000000003b0672ca */ /* 0x000fe200000e0000 */
[----:B------:R-:W-:Y:S01]  /*9a20*/  UIADD3 UR56, UPT, UPT, UR56, 0x2, URZ ;  /* 0x0000000238387890 */ /* 0x000fe2000fffe0ff */
[----:B------:R-:W-:Y:S02]  /*9a30*/  R2UR UR5, R48 ;  /* 0x00000000300572ca */ /* 0x000fe400000e0000 */
[----:B------:R-:W-:Y:S02]  /*9a40*/  R2UR UR4, R49 ;  /* 0x00000000310472ca */ /* 0x000fe400000e0000 */
[----:B------:R-:W-:Y:S02]  /*9a50*/  R2UR UR49, R56 ;  /* 0x00000000383172ca */ /* 0x000fe400000e0000 */
[C---:B------:R-:W-:Y:S02]  /*9a60*/  ISETP.NE.AND P0, PT, R22.reuse, 0x2, PT ;  /* 0x000000021600780c */ /* 0x040fe40003f05270 */
[----:B------:R-:W-:Y:S02]  /*9a70*/  LOP3.LUT R51, R51, 0x1, RZ, 0x3c, !PT ;  /* 0x0000000133337812 */ /* 0x000fe400078e3cff */
[----:B-12---:R-:W-:Y:S01]  /*9a80*/  SEL R0, RZ, 0x1, P0 ;  /* 0x00000001ff007807 */ /* 0x006fe20000000000 */
[----:B------:R-:W-:Y:S01]  /*9a90*/  UISETP.NE.AND UP0, UPT, UR6, URZ, UPT ;  /* 0x000000ff0600728c */ /* 0x000fe2000bf05270 */
[----:B------:R-:W-:Y:S01]  /*9aa0*/  SEL R22, R22, RZ, P0 ;  /* 0x000000ff16167207 */ /* 0x000fe20000000000 */
[----:B------:R-:W-:Y:S01]  /*9ab0*/  UIADD3 UR19, UPT, UPT, UR36, UR5, URZ ;  /* 0x0000000524137290 */ /* 0x000fe2000fffe0ff */
[----:B------:R-:W-:Y:S01]  /*9ac0*/  LOP3.LUT R52, R52, R0, RZ, 0x3c, !PT ;  /* 0x0000000034347212 */ /* 0x000fe200078e3cff */
[----:B------:R-:W-:Y:S05]  /*9ad0*/  UIADD3 UR21, UPT, UPT, UR37, UR4, URZ ;  /* 0x0000000425157290 */ /* 0x000fea000fffe0ff */
[----:B------:R-:W-:Y:S07]  /*9ae0*/  BRA.U UP0, `(.L_x_153) ;  /* 0xffffffd900647547 */ /* 0x000fee000b83ffff */
[----:B------:R-:W-:-:S13]  /*9af0*/  R2UR UR4, R50 ;  /* 0x00000000320472ca */ /* 0x000fda00000e0000 */
[----:B------:R-:W-:-:S09]  /*9b00*/  UISETP.NE.AND UP0, UPT, UR4, URZ, UPT ;  /* 0x000000ff0400728c */ /* 0x000fd2000bf05270 */
[----:B------:R-:W-:Y:S05]  /*9b10*/  BRA.U !UP0, `(.L_x_154) ;  /* 0x0000000108487547 */ /* 0x000fea000b800000 */
[----:B------:R-:W1:Y:S02]  /*9b20*/  LDCU.64 UR4, c[0x0][0x890] ;  /* 0x00011200ff0477ac */ /* 0x000e640008000a00 */
[----:B-1----:R-:W-:-:S04]  /*9b30*/  UISETP.NE.U32.AND UP0, UPT, UR4, URZ, UPT ;  /* 0x000000ff0400728c */ /* 0x002fc8000bf05070 */
[----:B------:R-:W-:-:S09]  /*9b40*/  UISETP.NE.AND.EX UP0, UPT, UR5, URZ, UPT, UP0 ;  /* 0x000000ff0500728c */ /* 0x000fd2000bf05300 */
[----:B------:R-:W-:Y:S05]  /*9b50*/  BRA.U UP0, `(.L_x_155) ;  /* 0x00000001000c7547 */ /* 0x000fea000b800000 */
[----:B------:R-:W-:-:S13]  /*9b60*/  FSETP.NEU.AND P0, PT, R26, RZ, PT ;  /* 0x000000ff1a00720b */ /* 0x000fda0003f0d000 */
[----:B------:R-:W-:Y:S05]  /*9b70*/  @!P0 EXIT ;  /* 0x000000000000894d */ /* 0x000fea0003800000 */
[----:B------:R-:W-:Y:S05]  /*9b80*/  BRA `(.L_x_154) ;  /* 0x00000000002c7947 */ /* 0x000fea0003800000 */
.L_x_155:
[----:B------:R-:W-:Y:S01]  /*9b90*/  ISETP.NE.AND P0, PT, R58, RZ, PT ;  /* 0x000000ff3a00720c */ /* 0x000fe20003f05270 */
[----:B------:R-:W-:-:S12]  /*9ba0*/  BSSY.RECONVERGENT B0, `(.L_x_154) ;  /* 0x0000009000007945 */ /* 0x000fd80003800200 */
[----:B------:R-:W-:Y:S05]  /*9bb0*/  @P0 BRA `(.L_x_156) ;  /* 0x0000000000140947 */ /* 0x000fea0003800000 */
[----:B------:R-:W1:Y:S02]  /*9bc0*/  LDCU.64 UR4, c[0x0][0x888] ;  /* 0x00011100ff0477ac */ /* 0x000e640008000a00 */
[----:B-1----:R-:W-:-:S04]  /*9bd0*/  ISETP.NE.U32.AND P0, PT, RZ, UR4, PT ;  /* 0x00000004ff007c0c */ /* 0x002fc8000bf05070 */
[----:B------:R-:W-:-:S13]  /*9be0*/  ISETP.NE.AND.EX P0, PT, RZ, UR5, PT, P0 ;  /* 0x00000005ff007c0c */ /* 0x000fda000bf05300 */
[----:B------:R-:W-:Y:S05]  /*9bf0*/  @!P0 EXIT ;  /* 0x000000000000894d */ /* 0x000fea0003800000 */
[----:B------:R-:W-:Y:S05]  /*9c00*/  BRA `(.L_x_157) ;  /* 0x0000000000087947 */ /* 0x000fea0003800000 */
.L_x_156:
[----:B------:R-:W-:-:S13]  /*9c10*/  FSETP.NEU.AND P0, PT, R26, RZ, PT ;  /* 0x000000ff1a00720b */ /* 0x000fda0003f0d000 */
[----:B------:R-:W-:Y:S05]  /*9c20*/  @!P0 EXIT ;  /* 0x000000000000894d */ /* 0x000fea0003800000 */
.L_x_157:
[----:B------:R-:W-:Y:S05]  /*9c30*/  BSYNC.RECONVERGENT B0 ;  /* 0x0000000000007941 */ /* 0x000fea0003800200 */
.L_x_154:
[----:B------:R-:W1:Y:S01]  /*9c40*/  S2UR UR5, SR_CgaCtaId ;  /* 0x00000000000579c3 */ /* 0x000e620000008800 */
[----:B------:R-:W-:Y:S01]  /*9c50*/  ULEA UR4, UR54, UR50, 0x3 ;  /* 0x0000003236047291 */ /* 0x000fe2000f8e18ff */
[----:B------:R-:W-:-:S04]  /*9c60*/  DEPBAR.LE SB0, 0x0 ;  /* 0x000080000000791a */ /* 0x000fc80000000000 */
[----:B------:R-:W-:-:S04]  /*9c70*/  UIADD3 UR4, UPT, UPT, UR4, 0x248, URZ ;  /* 0x0000024804047890 */ /* 0x000fc8000fffe0ff */
[----:B-1----:R-:W-:-:S09]  /*9c80*/  UPRMT UR4, UR5, 0x654, UR4 ;  /* 0x0000065405047896 */ /* 0x002fd20008000004 */
[----:B------:R-:W-:Y:S01]  /*9c90*/  SYNCS.ARRIVE.TRANS64.RED.A1T0 RZ, [UR4], RZ ;  /* 0x000000ffffff79a7 */ /* 0x000fe20008100404 */
[----:B------:R-:W-:Y:S05]  /*9ca0*/  EXIT ;  /* 0x000000000000794d */ /* 0x000fea0003800000 */
.L_x_25:
[----:B------:R-:W-:Y:S07]  /*9cb0*/  MOV R0, UR11 ;  /* 0x0000000b00007c02 */ /* 0x000fee0008000f00 */
.L_x_158:
[----:B-1----:R1:W2:Y:S02]  /*9cc0*/  SYNCS.PHASECHK.TRANS64.TRYWAIT P0, [R0+URZ+0x118], R4 ;  /* 0x00011804000075a7 */ /* 0x0022a400080011ff */
[----:B--2---:R-:W-:Y:S05]  /*9cd0*/  @!P0 NANOSLEEP.SYNCS 0x989680 ;  /* 0x009896800000895d */ /* 0x004fea0003900000 */
[----:B------:R-:W2:Y:S02]  /*9ce0*/  @!P0 SYNCS.PHASECHK.TRANS64 P0, [R0+URZ+0x118], R4 ;  /* 0x00011804000085a7 */ /* 0x000ea400080010ff */
[----:B--2---:R-:W-:Y:S05]  /*9cf0*/  @!P0 BRA `(.L_x_158) ;  /* 0xfffffffc00f08947 */ /* 0x004fea000383ffff */
[----:B------:R-:W-:Y:S05]  /*9d00*/  BRA `(.L_x_24) ;  /* 0xffffff8400487947 */ /* 0x000fea000383ffff */
.L_x_32:
[----:B-1----:R-:W-:Y:S07]  /*9d10*/  MOV R0, UR21 ;  /* 0x0000001500007c02 */ /* 0x002fee0008000f00 */
.L_x_159:
[----:B-1----:R1:W2:Y:S02]  /*9d20*/  SYNCS.PHASECHK.TRANS64.TRYWAIT P0, [R0+URZ+0x118], R4 ;  /* 0x00011804000075a7 */ /* 0x0022a400080011ff */
[----:B--2---:R-:W-:Y:S05]  /*9d30*/  @!P0 NANOSLEEP.SYNCS 0x989680 ;  /* 0x009896800000895d */ /* 0x004fea0003900000 */
[----:B------:R-:W2:Y:S02]  /*9d40*/  @!P0 SYNCS.PHASECHK.TRANS64 P0, [R0+URZ+0x118], R4 ;  /* 0x00011804000085a7 */ /* 0x000ea400080010ff */
[----:B--2---:R-:W-:Y:S05]  /*9d50*/  @!P0 BRA `(.L_x_159) ;  /* 0xfffffffc00f08947 */ /* 0x004fea000383ffff */
[----:B------:R-:W-:Y:S05]  /*9d60*/  BRA `(.L_x_31) ;  /* 0xffffff8800747947 */ /* 0x000fea000383ffff */
.L_x_37:
[----:B-1----:R-:W-:-:S07]  /*9d70*/  MOV R0, UR24 ;  /* 0x0000001800007c02 */ /* 0x002fce0008000f00 */
.L_x_160:
[----:B-1----:R1:W2:Y:S02]  /*9d80*/  SYNCS.PHASECHK.TRANS64.TRYWAIT P0, [R0+URZ+0x270], R3 ;  /* 0x00027003000075a7 */ /* 0x0022a400080011ff */
[----:B--2---:R-:W-:Y:S05]  /*9d90*/  @!P0 NANOSLEEP.SYNCS 0x989680 ;  /* 0x009896800000895d */ /* 0x004fea0003900000 */
[----:B------:R-:W2:Y:S02]  /*9da0*/  @!P0 SYNCS.PHASECHK.TRANS64 P0, [R0+URZ+0x270], R3 ;  /* 0x00027003000085a7 */ /* 0x000ea400080010ff */
[----:B--2---:R-:W-:Y:S05]  /*9db0*/  @!P0 BRA `(.L_x_160) ;  /* 0xfffffffc00f08947 */ /* 0x004fea000383ffff */
[----:B------:R-:W-:Y:S05]  /*9dc0*/  BRA `(.L_x_161) ;  /* 0xffffff8c00407947 */ /* 0x000fea000383ffff */
.L_x_41:
[----:B------:R-:W-:-:S07]  /*9dd0*/  MOV R0, UR4 ;  /* 0x0000000400007c02 */ /* 0x000fce0008000f00 */
.L_x_162:
[----:B-1----:R1:W2:Y:S02]  /*9de0*/  SYNCS.PHASECHK.TRANS64.TRYWAIT P0, [R0+URZ], R2 ;  /* 0x00000002000075a7 */ /* 0x0022a400080011ff */
[----:B--2---:R-:W-:Y:S05]  /*9df0*/  @!P0 NANOSLEEP.SYNCS 0x989680 ;  /* 0x009896800000895d */ /* 0x004fea0003900000 */
[----:B------:R-:W2:Y:S02]  /*9e00*/  @!P0 SYNCS.PHASECHK.TRANS64 P0, [R0+URZ], R2 ;  /* 0x00000002000085a7 */ /* 0x000ea400080010ff */
[----:B--2---:R-:W-:Y:S05]  /*9e10*/  @!P0 BRA `(.L_x_162) ;  /* 0xfffffffc00f08947 */ /* 0x004fea000383ffff */
[----:B------:R-:W-:Y:S05]  /*9e20*/  BRA `(.L_x_163) ;  /* 0xffffff9000d47947 */ /* 0x000fea000383ffff */
.L_x_42:
[----:B------:R-:W-:-:S07]  /*9e30*/  MOV R0, UR5 ;  /* 0x0000000500007c02 */ /* 0x000fce0008000f00 */
.L_x_164:
[----:B-1----:R1:W2:Y:S02]  /*9e40*/  SYNCS.PHASECHK.TRANS64.TRYWAIT P0, [R0+URZ], R2 ;  /* 0x00000002000075a7 */ /* 0x0022a400080011ff */
[----:B--2---:R-:W-:Y:S05]  /*9e50*/  @!P0 NANOSLEEP.SYNCS 0x989680 ;  /* 0x009896800000895d */ /* 0x004fea0003900000 */
[----:B------:R-:W2:Y:S02]  /*9e60*/  @!P0 SYNCS.PHASECHK.TRANS64 P0, [R0+URZ], R2 ;  /* 0x00000002000085a7 */ /* 0x000ea400080010ff */
[----:B--2---:R-:W-:Y:S05]  /*9e70*/  @!P0 BRA `(.L_x_164) ;  /* 0xfffffffc00f08947 */ /* 0x004fea000383ffff */
[----:B------:R-:W-:Y:S05]  /*9e80*/  BRA `(.L_x_165) ;  /* 0xffffff9000e47947 */ /* 0x000fea000383ffff */
.L_x_43:
[----:B------:R-:W-:-:S07]  /*9e90*/  MOV R0, UR5 ;  /* 0x0000000500007c02 */ /* 0x000fce0008000f00 */
.L_x_166:
[----:B-1----:R1:W2:Y:S02]  /*9ea0*/  SYNCS.PHASECHK.TRANS64.TRYWAIT P0, [R0+URZ], R2 ;  /* 0x00000002000075a7 */ /* 0x0022a400080011ff */
[----:B--2---:R-:W-:Y:S05]  /*9eb0*/  @!P0 NANOSLEEP.SYNCS 0x989680 ;  /* 0x009896800000895d */ /* 0x004fea0003900000 */
[----:B------:R-:W2:Y:S02]  /*9ec0*/  @!P0 SYNCS.PHASECHK.TRANS64 P0, [R0+URZ], R2 ;  /* 0x00000002000085a7 */ /* 0x000ea400080010ff */
[----:B--2---:R-:W-:Y:S05]  /*9ed0*/  @!P0 BRA `(.L_x_166) ;  /* 0xfffffffc00f08947 */ /* 0x004fea000383ffff */
[----:B------:R-:W-:Y:S05]  /*9ee0*/  BRA `(.L_x_167) ;  /* 0xffffff9000f47947 */ /* 0x000fea000383ffff */
.L_x_44:
[----:B------:R-:W-:-:S07]  /*9ef0*/  MOV R0, UR5 ;  /* 0x0000000500007c02 */ /* 0x000fce0008000f00 */
.L_x_168:
[----:B-1----:R1:W2:Y:S02]  /*9f00*/  SYNCS.PHASECHK.TRANS64.TRYWAIT P0, [R0+URZ], R2 ;  /* 0x00000002000075a7 */ /* 0x0022a400080011ff */
[----:B--2---:R-:W-:Y:S05]  /*9f10*/  @!P0 NANOSLEEP.SYNCS 0x989680 ;  /* 0x009896800000895d */ /* 0x004fea0003900000 */
[----:B------:R-:W2:Y:S02]  /*9f20*/  @!P0 SYNCS.PHASECHK.TRANS64 P0, [R0+URZ], R2 ;  /* 0x00000002000085a7 */ /* 0x000ea400080010ff */
[----:B--2---:R-:W-:Y:S05]  /*9f30*/  @!P0 BRA `(.L_x_168) ;  /* 0xfffffffc00f08947 */ /* 0x004fea000383ffff */
[----:B------:R-:W-:Y:S05]  /*9f40*/  BRA `(.L_x_169) ;  /* 0xffffff9400047947 */ /* 0x000fea000383ffff */
.L_x_45:
[----:B------:R-:W-:-:S07]  /*9f50*/  MOV R0, UR5 ;  /* 0x0000000500007c02 */ /* 0x000fce0008000f00 */
.L_x_170:
[----:B-1----:R1:W2:Y:S02]  /*9f60*/  SYNCS.PHASECHK.TRANS64.TRYWAIT P0, [R0+URZ], R2 ;  /* 0x00000002000075a7 */ /* 0x0022a400080011ff */
[----:B--2---:R-:W-:Y:S05]  /*9f70*/  @!P0 NANOSLEEP.SYNCS 0x989680 ;  /* 0x009896800000895d */ /* 0x004fea0003900000 */
[----:B------:R-:W2:Y:S02]  /*9f80*/  @!P0 SYNCS.PHASECHK.TRANS64 P0, [R0+URZ], R2 ;  /* 0x00000002000085a7 */ /* 0x000ea400080010ff */
[----:B--2---:R-:W-:Y:S05]  /*9f90*/  @!P0 BRA `(.L_x_170) ;  /* 0xfffffffc00f08947 */ /* 0x004fea000383ffff */
[----:B------:R-:W-:Y:S05]  /*9fa0*/  BRA `(.L_x_171) ;  /* 0xffffff9400147947 */ /* 0x000fea000383ffff */
.L_x_46:
[----:B------:R-:W-:-:S07]  /*9fb0*/  MOV R0, UR5 ;  /* 0x0000000500007c02 */ /* 0x000fce0008000f00 */
.L_x_172:
[----:B-1----:R1:W2:Y:S02]  /*9fc0*/  SYNCS.PHASECHK.TRANS64.TRYWAIT P0, [R0+URZ], R2 ;  /* 0x00000002000075a7 */ /* 0x0022a400080011ff */
[----:B--2---:R-:W-:Y:S05]  /*9fd0*/  @!P0 NANOSLEEP.SYNCS 0x989680 ;  /* 0x009896800000895d */ /* 0x004fea0003900000 */
[----:B------:R-:W2:Y:S02]  /*9fe0*/  @!P0 SYNCS.PHASECHK.TRANS64 P0, [R0+URZ], R2 ;  /* 0x00000002000085a7 */ /* 0x000ea400080010ff */
[----:B--2---:R-:W-:Y:S05]  /*9ff0*/  @!P0 BRA `(.L_x_172) ;  /* 0xfffffffc00f08947 */ /* 0x004fea000383ffff */
[----:B------:R-:W-:Y:S05]  /*a000*/  BRA `(.L_x_173) ;  /* 0xffffff9400247947 */ /* 0x000fea000383ffff */
.L_x_47:
[----:B------:R-:W-:-:S07]  /*a010*/  MOV R0, UR5 ;  /* 0x0000000500007c02 */ /* 0x000fce0008000f00 */
.L_x_174:
[----:B-1----:R1:W2:Y:S02]  /*a020*/  SYNCS.PHASECHK.TRANS64.TRYWAIT P0, [R0+URZ], R2 ;  /* 0x00000002000075a7 */ /* 0x0022a400080011ff */
[----:B--2---:R-:W-:Y:S05]  /*a030*/  @!P0 NANOSLEEP.SYNCS 0x989680 ;  /* 0x009896800000895d */ /* 0x004fea0003900000 */
[----:B------:R-:W2:Y:S02]  /*a040*/  @!P0 SYNCS.PHASECHK.TRANS64 P0, [R0+URZ], R2 ;  /* 0x00000002000085a7 */ /* 0x000ea400080010ff */
[----:B--2---:R-:W-:Y:S05]  /*a050*/  @!P0 BRA `(.L_x_174) ;  /* 0xfffffffc00f08947 */ /* 0x004fea000383ffff */
[----:B------:R-:W-:Y:S05]  /*a060*/  BRA `(.L_x_175) ;  /* 0xffffff9400347947 */ /* 0x000fea000383ffff */
.L_x_48:
[----:B------:R-:W-:-:S07]  /*a070*/  MOV R0, UR5 ;  /* 0x0000000500007c02 */ /* 0x000fce0008000f00 */
.L_x_176:
[----:B-1----:R1:W2:Y:S02]  /*a080*/  SYNCS.PHASECHK.TRANS64.TRYWAIT P0, [R0+URZ], R2 ;  /* 0x00000002000075a7 */ /* 0x0022a400080011ff */
[----:B--2---:R-:W-:Y:S05]  /*a090*/  @!P0 NANOSLEEP.SYNCS 0x989680 ;  /* 0x009896800000895d */ /* 0x004fea0003900000 */
[----:B------:R-:W2:Y:S02]  /*a0a0*/  @!P0 SYNCS.PHASECHK.TRANS64 P0, [R0+URZ], R2 ;  /* 0x00000002000085a7 */ /* 0x000ea400080010ff */
[----:B--2---:R-:W-:Y:S05]  /*a0b0*/  @!P0 BRA `(.L_x_176) ;  /* 0xfffffffc00f08947 */ /* 0x004fea000383ffff */
[----:B------:R-:W-:Y:S05]  /*a0c0*/  BRA `(.L_x_177) ;  /* 0xffffff9400447947 */ /* 0x000fea000383ffff */
.L_x_49:
[----:B------:R-:W-:-:S07]  /*a0d0*/  MOV R0, UR5 ;  /* 0x0000000500007c02 */ /* 0x000fce0008000f00 */
.L_x_178:
[----:B-1----:R1:W2:Y:S02]  /*a0e0*/  SYNCS.PHASECHK.TRANS64.TRYWAIT P0, [R0+URZ], R2 ;  /* 0x00000002000075a7 */ /* 0x0022a400080011ff */
[----:B--2---:R-:W-:Y:S05]  /*a0f0*/  @!P0 NANOSLEEP.SYNCS 0x989680 ;  /* 0x009896800000895d */ /* 0x004fea0003900000 */
[----:B------:R-:W2:Y:S02]  /*a100*/  @!P0 SYNCS.PHASECHK.TRANS64 P0, [R0+URZ], R2 ;  /* 0x00000002000085a7 */ /* 0x000ea400080010ff */
[----:B--2---:R-:W-:Y:S05]  /*a110*/  @!P0 BRA `(.L_x_178) ;  /* 0xfffffffc00f08947 */ /* 0x004fea000383ffff */
[----:B------:R-:W-:Y:S05]  /*a120*/  BRA `(.L_x_179) ;  /* 0xffffff9400547947 */ /* 0x000fea000383ffff */
.L_x_50:
[----:B------:R-:W-:-:S07]  /*a130*/  MOV R0, UR5 ;  /* 0x0000000500007c02 */ /* 0x000fce0008000f00 */
.L_x_180:
[----:B-1----:R1:W2:Y:S02]  /*a140*/  SYNCS.PHASECHK.TRANS64.TRYWAIT P0, [R0+URZ], R2 ;  /* 0x00000002000075a7 */ /* 0x0022a400080011ff */
[----:B--2---:R-:W-:Y:S05]  /*a150*/  @!P0 NANOSLEEP.SYNCS 0x989680 ;  /* 0x009896800000895d */ /* 0x004fea0003900000 */
[----:B------:R-:W2:Y:S02]  /*a160*/  @!P0 SYNCS.PHASECHK.TRANS64 P0, [R0+URZ], R2 ;  /* 0x00000002000085a7 */ /* 0x000ea400080010ff */
[----:B--2---:R-:W-:Y:S05]  /*a170*/  @!P0 BRA `(.L_x_180) ;  /* 0xfffffffc00f08947 */ /* 0x004fea000383ffff */
[----:B------:R-:W-:Y:S05]  /*a180*/  BRA `(.L_x_181) ;  /* 0xffffff9400647947 */ /* 0x000fea000383ffff */
.L_x_51:
[----:B------:R-:W-:-:S07]  /*a190*/  MOV R0, UR5 ;  /* 0x0000000500007c02 */ /* 0x000fce0008000f00 */
.L_x_182:
[----:B-1----:R1:W2:Y:S02]  /*a1a0*/  SYNCS.PHASECHK.TRANS64.TRYWAIT P0, [R0+URZ], R2 ;  /* 0x00000002000075a7 */ /* 0x0022a400080011ff */
[----:B--2---:R-:W-:Y:S05]  /*a1b0*/  @!P0 NANOSLEEP.SYNCS 0x989680 ;  /* 0x009896800000895d */ /* 0x004fea0003900000 */
[----:B------:R-:W2:Y:S02]  /*a1c0*/  @!P0 SYNCS.PHASECHK.TRANS64 P0, [R0+URZ], R2 ;  /* 0x00000002000085a7 */ /* 0x000ea400080010ff */
[----:B--2---:R-:W-:Y:S05]  /*a1d0*/  @!P0 BRA `(.L_x_182) ;  /* 0xfffffffc00f08947 */ /* 0x004fea000383ffff */
[----:B------:R-:W-:Y:S05]  /*a1e0*/  BRA `(.L_x_183) ;  /* 0xffffff9400747947 */ /* 0x000fea000383ffff */
.L_x_52:
[----:B------:R-:W-:-:S07]  /*a1f0*/  MOV R0, UR5 ;  /* 0x0000000500007c02 */ /* 0x000fce0008000f00 */
.L_x_184:
[----:B-1----:R1:W2:Y:S02]  /*a200*/  SYNCS.PHASECHK.TRANS64.TRYWAIT P0, [R0+URZ], R2 ;  /* 0x00000002000075a7 */ /* 0x0022a400080011ff */
[----:B--2---:R-:W-:Y:S05]  /*a210*/  @!P0 NANOSLEEP.SYNCS 0x989680 ;  /* 0x009896800000895d */ /* 0x004fea0003900000 */
[----:B------:R-:W2:Y:S02]  /*a220*/  @!P0 SYNCS.PHASECHK.TRANS64 P0, [R0+URZ], R2 ;  /* 0x00000002000085a7 */ /* 0x000ea400080010ff */
[----:B--2---:R-:W-:Y:S05]  /*a230*/  @!P0 BRA `(.L_x_184) ;  /* 0xfffffffc00f08947 */ /* 0x004fea000383ffff */
[----:B------:R-:W-:Y:S05]  /*a240*/  BRA `(.L_x_185) ;  /* 0xffffff9400847947 */ /* 0x000fea000383ffff */
.L_x_53:
[----:B------:R-:W-:-:S07]  /*a250*/  MOV R0, UR5 ;  /* 0x0000000500007c02 */ /* 0x000fce0008000f00 */
.L_x_186:
[----:B-1----:R1:W2:Y:S02]  /*a260*/  SYNCS.PHASECHK.TRANS64.TRYWAIT P0, [R0+URZ], R2 ;  /* 0x00000002000075a7 */ /* 0x0022a400080011ff */
[----:B--2---:R-:W-:Y:S05]  /*a270*/  @!P0 NANOSLEEP.SYNCS 0x989680 ;  /* 0x009896800000895d */ /* 0x004fea0003900000 */
[----:B------:R-:W2:Y:S02]  /*a280*/  @!P0 SYNCS.PHASECHK.TRANS64 P0, [R0+URZ], R2 ;  /* 0x00000002000085a7 */ /* 0x000ea400080010ff */
[----:B--2---:R-:W-:Y:S05]  /*a290*/  @!P0 BRA `(.L_x_186) ;  /* 0xfffffffc00f08947 */ /* 0x004fea000383ffff */
[----:B------:R-:W-:Y:S05]  /*a2a0*/  BRA `(.L_x_187) ;  /* 0xffffff9400947947 */ /* 0x000fea000383ffff */
.L_x_54:
[----:B------:R-:W-:-:S07]  /*a2b0*/  MOV R0, UR5 ;  /* 0x0000000500007c02 */ /* 0x000fce0008000f00 */
.L_x_188:
[----:B-1----:R1:W2:Y:S02]  /*a2c0*/  SYNCS.PHASECHK.TRANS64.TRYWAIT P0, [R0+URZ], R2 ;  /* 0x00000002000075a7 */ /* 0x0022a400080011ff */
[----:B--2---:R-:W-:Y:S05]  /*a2d0*/  @!P0 NANOSLEEP.SYNCS 0x989680 ;  /* 0x009896800000895d */ /* 0x004fea0003900000 */
[----:B------:R-:W2:Y:S02]  /*a2e0*/  @!P0 SYNCS.PHASECHK.TRANS64 P0, [R0+URZ], R2 ;  /* 0x00000002000085a7 */ /* 0x000ea400080010ff */
[----:B--2---:R-:W-:Y:S05]  /*a2f0*/  @!P0 BRA `(.L_x_188) ;  /* 0xfffffffc00f08947 */ /* 0x004fea000383ffff */
[----:B------:R-:W-:Y:S05]  /*a300*/  BRA `(.L_x_189) ;  /* 0xffffff9400a47947 */ /* 0x000fea000383ffff */
.L_x_55:
[----:B------:R-:W-:-:S07]  /*a310*/  MOV R0, UR5 ;  /* 0x0000000500007c02 */ /* 0x000fce0008000f00 */
.L_x_190:
[----:B-1----:R1:W2:Y:S02]  /*a320*/  SYNCS.PHASECHK.TRANS64.TRYWAIT P0, [R0+URZ], R2 ;  /* 0x00000002000075a7 */ /* 0x0022a400080011ff */
[----:B--2---:R-:W-:Y:S05]  /*a330*/  @!P0 NANOSLEEP.SYNCS 0x989680 ;  /* 0x009896800000895d */ /* 0x004fea0003900000 */
[----:B------:R-:W2:Y:S02]  /*a340*/  @!P0 SYNCS.PHASECHK.TRANS64 P0, [R0+URZ], R2 ;  /* 0x00000002000085a7 */ /* 0x000ea400080010ff */
[----:B--2---:R-:W-:Y:S05]  /*a350*/  @!P0 BRA `(.L_x_190) ;  /* 0xfffffffc00f08947 */ /* 0x004fea000383ffff */
[----:B------:R-:W-:Y:S05]  /*a360*/  BRA `(.L_x_191) ;  /* 0xffffff9400b47947 */ /* 0x000fea000383ffff */
.L_x_56:
[----:B------:R-:W-:-:S07]  /*a370*/  MOV R0, UR5 ;  /* 0x0000000500007c02 */ /* 0x000fce0008000f00 */
.L_x_192:
[----:B-1----:R1:W2:Y:S02]  /*a380*/  SYNCS.PHASECHK.TRANS64.TRYWAIT P0, [R0+URZ], R2 ;  /* 0x00000002000075a7 */ /* 0x0022a400080011ff */
[----:B--2---:R-:W-:Y:S05]  /*a390*/  @!P0 NANOSLEEP.SYNCS 0x989680 ;  /* 0x009896800000895d */ /* 0x004fea0003900000 */
[----:B------:R-:W2:Y:S02]  /*a3a0*/  @!P0 SYNCS.PHASECHK.TRANS64 P0, [R0+URZ], R2 ;  /* 0x00000002000085a7 */ /* 0x000ea400080010ff */
[----:B--2---:R-:W-:Y:S05]  /*a3b0*/  @!P0 BRA `(.L_x_192) ;  /* 0xfffffffc00f08947 */ /* 0x004fea000383ffff */
[----:B------:R-:W-:Y:S05]  /*a3c0*/  BRA `(.L_x_193) ;  /* 0xffffff9400c47947 */ /* 0x000fea000383ffff */
.L_x_57:
[----:B------:R-:W-:-:S07]  /*a3d0*/  MOV R0, UR5 ;  /* 0x0000000500007c02 */ /* 0x000fce0008000f00 */
.L_x_194:
[----:B-1----:R1:W2:Y:S02]  /*a3e0*/  SYNCS.PHASECHK.TRANS64.TRYWAIT P0, [R0+URZ], R2 ;  /* 0x00000002000075a7 */ /* 0x0022a400080011ff */
[----:B--2---:R-:W-:Y:S05]  /*a3f0*/  @!P0 NANOSLEEP.SYNCS 0x989680 ;  /* 0x009896800000895d */ /* 0x004fea0003900000 */
[----:B------:R-:W2:Y:S02]  /*a400*/  @!P0 SYNCS.PHASECHK.TRANS64 P0, [R0+URZ], R2 ;  /* 0x00000002000085a7 */ /* 0x000ea400080010ff */
[----:B--2---:R-:W-:Y:S05]  /*a410*/  @!P0 BRA `(.L_x_194) ;  /* 0xfffffffc00f08947 */ /* 0x004fea000383ffff */
[----:B------:R-:W-:Y:S05]  /*a420*/  BRA `(.L_x_195) ;  /* 0xffffff9400d47947 */ /* 0x000fea000383ffff */
.L_x_58:
[----:B------:R-:W-:-:S07]  /*a430*/  MOV R0, UR5 ;  /* 0x0000000500007c02 */ /* 0x000fce0008000f00 */
.L_x_196:
[----:B-1----:R1:W2:Y:S02]  /*a440*/  SYNCS.PHASECHK.TRANS64.TRYWAIT P0, [R0+URZ], R2 ;  /* 0x00000002000075a7 */ /* 0x0022a400080011ff */
[----:B--2---:R-:W-:Y:S05]  /*a450*/  @!P0 NANOSLEEP.SYNCS 0x989680 ;  /* 0x009896800000895d */ /* 0x004fea0003900000 */
[----:B------:R-:W2:Y:S02]  /*a460*/  @!P0 SYNCS.PHASECHK.TRANS64 P0, [R0+URZ], R2 ;  /* 0x00000002000085a7 */ /* 0x000ea400080010ff */
[----:B--2---:R-:W-:Y:S05]  /*a470*/  @!P0 BRA `(.L_x_196) ;  /* 0xfffffffc00f08947 */ /* 0x004fea000383ffff */
[----:B------:R-:W-:Y:S05]  /*a480*/  BRA `(.L_x_197) ;  /* 0xffffff9400e47947 */ /* 0x000fea000383ffff */
.L_x_59:
[----:B------:R-:W-:-:S07]  /*a490*/  MOV R0, UR5 ;  /* 0x0000000500007c02 */ /* 0x000fce0008000f00 */
.L_x_198:
[----:B-1----:R1:W2:Y:S02]  /*a4a0*/  SYNCS.PHASECHK.TRANS64.TRYWAIT P0, [R0+URZ], R2 ;  /* 0x00000002000075a7 */ /* 0x0022a400080011ff */
[----:B--2---:R-:W-:Y:S05]  /*a4b0*/  @!P0 NANOSLEEP.SYNCS 0x989680 ;  /* 0x009896800000895d */ /* 0x004fea0003900000 */
[----:B------:R-:W2:Y:S02]  /*a4c0*/  @!P0 SYNCS.PHASECHK.TRANS64 P0, [R0+URZ], R2 ;  /* 0x00000002000085a7 */ /* 0x000ea400080010ff */
[----:B--2---:R-:W-:Y:S05]  /*a4d0*/  @!P0 BRA `(.L_x_198) ;  /* 0xfffffffc00f08947 */ /* 0x004fea000383ffff */
[----:B------:R-:W-:Y:S05]  /*a4e0*/  BRA `(.L_x_199) ;  /* 0xffffff9400f47947 */ /* 0x000fea000383ffff */
.L_x_60:
[----:B------:R-:W-:-:S07]  /*a4f0*/  MOV R0, UR5 ;  /* 0x0000000500007c02 */ /* 0x000fce0008000f00 */
.L_x_200:
[----:B-1----:R1:W2:Y:S02]  /*a500*/  SYNCS.PHASECHK.TRANS64.TRYWAIT P0, [R0+URZ], R2 ;  /* 0x00000002000075a7 */ /* 0x0022a400080011ff */
[----:B--2---:R-:W-:Y:S05]  /*a510*/  @!P0 NANOSLEEP.SYNCS 0x989680 ;  /* 0x009896800000895d */ /* 0x004fea0003900000 */
[----:B------:R-:W2:Y:S02]  /*a520*/  @!P0 SYNCS.PHASECHK.TRANS64 P0, [R0+URZ], R2 ;  /* 0x00000002000085a7 */ /* 0x000ea400080010ff */
[----:B--2---:R-:W-:Y:S05]  /*a530*/  @!P0 BRA `(.L_x_200) ;  /* 0xfffffffc00f08947 */ /* 0x004fea000383ffff */
[----:B------:R-:W-:Y:S05]  /*a540*/  BRA `(.L_x_201) ;  /* 0xffffff9800047947 */ /* 0x000fea000383ffff */
.L_x_61:
[----:B------:R-:W-:-:S07]  /*a550*/  MOV R0, UR5 ;  /* 0x0000000500007c02 */ /* 0x000fce0008000f00 */
.L_x_202:
[----:B-1----:R1:W2:Y:S02]  /*a560*/  SYNCS.PHASECHK.TRANS64.TRYWAIT P0, [R0+URZ], R2 ;  /* 0x00000002000075a7 */ /* 0x0022a400080011ff */
[----:B--2---:R-:W-:Y:S05]  /*a570*/  @!P0 NANOSLEEP.SYNCS 0x989680 ;  /* 0x009896800000895d */ /* 0x004fea0003900000 */
[----:B------:R-:W2:Y:S02]  /*a580*/  @!P0 SYNCS.PHASECHK.TRANS64 P0, [R0+URZ], R2 ;  /* 0x00000002000085a7 */ /* 0x000ea400080010ff */
[----:B--2---:R-:W-:Y:S05]  /*a590*/  @!P0 BRA `(.L_x_202) ;  /* 0xfffffffc00f08947 */ /* 0x004fea000383ffff */
[----:B------:R-:W-:Y:S05]  /*a5a0*/  BRA `(.L_x_203) ;  /* 0xffffff9800147947 */ /* 0x000fea000383ffff */
.L_x_62:
[----:B------:R-:W-:-:S07]  /*a5b0*/  MOV R0, UR5 ;  /* 0x0000000500007c02 */ /* 0x000fce0008000f00 */
.L_x_204:
[----:B-1----:R1:W2:Y:S02]  /*a5c0*/  SYNCS.PHASECHK.TRANS64.TRYWAIT P0, [R0+URZ], R2 ;  /* 0x00000002000075a7 */ /* 0x0022a400080011ff */
[----:B--2---:R-:W-:Y:S05]  /*a5d0*/  @!P0 NANOSLEEP.SYNCS 0x989680 ;  /* 0x009896800000895d */ /* 0x004fea0003900000 */
[----:B------:R-:W2:Y:S02]  /*a5e0*/  @!P0 SYNCS.PHASECHK.TRANS64 P0, [R0+URZ], R2 ;  /* 0x00000002000085a7 */ /* 0x000ea400080010ff */
[----:B--2---:R-:W-:Y:S05]  /*a5f0*/  @!P0 BRA `(.L_x_204) ;  /* 0xfffffffc00f08947 */ /* 0x004fea000383ffff */
[----:B------:R-:W-:Y:S05]  /*a600*/  BRA `(.L_x_205) ;  /* 0xffffff9800247947 */ /* 0x000fea000383ffff */
.L_x_63:
[----:B------:R-:W-:-:S07]  /*a610*/  MOV R0, UR5 ;  /* 0x0000000500007c02 */ /* 0x000fce0008000f00 */
.L_x_206:
[----:B-1----:R1:W2:Y:S02]  /*a620*/  SYNCS.PHASECHK.TRANS64.TRYWAIT P0, [R0+URZ], R2 ;  /* 0x00000002000075a7 */ /* 0x0022a400080011ff */
[----:B--2---:R-:W-:Y:S05]  /*a630*/  @!P0 NANOSLEEP.SYNCS 0x989680 ;  /* 0x009896800000895d */ /* 0x004fea0003900000 */
[----:B------:R-:W2:Y:S02]  /*a640*/  @!P0 SYNCS.PHASECHK.TRANS64 P0, [R0+URZ], R2 ;  /* 0x00000002000085a7 */ /* 0x000ea400080010ff */
[----:B--2---:R-:W-:Y:S05]  /*a650*/  @!P0 BRA `(.L_x_206) ;  /* 0xfffffffc00f08947 */ /* 0x004fea000383ffff */
[----:B------:R-:W-:Y:S05]  /*a660*/  BRA `(.L_x_207) ;  /* 0xffffff9800347947 */ /* 0x000fea000383ffff */
.L_x_64:
[----:B------:R-:W-:-:S07]  /*a670*/  MOV R0, UR5 ;  /* 0x0000000500007c02 */ /* 0x000fce0008000f00 */
.L_x_208:
[----:B-1----:R1:W2:Y:S02]  /*a680*/  SYNCS.PHASECHK.TRANS64.TRYWAIT P0, [R0+URZ], R2 ;  /* 0x00000002000075a7 */ /* 0x0022a400080011ff */
[----:B--2---:R-:W-:Y:S05]  /*a690*/  @!P0 NANOSLEEP.SYNCS 0x989680 ;  /* 0x009896800000895d */ /* 0x004fea0003900000 */
[----:B------:R-:W2:Y:S02]  /*a6a0*/  @!P0 SYNCS.PHASECHK.TRANS64 P0, [R0+URZ], R2 ;  /* 0x00000002000085a7 */ /* 0x000ea400080010ff */
[----:B--2---:R-:W-:Y:S05]  /*a6b0*/  @!P0 BRA `(.L_x_208) ;  /* 0xfffffffc00f08947 */ /* 0x004fea000383ffff */
[----:B------:R-:W-:Y:S05]  /*a6c0*/  BRA `(.L_x_209) ;  /* 0xffffff9800447947 */ /* 0x000fea000383ffff */
.L_x_65:
[----:B------:R-:W-:-:S07]  /*a6d0*/  MOV R0, UR5 ;  /* 0x0000000500007c02 */ /* 0x000fce0008000f00 */
.L_x_210:
[----:B-1----:R1:W2:Y:S02]  /*a6e0*/  SYNCS.PHASECHK.TRANS64.TRYWAIT P0, [R0+URZ], R2 ;  /* 0x00000002000075a7 */ /* 0x0022a400080011ff */
[----:B--2---:R-:W-:Y:S05]  /*a6f0*/  @!P0 NANOSLEEP.SYNCS 0x989680 ;  /* 0x009896800000895d */ /* 0x004fea0003900000 */
[----:B------:R-:W2:Y:S02]  /*a700*/  @!P0 SYNCS.PHASECHK.TRANS64 P0, [R0+URZ], R2 ;  /* 0x00000002000085a7 */ /* 0x000ea400080010ff */
[----:B--2---:R-:W-:Y:S05]  /*a710*/  @!P0 BRA `(.L_x_210) ;  /* 0xfffffffc00f08947 */ /* 0x004fea000383ffff */
[----:B------:R-:W-:Y:S05]  /*a720*/  BRA `(.L_x_211) ;  /* 0xffffff9800547947 */ /* 0x000fea000383ffff */
.L_x_66:
[----:B------:R-:W-:-:S07]  /*a730*/  MOV R0, UR5 ;  /* 0x0000000500007c02 */ /* 0x000fce0008000f00 */
.L_x_212:
[----:B-1----:R1:W2:Y:S02]  /*a740*/  SYNCS.PHASECHK.TRANS64.TRYWAIT P0, [R0+URZ], R2 ;  /* 0x00000002000075a7 */ /* 0x0022a400080011ff */
[----:B--2---:R-:W-:Y:S05]  /*a750*/  @!P0 NANOSLEEP.SYNCS 0x989680 ;  /* 0x009896800000895d */ /* 0x004fea0003900000 */
[----:B------:R-:W2:Y:S02]  /*a760*/  @!P0 SYNCS.PHASECHK.TRANS64 P0, [R0+URZ], R2 ;  /* 0x00000002000085a7 */ /* 0x000ea400080010ff */
[----:B--2---:R-:W-:Y:S05]  /*a770*/  @!P0 BRA `(.L_x_212) ;  /* 0xfffffffc00f08947 */ /* 0x004fea000383ffff */
[----:B------:R-:W-:Y:S05]  /*a780*/  BRA `(.L_x_213) ;  /* 0xffffff9800647947 */ /* 0x000fea000383ffff */
.L_x_67:
[----:B------:R-:W-:-:S07]  /*a790*/  MOV R0, UR5 ;  /* 0x0000000500007c02 */ /* 0x000fce0008000f00 */
.L_x_214:
[----:B-1----:R1:W2:Y:S02]  /*a7a0*/  SYNCS.PHASECHK.TRANS64.TRYWAIT P0, [R0+URZ], R2 ;  /* 0x00000002000075a7 */ /* 0x0022a400080011ff */
[----:B--2---:R-:W-:Y:S05]  /*a7b0*/  @!P0 NANOSLEEP.SYNCS 0x989680 ;  /* 0x009896800000895d */ /* 0x004fea0003900000 */
[----:B------:R-:W2:Y:S02]  /*a7c0*/  @!P0 SYNCS.PHASECHK.TRANS64 P0, [R0+URZ], R2 ;  /* 0x00000002000085a7 */ /* 0x000ea400080010ff */
[----:B--2---:R-:W-:Y:S05]  /*a7d0*/  @!P0 BRA `(.L_x_214) ;  /* 0xfffffffc00f08947 */ /* 0x004fea000383ffff */
[----:B------:R-:W-:Y:S05]  /*a7e0*/  BRA `(.L_x_215) ;  /* 0xffffff9800747947 */ /* 0x000fea000383ffff */
.L_x_68:
[----:B------:R-:W-:-:S07]  /*a7f0*/  MOV R0, UR5 ;  /* 0x0000000500007c02 */ /* 0x000fce0008000f00 */
.L_x_216:
[----:B-1----:R1:W2:Y:S02]  /*a800*/  SYNCS.PHASECHK.TRANS64.TRYWAIT P0, [R0+URZ], R2 ;  /* 0x00000002000075a7 */ /* 0x0022a400080011ff */
[----:B--2---:R-:W-:Y:S05]  /*a810*/  @!P0 NANOSLEEP.SYNCS 0x989680 ;  /* 0x009896800000895d */ /* 0x004fea0003900000 */
[----:B------:R-:W2:Y:S02]  /*a820*/  @!P0 SYNCS.PHASECHK.TRANS64 P0, [R0+URZ], R2 ;  /* 0x00000002000085a7 */ /* 0x000ea400080010ff */
[----:B--2---:R-:W-:Y:S05]  /*a830*/  @!P0 BRA `(.L_x_216) ;  /* 0xfffffffc00f08947 */ /* 0x004fea000383ffff */
[----:B------:R-:W-:Y:S05]  /*a840*/  BRA `(.L_x_217) ;  /* 0xffffff9800847947 */ /* 0x000fea000383ffff */
.L_x_69:
[----:B------:R-:W-:-:S07]  /*a850*/  MOV R0, UR5 ;  /* 0x0000000500007c02 */ /* 0x000fce0008000f00 */
.L_x_218:
[----:B-1----:R1:W2:Y:S02]  /*a860*/  SYNCS.PHASECHK.TRANS64.TRYWAIT P0, [R0+URZ], R2 ;  /* 0x00000002000075a7 */ /* 0x0022a400080011ff */
[----:B--2---:R-:W-:Y:S05]  /*a870*/  @!P0 NANOSLEEP.SYNCS 0x989680 ;  /* 0x009896800000895d */ /* 0x004fea0003900000 */
[----:B------:R-:W2:Y:S02]  /*a880*/  @!P0 SYNCS.PHASECHK.TRANS64 P0, [R0+URZ], R2 ;  /* 0x00000002000085a7 */ /* 0x000ea400080010ff */
[----:B--2---:R-:W-:Y:S05]  /*a890*/  @!P0 BRA `(.L_x_218) ;  /* 0xfffffffc00f08947 */ /* 0x004fea000383ffff */
[----:B------:R-:W-:Y:S05]  /*a8a0*/  BRA `(.L_x_219) ;  /* 0xffffff9800947947 */ /* 0x000fea000383ffff */
.L_x_70:
[----:B------:R-:W-:-:S07]  /*a8b0*/  MOV R0, UR5 ;  /* 0x0000000500007c02 */ /* 0x000fce0008000f00 */
.L_x_220:
[----:B-1----:R1:W2:Y:S02]  /*a8c0*/  SYNCS.PHASECHK.TRANS64.TRYWAIT P0, [R0+URZ], R2 ;  /* 0x00000002000075a7 */ /* 0x0022a400080011ff */
[----:B--2---:R-:W-:Y:S05]  /*a8d0*/  @!P0 NANOSLEEP.SYNCS 0x989680 ;  /* 0x009896800000895d */ /* 0x004fea0003900000 */
[----:B------:R-:W2:Y:S02]  /*a8e0*/  @!P0 SYNCS.PHASECHK.TRANS64 P0, [R0+URZ], R2 ;  /* 0x00000002000085a7 */ /* 0x000ea400080010ff */
[----:B--2---:R-:W-:Y:S05]  /*a8f0*/  @!P0 BRA `(.L_x_220) ;  /* 0xfffffffc00f08947 */ /* 0x004fea000383ffff */
[----:B------:R-:W-:Y:S05]  /*a900*/  BRA `(.L_x_221) ;  /* 0xffffff9800a47947 */ /* 0x000fea000383ffff */
.L_x_71:
[----:B------:R-:W-:-:S07]  /*a910*/  MOV R0, UR5 ;  /* 0x0000000500007c02 */ /* 0x000fce0008000f00 */
.L_x_222:
[----:B-1----:R1:W2:Y:S02]  /*a920*/  SYNCS.PHASECHK.TRANS64.TRYWAIT P0, [R0+URZ], R2 ;  /* 0x00000002000075a7 */ /* 0x0022a400080011ff */
[----:B--2---:R-:W-:Y:S05]  /*a930*/  @!P0 NANOSLEEP.SYNCS 0x989680 ;  /* 0x009896800000895d */ /* 0x004fea0003900000 */
[----:B------:R-:W2:Y:S02]  /*a940*/  @!P0 SYNCS.PHASECHK.TRANS64 P0, [R0+URZ], R2 ;  /* 0x00000002000085a7 */ /* 0x000ea400080010ff */
[----:B--2---:R-:W-:Y:S05]  /*a950*/  @!P0 BRA `(.L_x_222) ;  /* 0xfffffffc00f08947 */ /* 0x004fea000383ffff */
[----:B------:R-:W-:Y:S05]  /*a960*/  BRA `(.L_x_223) ;  /* 0xffffff9800b47947 */ /* 0x000fea000383ffff */
.L_x_72:
[----:B------:R-:W-:-:S07]  /*a970*/  MOV R0, UR5 ;  /* 0x0000000500007c02 */ /* 0x000fce0008000f00 */
.L_x_224:
[----:B-1----:R1:W2:Y:S02]  /*a980*/  SYNCS.PHASECHK.TRANS64.TRYWAIT P0, [R0+URZ], R2 ;  /* 0x00000002000075a7 */ /* 0x0022a400080011ff */
[----:B--2---:R-:W-:Y:S05]  /*a990*/  @!P0 NANOSLEEP.SYNCS 0x989680 ;  /* 0x009896800000895d */ /* 0x004fea0003900000 */
[----:B------:R-:W2:Y:S02]  /*a9a0*/  @!P0 SYNCS.PHASECHK.TRANS64 P0, [R0+URZ], R2 ;  /* 0x00000002000085a7 */ /* 0x000ea400080010ff */
[----:B--2---:R-:W-:Y:S05]  /*a9b0*/  @!P0 BRA `(.L_x_224) ;  /* 0xfffffffc00f08947 */ /* 0x004fea000383ffff */
[----:B------:R-:W-:Y:S05]  /*a9c0*/  BRA `(.L_x_225) ;  /* 0xffffff9800c47947 */ /* 0x000fea000383ffff */
.L_x_73:
[----:B------:R-:W-:-:S07]  /*a9d0*/  MOV R0, UR5 ;  /* 0x0000000500007c02 */ /* 0x000fce0008000f00 */
.L_x_226:
[----:B-1----:R1:W2:Y:S02]  /*a9e0*/  SYNCS.PHASECHK.TRANS64.TRYWAIT P0, [R0+URZ], R2 ;  /* 0x00000002000075a7 */ /* 0x0022a400080011ff */
[----:B--2---:R-:W-:Y:S05]  /*a9f0*/  @!P0 NANOSLEEP.SYNCS 0x989680 ;  /* 0x009896800000895d */ /* 0x004fea0003900000 */
[----:B------:R-:W2:Y:S02]  /*aa00*/  @!P0 SYNCS.PHASECHK.TRANS64 P0, [R0+URZ], R2 ;  /* 0x00000002000085a7 */ /* 0x000ea400080010ff */
[----:B--2---:R-:W-:Y:S05]  /*aa10*/  @!P0 BRA `(.L_x_226) ;  /* 0xfffffffc00f08947 */ /* 0x004fea000383ffff */
[----:B------:R-:W-:Y:S05]  /*aa20*/  BRA `(.L_x_227) ;  /* 0xffffff9800d47947 */ /* 0x000fea000383ffff */
.L_x_74:
[----:B------:R-:W-:-:S07]  /*aa30*/  MOV R0, UR5 ;  /* 0x0000000500007c02 */ /* 0x000fce0008000f00 */
.L_x_228:
[----:B-1----:R1:W2:Y:S02]  /*aa40*/  SYNCS.PHASECHK.TRANS64.TRYWAIT P0, [R0+URZ], R2 ;  /* 0x00000002000075a7 */ /* 0x0022a400080011ff */
[----:B--2---:R-:W-:Y:S05]  /*aa50*/  @!P0 NANOSLEEP.SYNCS 0x989680 ;  /* 0x009896800000895d */ /* 0x004fea0003900000 */
[----:B------:R-:W2:Y:S02]  /*aa60*/  @!P0 SYNCS.PHASECHK.TRANS64 P0, [R0+URZ], R2 ;  /* 0x00000002000085a7 */ /* 0x000ea400080010ff */
[----:B--2---:R-:W-:Y:S05]  /*aa70*/  @!P0 BRA `(.L_x_228) ;  /* 0xfffffffc00f08947 */ /* 0x004fea000383ffff */
[----:B------:R-:W-:Y:S05]  /*aa80*/  BRA `(.L_x_229) ;  /* 0xffffff9800e47947 */ /* 0x000fea000383ffff */
.L_x_77:
[----:B------:R-:W-:-:S07]  /*aa90*/  MOV R4, UR4 ;  /* 0x0000000400047c02 */ /* 0x000fce0008000f00 */
.L_x_230:
[----:B--2---:R2:W3:Y:S02]  /*aaa0*/  SYNCS.PHASECHK.TRANS64.TRYWAIT P1, [R4+URZ+0x278], R6 ;  /* 0x00027806040075a7 */ /* 0x0044e400080211ff */
[----:B---3--:R-:W-:Y:S05]  /*aab0*/  @!P1 NANOSLEEP.SYNCS 0x989680 ;  /* 0x009896800000995d */ /* 0x008fea0003900000 */
[----:B------:R-:W3:Y:S02]  /*aac0*/  @!P1 SYNCS.PHASECHK.TRANS64 P1, [R4+URZ+0x278], R6 ;  /* 0x00027806040095a7 */ /* 0x000ee400080210ff */
[----:B---3--:R-:W-:Y:S05]  /*aad0*/  @!P1 BRA `(.L_x_230) ;  /* 0xfffffffc00f09947 */ /* 0x008fea000383ffff */
[----:B------:R-:W-:Y:S05]  /*aae0*/  BRA `(.L_x_231) ;  /* 0xffffff9c00547947 */ /* 0x000fea000383ffff */
.L_x_78:
[----:B--2---:R-:W-:-:S07]  /*aaf0*/  MOV R4, UR4 ;  /* 0x0000000400047c02 */ /* 0x004fce0008000f00 */
.L_x_232:
[----:B--2---:R2:W3:Y:S02]  /*ab00*/  SYNCS.PHASECHK.TRANS64.TRYWAIT P1, [R4+URZ+0x270], R5 ;  /* 0x00027005040075a7 */ /* 0x0044e400080211ff */
[----:B---3--:R-:W-:Y:S05]  /*ab10*/  @!P1 NANOSLEEP.SYNCS 0x989680 ;  /* 0x009896800000995d */ /* 0x008fea0003900000 */
[----:B------:R-:W3:Y:S02]  /*ab20*/  @!P1 SYNCS.PHASECHK.TRANS64 P1, [R4+URZ+0x270], R5 ;  /* 0x00027005040095a7 */ /* 0x000ee400080210ff */
[----:B---3--:R-:W-:Y:S05]  /*ab30*/  @!P1 BRA `(.L_x_232) ;  /* 0xfffffffc00f09947 */ /* 0x008fea000383ffff */
[----:B------:R-:W-:Y:S05]  /*ab40*/  BRA `(.L_x_233) ;  /* 0xffffff9c005c7947 */ /* 0x000fea000383ffff */
.L_x_88:
[----:B--2---:R-:W-:-:S04]  /*ab50*/  MOV R5, UR5 ;  /* 0x0000000500057c02 */ /* 0x004fc80008000f00 */
[----:B------:R2:W3:Y:S03]  /*ab60*/  SYNCS.PHASECHK.TRANS64.TRYWAIT P0, [R5+URZ+0x8], R6 ;  /* 0x00000806050075a7 */ /* 0x0004e600080011ff */
[----:B---3--:R-:W-:Y:S05]  /*ab70*/  @!P0 NANOSLEEP.SYNCS 0x989680 ;  /* 0x009896800000895d */ /* 0x008fea0003900000 */
[----:B------:R-:W3:Y:S02]  /*ab80*/  @!P0 SYNCS.PHASECHK.TRANS64 P0, [R5+URZ+0x8], R6 ;  /* 0x00000806050085a7 */ /* 0x000ee400080010ff */
[----:B---3--:R-:W-:Y:S05]  /*ab90*/  @!P0 BRA `(.L_x_88) ;  /* 0xfffffffc00ec8947 */ /* 0x008fea000383ffff */
[----:B------:R-:W-:Y:S05]  /*aba0*/  BRA `(.L_x_87) ;  /* 0xffffffa000287947 */ /* 0x000fea000383ffff */
.L_x_90:
[----:B------:R-:W-:Y:S01]  /*abb0*/  BSSY B0, `(.L_x_234) ;  /* 0x0000006000007945 */ /* 0x000fe20003800000 */
[----:B------:R-:W-:-:S07]  /*abc0*/  MOV R15, 0xffffffff ;  /* 0xffffffff000f7802 */ /* 0x000fce0000000f00 */
[----:B-12--5:R-:W-:Y:S05]  /*abd0*/  WARPSYNC.COLLECTIVE R15, `(.L_x_235) ;  /* 0x000000000f0c7348 */ /* 0x026fea0003c00000 */
[----:B------:R-:W-:Y:S02]  /*abe0*/  ELECT P6, UR79, PT ;  /* 0x00000000004f782f */ /* 0x000fe400038c0000 */
[----:B------:R-:W-:Y:S01]  /*abf0*/  MOV R14, UR79 ;  /* 0x0000004f000e7c02 */ /* 0x000fe20008000f00 */
[----:B-12--5:R-:W-:Y:S10]  /*ac00*/  ENDCOLLECTIVE ;  /* 0x000000000000791b */ /* 0x026ff40003800000 */
.L_x_235:
[----:B------:R-:W-:Y:S05]  /*ac10*/  BSYNC B0 ;  /* 0x0000000000007941 */ /* 0x000fea0003800000 */
.L_x_234:
[----:B------:R-:W-:Y:S05]  /*ac20*/  BRA `(.L_x_236) ;  /* 0xffffffa000587947 */ /* 0x000fea000383ffff */
.L_x_92:
[----:B--2---:R-:W-:-:S04]  /*ac30*/  MOV R3, UR5 ;  /* 0x0000000500037c02 */ /* 0x004fc80008000f00 */
[----:B------:R2:W3:Y:S03]  /*ac40*/  SYNCS.PHASECHK.TRANS64.TRYWAIT P0, [R3+URZ+0x8], R4 ;  /* 0x00000804030075a7 */ /* 0x0004e600080011ff */
[----:B---3--:R-:W-:Y:S05]  /*ac50*/  @!P0 NANOSLEEP.SYNCS 0x989680 ;  /* 0x009896800000895d */ /* 0x008fea0003900000 */
[----:B------:R-:W3:Y:S02]  /*ac60*/  @!P0 SYNCS.PHASECHK.TRANS64 P0, [R3+URZ+0x8], R4 ;  /* 0x00000804030085a7 */ /* 0x000ee400080010ff */
[----:B---3--:R-:W-:Y:S05]  /*ac70*/  @!P0 BRA `(.L_x_92) ;  /* 0xfffffffc00ec8947 */ /* 0x008fea000383ffff */
[----:B------:R-:W-:Y:S05]  /*ac80*/  BRA `(.L_x_91) ;  /* 0xffffffa0005c7947 */ /* 0x000fea000383ffff */
.L_x_93:
[----:B------:R-:W-:-:S07]  /*ac90*/  MOV R4, UR18 ;  /* 0x0000001200047c02 */ /* 0x000fce0008000f00 */
.L_x_237:
[----:B-1----:R1:W2:Y:S02]  /*aca0*/  SYNCS.PHASECHK.TRANS64.TRYWAIT P0, [R4+URZ+0x270], R5 ;  /* 0x00027005040075a7 */ /* 0x0022a400080011ff */
[----:B--2---:R-:W-:Y:S05]  /*acb0*/  @!P0 NANOSLEEP.SYNCS 0x989680 ;  /* 0x009896800000895d */ /* 0x004fea0003900000 */
[----:B------:R-:W2:Y:S02]  /*acc0*/  @!P0 SYNCS.PHASECHK.TRANS64 P0, [R4+URZ+0x270], R5 ;  /* 0x00027005040085a7 */ /* 0x000ea400080010ff */
[----:B--2---:R-:W-:Y:S05]  /*acd0*/  @!P0 BRA `(.L_x_237) ;  /* 0xfffffffc00f08947 */ /* 0x004fea000383ffff */
[----:B------:R-:W-:Y:S05]  /*ace0*/  BRA `(.L_x_238) ;  /* 0xffffffa400387947 */ /* 0x000fea000383ffff */
.L_x_95:
[----:B------:R-:W-:-:S07]  /*acf0*/  MOV R4, UR23 ;  /* 0x0000001700047c02 */ /* 0x000fce0008000f00 */
.L_x_239:
[----:B-1----:R1:W2:Y:S02]  /*ad00*/  SYNCS.PHASECHK.TRANS64.TRYWAIT P0, [R4+URZ+0x290], R5 ;  /* 0x00029005040075a7 */ /* 0x0022a400080011ff */
[----:B--2---:R-:W-:Y:S05]  /*ad10*/  @!P0 NANOSLEEP.SYNCS 0x989680 ;  /* 0x009896800000895d */ /* 0x004fea0003900000 */
[----:B------:R-:W2:Y:S02]  /*ad20*/  @!P0 SYNCS.PHASECHK.TRANS64 P0, [R4+URZ+0x290], R5 ;  /* 0x00029005040085a7 */ /* 0x000ea400080010ff */
[----:B--2---:R-:W-:Y:S05]  /*ad30*/  @!P0 BRA `(.L_x_239) ;  /* 0xfffffffc00f08947 */ /* 0x004fea000383ffff */
[----:B------:R-:W-:Y:S05]  /*ad40*/  BRA `(.L_x_94) ;  /* 0xffffffa400587947 */ /* 0x000fea000383ffff */
.L_x_99:
[----:B-1----:R-:W-:Y:S07]  /*ad50*/  MOV R4, UR10 ;  /* 0x0000000a00047c02 */ /* 0x002fee0008000f00 */
.L_x_240:
[----:B-1----:R1:W2:Y:S02]  /*ad60*/  SYNCS.PHASECHK.TRANS64.TRYWAIT P0, [R4+URZ], R6 ;  /* 0x00000006040075a7 */ /* 0x0022a400080011ff */
[----:B--2---:R-:W-:Y:S05]  /*ad70*/  @!P0 NANOSLEEP.SYNCS 0x989680 ;  /* 0x009896800000895d */ /* 0x004fea0003900000 */
[----:B------:R-:W2:Y:S02]  /*ad80*/  @!P0 SYNCS.PHASECHK.TRANS64 P0, [R4+URZ], R6 ;  /* 0x00000006040085a7 */ /* 0x000ea400080010ff */
[----:B--2---:R-:W-:Y:S05]  /*ad90*/  @!P0 BRA `(.L_x_240) ;  /* 0xfffffffc00f08947 */ /* 0x004fea000383ffff */
[----:B------:R-:W-:Y:S05]  /*ada0*/  BRA `(.L_x_98) ;  /* 0xffffffa400907947 */ /* 0x000fea000383ffff */
.L_x_103:
[----:B--2---:R-:W-:-:S07]  /*adb0*/  MOV R0, UR4 ;  /* 0x0000000400007c02 */ /* 0x004fce0008000f00 */
.L_x_241:
[----:B-1----:R1:W2:Y:S02]  /*adc0*/  SYNCS.PHASECHK.TRANS64.TRYWAIT P0, [R0+URZ], R2 ;  /* 0x00000002000075a7 */ /* 0x0022a400080011ff */
[----:B--2---:R-:W-:Y:S05]  /*add0*/  @!P0 NANOSLEEP.SYNCS 0x989680 ;  /* 0x009896800000895d */ /* 0x004fea0003900000 */
[----:B------:R-:W2:Y:S02]  /*ade0*/  @!P0 SYNCS.PHASECHK.TRANS64 P0, [R0+URZ], R2 ;  /* 0x00000002000085a7 */ /* 0x000ea400080010ff */
[----:B--2---:R-:W-:Y:S05]  /*adf0*/  @!P0 BRA `(.L_x_241) ;  /* 0xfffffffc00f08947 */ /* 0x004fea000383ffff */
[----:B------:R-:W-:Y:S05]  /*ae00*/  BRA `(.L_x_242) ;  /* 0xffffffa8005c7947 */ /* 0x000fea000383ffff */
.L_x_106:
[----:B------:R-:W-:-:S07]  /*ae10*/  MOV R0, UR18 ;  /* 0x0000001200007c02 */ /* 0x000fce0008000f00 */
.L_x_243:
[----:B-1----:R1:W2:Y:S02]  /*ae20*/  SYNCS.PHASECHK.TRANS64.TRYWAIT P1, [R0+URZ+0x2a0], R2 ;  /* 0x0002a002000075a7 */ /* 0x0022a400080211ff */
[----:B--2---:R-:W-:Y:S05]  /*ae30*/  @!P1 NANOSLEEP.SYNCS 0x989680 ;  /* 0x009896800000995d */ /* 0x004fea0003900000 */
[----:B------:R-:W2:Y:S02]  /*ae40*/  @!P1 SYNCS.PHASECHK.TRANS64 P1, [R0+URZ+0x2a0], R2 ;  /* 0x0002a002000095a7 */ /* 0x000ea400080210ff */
[----:B--2---:R-:W-:Y:S05]  /*ae50*/  @!P1 BRA `(.L_x_243) ;  /* 0xfffffffc00f09947 */ /* 0x004fea000383ffff */
[----:B------:R-:W-:Y:S05]  /*ae60*/  BRA `(.L_x_244) ;  /* 0xffffffa800a87947 */ /* 0x000fea000383ffff */
.L_x_111:
[----:B------:R-:W-:Y:S07]  /*ae70*/  MOV R0, UR31 ;  /* 0x0000001f00007c02 */ /* 0x000fee0008000f00 */
.L_x_245:
[----:B-1----:R1:W2:Y:S02]  /*ae80*/  SYNCS.PHASECHK.TRANS64.TRYWAIT P0, [R0+URZ+0x270], R3 ;  /* 0x00027003000075a7 */ /* 0x0022a400080011ff */
[----:B--2---:R-:W-:Y:S05]  /*ae90*/  @!P0 NANOSLEEP.SYNCS 0x989680 ;  /* 0x009896800000895d */ /* 0x004fea0003900000 */
[----:B------:R-:W2:Y:S02]  /*aea0*/  @!P0 SYNCS.PHASECHK.TRANS64 P0, [R0+URZ+0x270], R3 ;  /* 0x00027003000085a7 */ /* 0x000ea400080010ff */
[----:B--2---:R-:W-:Y:S05]  /*aeb0*/  @!P0 BRA `(.L_x_245) ;  /* 0xfffffffc00f08947 */ /* 0x004fea000383ffff */
[----:B------:R-:W-:Y:S05]  /*aec0*/  BRA `(.L_x_246) ;  /* 0xffffffb000347947 */ /* 0x000fea000383ffff */
.L_x_114:
[----:B------:R-:W-:Y:S07]  /*aed0*/  MOV R3, UR31 ;  /* 0x0000001f00037c02 */ /* 0x000fee0008000f00 */
.L_x_247:
[----:B-1----:R1:W2:Y:S02]  /*aee0*/  SYNCS.PHASECHK.TRANS64.TRYWAIT P1, [R3+URZ+0x268], R8 ;  /* 0x00026808030075a7 */ /* 0x0022a400080211ff */
[----:B--2---:R-:W-:Y:S05]  /*aef0*/  @!P1 NANOSLEEP.SYNCS 0x989680 ;  /* 0x009896800000995d */ /* 0x004fea0003900000 */
[----:B------:R-:W2:Y:S02]  /*af00*/  @!P1 SYNCS.PHASECHK.TRANS64 P1, [R3+URZ+0x268], R8 ;  /* 0x00026808030095a7 */ /* 0x000ea400080210ff */
[----:B--2---:R-:W-:Y:S05]  /*af10*/  @!P1 BRA `(.L_x_247) ;  /* 0xfffffffc00f09947 */ /* 0x004fea000383ffff */
[----:B------:R-:W-:Y:S05]  /*af20*/  BRA `(.L_x_113) ;  /* 0xffffffb400907947 */ /* 0x000fea000383ffff */
.L_x_117:
[----:B------:R-:W-:Y:S07]  /*af30*/  MOV R0, UR4 ;  /* 0x0000000400007c02 */ /* 0x000fee0008000f00 */
.L_x_248:
[----:B-1----:R1:W2:Y:S02]  /*af40*/  SYNCS.PHASECHK.TRANS64.TRYWAIT P1, [R0+URZ+0x248], R3 ;  /* 0x00024803000075a7 */ /* 0x0022a400080211ff */
[----:B--2---:R-:W-:Y:S05]  /*af50*/  @!P1 NANOSLEEP.SYNCS 0x989680 ;  /* 0x009896800000995d */ /* 0x004fea0003900000 */
[----:B------:R-:W2:Y:S02]  /*af60*/  @!P1 SYNCS.PHASECHK.TRANS64 P1, [R0+URZ+0x248], R3 ;  /* 0x00024803000095a7 */ /* 0x000ea400080210ff */
[----:B--2---:R-:W-:Y:S05]  /*af70*/  @!P1 BRA `(.L_x_248) ;  /* 0xfffffffc00f09947 */ /* 0x004fea000383ffff */
[----:B------:R-:W-:Y:S05]  /*af80*/  BRA `(.L_x_249) ;  /* 0xffffffb800b07947 */ /* 0x000fea000383ffff */
.L_x_118:
[----:B------:R-:W-:Y:S07]  /*af90*/  MOV R0, UR5 ;  /* 0x0000000500007c02 */ /* 0x000fee0008000f00 */
.L_x_250:
[----:B-1----:R1:W2:Y:S02]  /*afa0*/  SYNCS.PHASECHK.TRANS64.TRYWAIT P0, [R0+URZ+0x248], R3 ;  /* 0x00024803000075a7 */ /* 0x0022a400080011ff */
[----:B--2---:R-:W-:Y:S05]  /*afb0*/  @!P0 NANOSLEEP.SYNCS 0x989680 ;  /* 0x009896800000895d */ /* 0x004fea0003900000 */
[----:B------:R-:W2:Y:S02]  /*afc0*/  @!P0 SYNCS.PHASECHK.TRANS64 P0, [R0+URZ+0x248], R3 ;  /* 0x00024803000085a7 */ /* 0x000ea400080010ff */
[----:B--2---:R-:W-:Y:S05]  /*afd0*/  @!P0 BRA `(.L_x_250) ;  /* 0xfffffffc00f08947 */ /* 0x004fea000383ffff */
[----:B------:R-:W-:Y:S05]  /*afe0*/  BRA `(.L_x_251) ;  /* 0xffffffbc003c7947 */ /* 0x000fea000383ffff */
.L_x_120:
[----:B------:R-:W-:-:S07]  /*aff0*/  MOV R0, UR4 ;  /* 0x0000000400007c02 */ /* 0x000fce0008000f00 */
.L_x_252:
[----:B-1----:R1:W2:Y:S02]  /*b000*/  SYNCS.PHASECHK.TRANS64.TRYWAIT P0, [R0+URZ], R2 ;  /* 0x00000002000075a7 */ /* 0x0022a400080011ff */
[----:B--2---:R-:W-:Y:S05]  /*b010*/  @!P0 NANOSLEEP.SYNCS 0x989680 ;  /* 0x009896800000895d */ /* 0x004fea0003900000 */
[----:B------:R-:W2:Y:S02]  /*b020*/  @!P0 SYNCS.PHASECHK.TRANS64 P0, [R0+URZ], R2 ;  /* 0x00000002000085a7 */ /* 0x000ea400080010ff */
[----:B--2---:R-:W-:Y:S05]  /*b030*/  @!P0 BRA `(.L_x_252) ;  /* 0xfffffffc00f08947 */ /* 0x004fea000383ffff */
[----:B------:R-:W-:Y:S05]  /*b040*/  BRA `(.L_x_253) ;  /* 0xffffffbc00ec7947 */ /* 0x000fea000383ffff */
.L_x_121:
[----:B------:R-:W-:-:S07]  /*b050*/  MOV R0, UR5 ;  /* 0x0000000500007c02 */ /* 0x000fce0008000f00 */
.L_x_254:
[----:B-1----:R1:W2:Y:S02]  /*b060*/  SYNCS.PHASECHK.TRANS64.TRYWAIT P0, [R0+URZ], R2 ;  /* 0x00000002000075a7 */ /* 0x0022a400080011ff */
[----:B--2---:R-:W-:Y:S05]  /*b070*/  @!P0 NANOSLEEP.SYNCS 0x989680 ;  /* 0x009896800000895d */ /* 0x004fea0003900000 */
[----:B------:R-:W2:Y:S02]  /*b080*/  @!P0 SYNCS.PHASECHK.TRANS64 P0, [R0+URZ], R2 ;  /* 0x00000002000085a7 */ /* 0x000ea400080010ff */
[----:B--2---:R-:W-:Y:S05]  /*b090*/  @!P0 BRA `(.L_x_254) ;  /* 0xfffffffc00f08947 */ /* 0x004fea000383ffff */
[----:B------:R-:W-:Y:S05]  /*b0a0*/  BRA `(.L_x_255) ;  /* 0xffffffbc00f87947 */ /* 0x000fea000383ffff */
.L_x_123:
[----:B------:R-:W-:Y:S07]  /*b0b0*/  MOV R0, UR50 ;  /* 0x0000003200007c02 */ /* 0x000fee0008000f00 */
.L_x_256:
[----:B-1----:R1:W2:Y:S02]  /*b0c0*/  SYNCS.PHASECHK.TRANS64.TRYWAIT P0, [R0+URZ+0x270], R2 ;  /* 0x00027002000075a7 */ /* 0x0022a400080011ff */
[----:B--2---:R-:W-:Y:S05]  /*b0d0*/  @!P0 NANOSLEEP.SYNCS 0x989680 ;  /* 0x009896800000895d */ /* 0x004fea0003900000 */
[----:B------:R-:W2:Y:S02]  /*b0e0*/  @!P0 SYNCS.PHASECHK.TRANS64 P0, [R0+URZ+0x270], R2 ;  /* 0x00027002000085a7 */ /* 0x000ea400080010ff */
[----:B--2---:R-:W-:Y:S05]  /*b0f0*/  @!P0 BRA `(.L_x_256) ;  /* 0xfffffffc00f08947 */ /* 0x004fea000383ffff */
[----:B------:R-:W-:Y:S05]  /*b100*/  BRA `(.L_x_257) ;  /* 0xffffffc000e87947 */ /* 0x000fea000383ffff */
.L_x_133:
[----:B-1----:R1:W3:Y:S02]  /*b110*/  SYNCS.PHASECHK.TRANS64.TRYWAIT P1, [R0+URZ+0x230], R2 ;  /* 0x00023002000075a7 */ /* 0x0022e400080211ff */
[----:B---3--:R-:W-:Y:S05]  /*b120*/  @!P1 NANOSLEEP.SYNCS 0x989680 ;  /* 0x009896800000995d */ /* 0x008fea0003900000 */
[----:B------:R-:W3:Y:S02]  /*b130*/  @!P1 SYNCS.PHASECHK.TRANS64 P1, [R0+URZ+0x230], R2 ;  /* 0x00023002000095a7 */ /* 0x000ee400080210ff */
[----:B---3--:R-:W-:Y:S05]  /*b140*/  @!P1 BRA `(.L_x_133) ;  /* 0xfffffffc00f09947 */ /* 0x008fea000383ffff */
[----:B------:R-:W-:Y:S05]  /*b150*/  BRA `(.L_x_132) ;  /* 0xffffffd4006c7947 */ /* 0x000fea000383ffff */
.L_x_135:
[----:B-1----:R1:W4:Y:S02]  /*b160*/  SYNCS.PHASECHK.TRANS64.TRYWAIT P0, [R57+URZ+0x280], R3 ;  /* 0x00028003390075a7 */ /* 0x00232400080011ff */
[----:B----4-:R-:W-:Y:S05]  /*b170*/  @!P0 NANOSLEEP.SYNCS 0x989680 ;  /* 0x009896800000895d */ /* 0x010fea0003900000 */
[----:B------:R-:W4:Y:S02]  /*b180*/  @!P0 SYNCS.PHASECHK.TRANS64 P0, [R57+URZ+0x280], R3 ;  /* 0x00028003390085a7 */ /* 0x000f2400080010ff */
[----:B----4-:R-:W-:Y:S05]  /*b190*/  @!P0 BRA `(.L_x_135) ;  /* 0xfffffffc00f08947 */ /* 0x010fea000383ffff */
[----:B------:R-:W-:Y:S05]  /*b1a0*/  BRA `(.L_x_134) ;  /* 0xffffffd4009c7947 */ /* 0x000fea000383ffff */
.L_x_146:
[----:B-1----:R1:W2:Y:S02]  /*b1b0*/  SYNCS.PHASECHK.TRANS64.TRYWAIT P0, [R3+URZ+0x230], R27 ;  /* 0x0002301b030075a7 */ /* 0x0022a400080011ff */
[----:B--2---:R-:W-:Y:S05]  /*b1c0*/  @!P0 NANOSLEEP.SYNCS 0x989680 ;  /* 0x009896800000895d */ /* 0x004fea0003900000 */
[----:B------:R-:W2:Y:S02]  /*b1d0*/  @!P0 SYNCS.PHASECHK.TRANS64 P0, [R3+URZ+0x230], R27 ;  /* 0x0002301b030085a7 */ /* 0x000ea400080010ff */
[----:B--2---:R-:W-:Y:S05]  /*b1e0*/  @!P0 BRA `(.L_x_146) ;  /* 0xfffffffc00f08947 */ /* 0x004fea000383ffff */
[----:B------:R-:W-:Y:S05]  /*b1f0*/  BRA `(.L_x_145) ;  /* 0xffffffdc00c47947 */ /* 0x000fea000383ffff */
        .weak           $__internal_0_$__cuda_sm10x_tcgen05_guardrail_trap_col_being_dealloced_not_returned_by_alloc
        .type           $__internal_0_$__cuda_sm10x_tcgen05_guardrail_trap_col_being_dealloced_not_returned_by_alloc,@function
        .size           $__internal_0_$__cuda_sm10x_tcgen05_guardrail_trap_col_being_dealloced_not_returned_by_alloc,($__internal_1_$__cuda_sm10x_tcgen05_guardrail_trap_phase_invalid_during_alloc - $__internal_0_$__cuda_sm10x_tcgen05_guardrail_trap_col_being_dealloced_not_returned_by_alloc)
$__internal_0_$__cuda_sm10x_tcgen05_guardrail_trap_col_being_dealloced_not_returned_by_alloc:
[----:B------:R-:W-:Y:S05]  /*b200*/  BPT.TRAP 0x1 ;  /* 0x000000040000795c */ /* 0x000fea0000300000 */
[----:B------:R-:W-:-:S04]  /*b210*/  HFMA2 R3, -RZ, RZ, 0, 0 ;  /* 0x00000000ff037431 */ /* 0x000fc800000001ff */
[----:B------:R-:W-:Y:S05]  /*b220*/  RET.REL.NODEC R2 `(_ZN7cutlass13device_kernelINS_4conv6kernel13ConvUniversalINS1_16ConvProblemShapeILNS1_8OperatorE2ELi2EEENS1_10collective14CollectiveConvINS1_47MainloopSm100TmaUmmaWarpSpecializedImplicitGemmILS5_2ELi35ELi2ELi1ELi2EN4cute5tupleIJNSA_1CILi2EEENSC_ILi1EEESE_EEEEENSB_IJNSC_ILi128EEENSB_IJNSC_ILi64EEEEEENSB_IJNSC_ILi32EEEEEEEEENS_10bfloat16_tESN_NSA_8TiledMMAINSA_8MMA_AtomIJNSA_26SM100_MMA_F16BF16_2x1SM_SSISN_SN_fLi128ELi64ELNSA_4UMMA5MajorE1ELSS_1ELNSR_7ScaleInE0ELST_0EEEEEENSA_6LayoutINSB_IJSE_SE_SE_EEENSB_IJNSC_ILi0EEESY_SY_EEEEENSB_IJNSA_10UnderscoreES11_S11_EEEEENS7_6detail27Sm100ImplicitGemmTileTraitsINSA_18SM100_TMA_2SM_LOADENSA_14ComposedLayoutINSA_7SwizzleILi3ELi4ELi3EEENSA_18smem_ptr_flag_bitsILi16EEENSW_INSB_IJSI_NSC_ILi8EEEEEENSB_IJSE_SI_EEEEEEEvEENS15_INSA_25SM100_TMA_2SM_LOAD_IM2COLENS17_INS18_ILi2ELi4ELi3EEES1B_NSW_INSB_IJSK_S1C_EEENSB_IJSE_SK_EEEEEEEvEEEENS_8epilogue10collective18CollectiveEpilogueINS1Q_23Sm100TmaWarpSpecializedILi3ELi2ELi16ELb1ELb0EEEJNSB_IJSI_SJ_SL_EEENSB_IJNSW_ISI_SE_EENSW_INSB_IJNSC_ILi16EEESD_EEES1L_EEEEESN_NSB_IJlNSB_IJSE_llEEESY_EEESN_S22_NS1Q_6fusion15FusionCallbacksIS1U_NS23_17LinearCombinationISN_fSN_fLNS_15FloatRoundStyleE2EEES1V_S20_JEEENSA_5SM1004TMEM4LOAD26SM100_TMEM_LOAD_32dp32b16xENSA_13SM90_TMA_LOADENS17_INS18_ILi1ELi4ELi3EEES1B_NSW_INSB_IJS1C_S1X_EEENSB_IJS1X_SE_EEEEEEENSA_39AutoVectorizingCopyWithAssumedAlignmentILi128EEENSA_14SM90_TMA_STOREES2I_S2K_S2K_EEEvvEEEEvNT_6ParamsE) ;  /* 0xffffff4c02747950 */ /* 0x000fea0003c3ffff */
        .weak           $__internal_1_$__cuda_sm10x_tcgen05_guardrail_trap_phase_invalid_during_alloc
        .type           $__internal_1_$__cuda_sm10x_tcgen05_guardrail_trap_phase_invalid_during_alloc,@function
        .size           $__internal_1_$__cuda_sm10x_tcgen05_guardrail_trap_phase_invalid_during_alloc,($__internal_2_$__cuda_sm10x_tcgen05_guardrail_trap_unallocated_columns_being_dealloced - $__internal_1_$__cuda_sm10x_tcgen05_guardrail_trap_phase_invalid_during_alloc)
$__internal_1_$__cuda_sm10x_tcgen05_guardrail_trap_phase_invalid_during_alloc:
[----:B------:R-:W-:Y:S05]  /*b230*/  BPT.TRAP 0x1 ;  /* 0x000000040000795c */ /* 0x000fea0000300000 */
[----:B------:R-:W-:-:S04]  /*b240*/  MOV R5, 0x0 ;  /* 0x0000000000057802 */ /* 0x000fc80000000f00 */
[----:B------:R-:W-:Y:S05]  /*b250*/  RET.REL.NODEC R4 `(_ZN7cutlass13device_kernelINS_4conv6kernel13ConvUniversalINS1_16ConvProblemShapeILNS1_8OperatorE2ELi2EEENS1_10collective14CollectiveConvINS1_47MainloopSm100TmaUmmaWarpSpecializedImplicitGemmILS5_2ELi35ELi2ELi1ELi2EN4cute5tupleIJNSA_1CILi2EEENSC_ILi1EEESE_EEEEENSB_IJNSC_ILi128EEENSB_IJNSC_ILi64EEEEEENSB_IJNSC_ILi32EEEEEEEEENS_10bfloat16_tESN_NSA_8TiledMMAINSA_8MMA_AtomIJNSA_26SM100_MMA_F16BF16_2x1SM_SSISN_SN_fLi128ELi64ELNSA_4UMMA5MajorE1ELSS_1ELNSR_7ScaleInE0ELST_0EEEEEENSA_6LayoutINSB_IJSE_SE_SE_EEENSB_IJNSC_ILi0EEESY_SY_EEEEENSB_IJNSA_10UnderscoreES11_S11_EEEEENS7_6detail27Sm100ImplicitGemmTileTraitsINSA_18SM100_TMA_2SM_LOADENSA_14ComposedLayoutINSA_7SwizzleILi3ELi4ELi3EEENSA_18smem_ptr_flag_bitsILi16EEENSW_INSB_IJSI_NSC_ILi8EEEEEENSB_IJSE_SI_EEEEEEEvEENS15_INSA_25SM100_TMA_2SM_LOAD_IM2COLENS17_INS18_ILi2ELi4ELi3EEES1B_NSW_INSB_IJSK_S1C_EEENSB_IJSE_SK_EEEEEEEvEEEENS_8epilogue10collective18CollectiveEpilogueINS1Q_23Sm100TmaWarpSpecializedILi3ELi2ELi16ELb1ELb0EEEJNSB_IJSI_SJ_SL_EEENSB_IJNSW_ISI_SE_EENSW_INSB_IJNSC_ILi16EEESD_EEES1L_EEEEESN_NSB_IJlNSB_IJSE_llEEESY_EEESN_S22_NS1Q_6fusion15FusionCallbacksIS1U_NS23_17LinearCombinationISN_fSN_fLNS_15FloatRoundStyleE2EEES1V_S20_JEEENSA_5SM1004TMEM4LOAD26SM100_TMEM_LOAD_32dp32b16xENSA_13SM90_TMA_LOADENS17_INS18_ILi1ELi4ELi3EEES1B_NSW_INSB_IJS1C_S1X_EEENSB_IJS1X_SE_EEEEEEENSA_39AutoVectorizingCopyWithAssumedAlignmentILi128EEENSA_14SM90_TMA_STOREES2I_S2K_S2K_EEEvvEEEEvNT_6ParamsE) ;  /* 0xffffff4c04687950 */ /* 0x000fea0003c3ffff */
        .weak           $__internal_2_$__cuda_sm10x_tcgen05_guardrail_trap_unallocated_columns_being_dealloced
        .type           $__internal_2_$__cuda_sm10x_tcgen05_guardrail_trap_unallocated_columns_being_dealloced,@function
        .size           $__internal_2_$__cuda_sm10x_tcgen05_guardrail_trap_unallocated_columns_being_dealloced,(.L_x_259 - $__internal_2_$__cuda_sm10x_tcgen05_guardrail_trap_unallocated_columns_being_dealloced)
$__internal_2_$__cuda_sm10x_tcgen05_guardrail_trap_unallocated_columns_being_dealloced:
[----:B------:R-:W-:Y:S05]  /*b260*/  BPT.TRAP 0x1 ;  /* 0x000000040000795c */ /* 0x000fea0000300000 */
[----:B------:R-:W-:-:S04]  /*b270*/  HFMA2 R3, -RZ, RZ, 0, 0 ;  /* 0x00000000ff037431 */ /* 0x000fc800000001ff */
[----:B------:R-:W-:Y:S05]  /*b280*/  RET.REL.NODEC R2 `(_ZN7cutlass13device_kernelINS_4conv6kernel13ConvUniversalINS1_16ConvProblemShapeILNS1_8OperatorE2ELi2EEENS1_10collective14CollectiveConvINS1_47MainloopSm100TmaUmmaWarpSpecializedImplicitGemmILS5_2ELi35ELi2ELi1ELi2EN4cute5tupleIJNSA_1CILi2EEENSC_ILi1EEESE_EEEEENSB_IJNSC_ILi128EEENSB_IJNSC_ILi64EEEEEENSB_IJNSC_ILi32EEEEEEEEENS_10bfloat16_tESN_NSA_8TiledMMAINSA_8MMA_AtomIJNSA_26SM100_MMA_F16BF16_2x1SM_SSISN_SN_fLi128ELi64ELNSA_4UMMA5MajorE1ELSS_1ELNSR_7ScaleInE0ELST_0EEEEEENSA_6LayoutINSB_IJSE_SE_SE_EEENSB_IJNSC_ILi0EEESY_SY_EEEEENSB_IJNSA_10UnderscoreES11_S11_EEEEENS7_6detail27Sm100ImplicitGemmTileTraitsINSA_18SM100_TMA_2SM_LOADENSA_14ComposedLayoutINSA_7SwizzleILi3ELi4ELi3EEENSA_18smem_ptr_flag_bitsILi16EEENSW_INSB_IJSI_NSC_ILi8EEEEEENSB_IJSE_SI_EEEEEEEvEENS15_INSA_25SM100_TMA_2SM_LOAD_IM2COLENS17_INS18_ILi2ELi4ELi3EEES1B_NSW_INSB_IJSK_S1C_EEENSB_IJSE_SK_EEEEEEEvEEEENS_8epilogue10collective18CollectiveEpilogueINS1Q_23Sm100TmaWarpSpecializedILi3ELi2ELi16ELb1ELb0EEEJNSB_IJSI_SJ_SL_EEENSB_IJNSW_ISI_SE_EENSW_INSB_IJNSC_ILi16EEESD_EEES1L_EEEEESN_NSB_IJlNSB_IJSE_llEEESY_EEESN_S22_NS1Q_6fusion15FusionCallbacksIS1U_NS23_17LinearCombinationISN_fSN_fLNS_15FloatRoundStyleE2EEES1V_S20_JEEENSA_5SM1004TMEM4LOAD26SM100_TMEM_LOAD_32dp32b16xENSA_13SM90_TMA_LOADENS17_INS18_ILi1ELi4ELi3EEES1B_NSW_INSB_IJS1C_S1X_EEENSB_IJS1X_SE_EEEEEEENSA_39AutoVectorizingCopyWithAssumedAlignmentILi128EEENSA_14SM90_TMA_STOREES2I_S2K_S2K_EEEvvEEEEvNT_6ParamsE) ;  /* 0xffffff4c025c7950 */ /* 0x000fea0003c3ffff */
.L_x_258:
[----:B------:R-:W-:-:S00]  /*b290*/  BRA `(.L_x_258) ;  /* 0xfffffffc00fc7947 */ /* 0x000fc0000383ffff */
[----:B------:R-:W-:-:S00]  /*b2a0*/  NOP ;  /* 0x0000000000007918 */ /* 0x000fc00000000000 */
        /* <DEDUP_REMOVED lines=13> */
.L_x_259:


//--------------------- .nv.global.init           --------------------------
	.section	.nv.global.init,"aw",@progbits
.nv.global.init:
	.type		$str$29,@object
	.size		$str$29,($str$30 - $str$29)
$str$29:
        /*0000*/ 	.byte	0x28, 0x61, 0x64, 0x64, 0x72, 0x65, 0x73, 0x73, 0x20, 0x26, 0x20, 0x6d, 0x61, 0x73, 0x6b, 0x29
        /*0010*/ 	.byte	0x20, 0x3d, 0x3d, 0x20, 0x30, 0x00
	.type		$str$30,@object
	.size		$str$30,($str$28 - $str$30)
$str$30:
        /*0016*/ 	.byte	0x2f, 0x74, 0x6d, 0x70, 0x2f, 0x63, 0x75, 0x74, 0x6c, 0x61, 0x73, 0x73, 0x5f, 0x73, 0x77, 0x65
        /*0026*/ 	.byte	0x65, 0x70, 0x5f, 0x73, 0x72, 0x63, 0x2f, 0x69, 0x6e, 0x63, 0x6c, 0x75, 0x64, 0x65, 0x2f, 0x63
        /*0036*/ 	.byte	0x75, 0x74, 0x65, 0x2f, 0x70, 0x6f, 0x69, 0x6e, 0x74, 0x65, 0x72, 0x5f, 0x66, 0x6c, 0x61, 0x67
        /*0046*/ 	.byte	0x67, 0x65, 0x64, 0x2e, 0x68, 0x70, 0x70, 0x00
	.type		$str$28,@object
	.size		$str$28,($str$27 - $str$28)
$str$28:
        /*004e*/ 	.byte	0x2f, 0x74, 0x6d, 0x70, 0x2f, 0x63, 0x75, 0x74, 0x6c, 0x61, 0x73, 0x73, 0x5f, 0x73, 0x77, 0x65
        /*005e*/ 	.byte	0x65, 0x70, 0x5f, 0x73, 0x72, 0x63, 0x2f, 0x69, 0x6e, 0x63, 0x6c, 0x75, 0x64, 0x65, 0x2f, 0x63
        /*006e*/ 	.byte	0x75, 0x74, 0x65, 0x2f, 0x61, 0x74, 0x6f, 0x6d, 0x2f, 0x63, 0x6f, 0x70, 0x79, 0x5f, 0x74, 0x72
        /*007e*/ 	.byte	0x61, 0x69, 0x74, 0x73, 0x5f, 0x73, 0x6d, 0x31, 0x30, 0x30, 0x2e, 0x68, 0x70, 0x70, 0x00
	.type		$str$27,@object
	.size		$str$27,(__unnamed_1 - $str$27)
$str$27:
        /*008d*/ 	.byte	0x28, 0x28, 0x75, 0x69, 0x6e, 0x74, 0x33, 0x32, 0x5f, 0x74, 0x28, 0x74, 0x68, 0x72, 0x65, 0x61
        /*009d*/ 	.byte	0x64, 0x49, 0x64, 0x78, 0x2e, 0x78, 0x29, 0x20, 0x2f, 0x20, 0x33, 0x32, 0x29, 0x20, 0x25, 0x20
        /*00ad*/ 	.byte	0x34, 0x29, 0x20, 0x3d, 0x3d, 0x20, 0x28, 0x28, 0x28, 0x74, 0x6d, 0x65, 0x6d, 0x5f, 0x61, 0x64
        /*00bd*/ 	.byte	0x64, 0x72, 0x20, 0x3e, 0x3e, 0x20, 0x31, 0x36, 0x29, 0x20, 0x2f, 0x20, 0x33, 0x32, 0x29, 0x20
        /*00cd*/ 	.byte	0x25, 0x20, 0x34, 0x29, 0x00
	.type		__unnamed_1,@object
	.size		__unnamed_1,(__unnamed_2 - __unnamed_1)
__unnamed_1:
        /*00d2*/ 	.byte	0x61, 0x75, 0x74, 0x6f, 0x20, 0x63, 0x75, 0x74, 0x65, 0x3a, 0x3a, 0x61, 0x73, 0x5f, 0x70, 0x6f
        /* <DEDUP_REMOVED lines=24> */
        /*0262*/ 	.byte	0x43, 0x3c, 0x32, 0x30, 0x34, 0x38, 0x3e, 0x3e, 0x3e, 0x3e, 0x5d, 0x00
	.type		__unnamed_2,@object
	.size		__unnamed_2,(.L_2 - __unnamed_2)
__unnamed_2:
        /* <DEDUP_REMOVED lines=40> */
        /*04ee*/ 	.byte	0x3a, 0x3a, 0x43, 0x3c, 0x30, 0x3e, 0x3e, 0x3e, 0x3e, 0x5d, 0x00
.L_2:


//--------------------- .nv.shared._ZN7cutlass13device_kernelINS_4conv6kernel13ConvUniversalINS1_16ConvProblemShapeILNS1_8OperatorE2ELi2EEENS1_10collective14CollectiveConvINS1_47MainloopSm100TmaUmmaWarpSpecializedImplicitGemmILS5_2ELi35ELi2ELi1ELi2EN4cute5tupleIJNSA_1CILi2EEENSC_ILi1EEESE_EEEEENSB_IJNSC_ILi128EEENSB_IJNSC_ILi64EEEEEENSB_IJNSC_ILi32EEEEEEEEENS_10bfloat16_tESN_NSA_8TiledMMAINSA_8MMA_AtomIJNSA_26SM100_MMA_F16BF16_2x1SM_SSISN_SN_fLi128ELi64ELNSA_4UMMA5MajorE1ELSS_1ELNSR_7ScaleInE0ELST_0EEEEEENSA_6LayoutINSB_IJSE_SE_SE_EEENSB_IJNSC_ILi0EEESY_SY_EEEEENSB_IJNSA_10UnderscoreES11_S11_EEEEENS7_6detail27Sm100ImplicitGemmTileTraitsINSA_18SM100_TMA_2SM_LOADENSA_14ComposedLayoutINSA_7SwizzleILi3ELi4ELi3EEENSA_18smem_ptr_flag_bitsILi16EEENSW_INSB_IJSI_NSC_ILi8EEEEEENSB_IJSE_SI_EEEEEEEvEENS15_INSA_25SM100_TMA_2SM_LOAD_IM2COLENS17_INS18_ILi2ELi4ELi3EEES1B_NSW_INSB_IJSK_S1C_EEENSB_IJSE_SK_EEEEEEEvEEEENS_8epilogue10collective18CollectiveEpilogueINS1Q_23Sm100TmaWarpSpecializedILi3ELi2ELi16ELb1ELb0EEEJNSB_IJSI_SJ_SL_EEENSB_IJNSW_ISI_SE_EENSW_INSB_IJNSC_ILi16EEESD_EEES1L_EEEEESN_NSB_IJlNSB_IJSE_llEEESY_EEESN_S22_NS1Q_6fusion15FusionCallbacksIS1U_NS23_17LinearCombinationISN_fSN_fLNS_15FloatRoundStyleE2EEES1V_S20_JEEENSA_5SM1004TMEM4LOAD26SM100_TMEM_LOAD_32dp32b16xENSA_13SM90_TMA_LOADENS17_INS18_ILi1ELi4ELi3EEES1B_NSW_INSB_IJS1C_S1X_EEENSB_IJS1X_SE_EEEEEEENSA_39AutoVectorizingCopyWithAssumedAlignmentILi128EEENSA_14SM90_TMA_STOREES2I_S2K_S2K_EEEvvEEEEvNT_6ParamsE --------------------------
	.section	.nv.shared._ZN7cutlass13device_kernelINS_4conv6kernel13ConvUniversalINS1_16ConvProblemShapeILNS1_8OperatorE2ELi2EEENS1_10collective14CollectiveConvINS1_47MainloopSm100TmaUmmaWarpSpecializedImplicitGemmILS5_2ELi35ELi2ELi1ELi2EN4cute5tupleIJNSA_1CILi2EEENSC_ILi1EEESE_EEEEENSB_IJNSC_ILi128EEENSB_IJNSC_ILi64EEEEEENSB_IJNSC_ILi32EEEEEEEEENS_10bfloat16_tESN_NSA_8TiledMMAINSA_8MMA_AtomIJNSA_26SM100_MMA_F16BF16_2x1SM_SSISN_SN_fLi128ELi64ELNSA_4UMMA5MajorE1ELSS_1ELNSR_7ScaleInE0ELST_0EEEEEENSA_6LayoutINSB_IJSE_SE_SE_EEENSB_IJNSC_ILi0EEESY_SY_EEEEENSB_IJNSA_10UnderscoreES11_S11_EEEEENS7_6detail27Sm100ImplicitGemmTileTraitsINSA_18SM100_TMA_2SM_LOADENSA_14ComposedLayoutINSA_7SwizzleILi3ELi4ELi3EEENSA_18smem_ptr_flag_bitsILi16EEENSW_INSB_IJSI_NSC_ILi8EEEEEENSB_IJSE_SI_EEEEEEEvEENS15_INSA_25SM100_TMA_2SM_LOAD_IM2COLENS17_INS18_ILi2ELi4ELi3EEES1B_NSW_INSB_IJSK_S1C_EEENSB_IJSE_SK_EEEEEEEvEEEENS_8epilogue10collective18CollectiveEpilogueINS1Q_23Sm100TmaWarpSpecializedILi3ELi2ELi16ELb1ELb0EEEJNSB_IJSI_SJ_SL_EEENSB_IJNSW_ISI_SE_EENSW_INSB_IJNSC_ILi16EEESD_EEES1L_EEEEESN_NSB_IJlNSB_IJSE_llEEESY_EEESN_S22_NS1Q_6fusion15FusionCallbacksIS1U_NS23_17LinearCombinationISN_fSN_fLNS_15FloatRoundStyleE2EEES1V_S20_JEEENSA_5SM1004TMEM4LOAD26SM100_TMEM_LOAD_32dp32b16xENSA_13SM90_TMA_LOADENS17_INS18_ILi1ELi4ELi3EEES1B_NSW_INSB_IJS1C_S1X_EEENSB_IJS1X_SE_EEEEEEENSA_39AutoVectorizingCopyWithAssumedAlignmentILi128EEENSA_14SM90_TMA_STOREES2I_S2K_S2K_EEEvvEEEEvNT_6ParamsE,"aw",@nobits
	.sectionflags	@""
	.align	16
	.zero		1024


//--------------------- .nv.shared.reserved.0     --------------------------
	.section	.nv.shared.reserved.0,"aw",@nobits
	.weak		__nv_reservedSMEM_offset_0_alias
	.size		__nv_reservedSMEM_offset_0_alias, 0, 64
	.other		__nv_reservedSMEM_offset_0_alias,@"STO_CUDA_RESERVED_SHARED STV_DEFAULT"
__nv_reservedSMEM_offset_0_alias:
	.zero		0
.nv.shared.reserved.0:
	.zero		64
	.weak		__nv_reservedSMEM_tcgen05_partition
	.type		__nv_reservedSMEM_tcgen05_partition,@object
	.size		__nv_reservedSMEM_tcgen05_partition,(.L_0 - __nv_reservedSMEM_tcgen05_partition)
__nv_reservedSMEM_tcgen05_partition:
	.zero		32
.L_0:


//--------------------- .nv.global                --------------------------
	.section	.nv.global,"aw",@nobits
.nv.global:
	.type		_ZN39_INTERNAL_3e594e27_4_k_cu_8237f4dd_32914cute1_E,@object
	.size		_ZN39_INTERNAL_3e594e27_4_k_cu_8237f4dd_32914cute1_E,(_ZN39_INTERNAL_3e594e27_4_k_cu_8237f4dd_32914cuda3std3__45__cpo6cbeginE - _ZN39_INTERNAL_3e594e27_4_k_cu_8237f4dd_32914cute1_E)
_ZN39_INTERNAL_3e594e27_4_k_cu_8237f4dd_32914cute1_E:
	.zero		1
	.type		_ZN39_INTERNAL_3e594e27_4_k_cu_8237f4dd_32914cuda3std3__45__cpo6cbeginE,@object
	.size		_ZN39_INTERNAL_3e594e27_4_k_cu_8237f4dd_32914cuda3std3__45__cpo6cbeginE,(_ZN39_INTERNAL_3e594e27_4_k_cu_8237f4dd_32914cuda3std3__48in_placeE - _ZN39_INTERNAL_3e594e27_4_k_cu_8237f4dd_32914cuda3std3__45__cpo6cbeginE)
_ZN39_INTERNAL_3e594e27_4_k_cu_8237f4dd_32914cuda3std3__45__cpo6cbeginE:
	.zero		1
	.type		_ZN39_INTERNAL_3e594e27_4_k_cu_8237f4dd_32914cuda3std3__48in_placeE,@object
	.size		_ZN39_INTERNAL_3e594e27_4_k_cu_8237f4dd_32914cuda3std3__48in_placeE,(_ZN39_INTERNAL_3e594e27_4_k_cu_8237f4dd_32914cuda3std6ranges3__45__cpo9iter_moveE - _ZN39_INTERNAL_3e594e27_4_k_cu_8237f4dd_32914cuda3std3__48in_placeE)
_ZN39_INTERNAL_3e594e27_4_k_cu_8237f4dd_32914cuda3std3__48in_placeE:
	.zero		1
	.type		_ZN39_INTERNAL_3e594e27_4_k_cu_8237f4dd_32914cuda3std6ranges3__45__cpo9iter_moveE,@object
	.size		_ZN39_INTERNAL_3e594e27_4_k_cu_8237f4dd_32914cuda3std6ranges3__45__cpo9iter_moveE,(_ZN39_INTERNAL_3e594e27_4_k_cu_8237f4dd_32914cuda3std3__45__cpo5beginE - _ZN39_INTERNAL_3e594e27_4_k_cu_8237f4dd_32914cuda3std6ranges3__45__cpo9iter_moveE)
_ZN39_INTERNAL_3e594e27_4_k_cu_8237f4dd_32914cuda3std6ranges3__45__cpo9iter_moveE:
	.zero		1
	.type		_ZN39_INTERNAL_3e594e27_4_k_cu_8237f4dd_32914cuda3std3__45__cpo5beginE,@object
	.size		_ZN39_INTERNAL_3e594e27_4_k_cu_8237f4dd_32914cuda3std3__45__cpo5beginE,(_ZN39_INTERNAL_3e594e27_4_k_cu_8237f4dd_32914cuda3std3__441_GLOBAL__N__3e594e27_4_k_cu_8237f4dd_32916ignoreE - _ZN39_INTERNAL_3e594e27_4_k_cu_8237f4dd_32914cuda3std3__45__cpo5beginE)
_ZN39_INTERNAL_3e594e27_4_k_cu_8237f4dd_32914cuda3std3__45__cpo5beginE:
	.zero		1
	.type		_ZN39_INTERNAL_3e594e27_4_k_cu_8237f4dd_32914cuda3std3__441_GLOBAL__N__3e594e27_4_k_cu_8237f4dd_32916ignoreE,@object
	.size		_ZN39_INTERNAL_3e594e27_4_k_cu_8237f4dd_32914cuda3std3__441_GLOBAL__N__3e594e27_4_k_cu_8237f4dd_32916ignoreE,(_ZN39_INTERNAL_3e594e27_4_k_cu_8237f4dd_32914cute7productE - _ZN39_INTERNAL_3e594e27_4_k_cu_8237f4dd_32914cuda3std3__441_GLOBAL__N__3e594e27_4_k_cu_8237f4dd_32916ignoreE)
_ZN39_INTERNAL_3e594e27_4_k_cu_8237f4dd_32914cuda3std3__441_GLOBAL__N__3e594e27_4_k_cu_8237f4dd_32916ignoreE:
	.zero		1
	.type		_ZN39_INTERNAL_3e594e27_4_k_cu_8237f4dd_32914cute7productE,@object
	.size		_ZN39_INTERNAL_3e594e27_4_k_cu_8237f4dd_32914cute7productE,(_ZN39_INTERNAL_3e594e27_4_k_cu_8237f4dd_32914cuda3std3__45__cpo3endE - _ZN39_INTERNAL_3e594e27_4_k_cu_8237f4dd_32914cute7productE)
_ZN39_INTERNAL_3e594e27_4_k_cu_8237f4dd_32914cute7productE:
	.zero		1
	.type		_ZN39_INTERNAL_3e594e27_4_k_cu_8237f4dd_32914cuda3std3__45__cpo3endE,@object
	.size		_ZN39_INTERNAL_3e594e27_4_k_cu_8237f4dd_32914cuda3std3__45__cpo3endE,(_ZN39_INTERNAL_3e594e27_4_k_cu_8237f4dd_32914cuda3std3__419piecewise_constructE - _ZN39_INTERNAL_3e594e27_4_k_cu_8237f4dd_32914cuda3std3__45__cpo3endE)
_ZN39_INTERNAL_3e594e27_4_k_cu_8237f4dd_32914cuda3std3__45__cpo3endE:
	.zero		1
	.type		_ZN39_INTERNAL_3e594e27_4_k_cu_8237f4dd_32914cuda3std3__419piecewise_constructE,@object
	.size		_ZN39_INTERNAL_3e594e27_4_k_cu_8237f4dd_32914cuda3std3__419piecewise_constructE,(_ZN39_INTERNAL_3e594e27_4_k_cu_8237f4dd_32914cuda3std3__45__cpo4cendE - _ZN39_INTERNAL_3e594e27_4_k_cu_8237f4dd_32914cuda3std3__419piecewise_constructE)
_ZN39_INTERNAL_3e594e27_4_k_cu_8237f4dd_32914cuda3std3__419piecewise_constructE:
	.zero		1
	.type		_ZN39_INTERNAL_3e594e27_4_k_cu_8237f4dd_32914cuda3std3__45__cpo4cendE,@object
	.size		_ZN39_INTERNAL_3e594e27_4_k_cu_8237f4dd_32914cuda3std3__45__cpo4cendE,(_ZN39_INTERNAL_3e594e27_4_k_cu_8237f4dd_32914cuda3std6ranges3__45__cpo4swapE - _ZN39_INTERNAL_3e594e27_4_k_cu_8237f4dd_32914cuda3std3__45__cpo4cendE)
_ZN39_INTERNAL_3e594e27_4_k_cu_8237f4dd_32914cuda3std3__45__cpo4cendE:
	.zero		1
	.type		_ZN39_INTERNAL_3e594e27_4_k_cu_8237f4dd_32914cuda3std6ranges3__45__cpo4swapE,@object
	.size		_ZN39_INTERNAL_3e594e27_4_k_cu_8237f4dd_32914cuda3std6ranges3__45__cpo4swapE,(.L_10 - _ZN39_INTERNAL_3e594e27_4_k_cu_8237f4dd_32914cuda3std6ranges3__45__cpo4swapE)
_ZN39_INTERNAL_3e594e27_4_k_cu_8237f4dd_32914cuda3std6ranges3__45__cpo4swapE:
	.zero		1
.L_10:


//--------------------- .nv.constant0._ZN7cutlass13device_kernelINS_4conv6kernel13ConvUniversalINS1_16ConvProblemShapeILNS1_8OperatorE2ELi2EEENS1_10collective14CollectiveConvINS1_47MainloopSm100TmaUmmaWarpSpecializedImplicitGemmILS5_2ELi35ELi2ELi1ELi2EN4cute5tupleIJNSA_1CILi2EEENSC_ILi1EEESE_EEEEENSB_IJNSC_ILi128EEENSB_IJNSC_ILi64EEEEEENSB_IJNSC_ILi32EEEEEEEEENS_10bfloat16_tESN_NSA_8TiledMMAINSA_8MMA_AtomIJNSA_26SM100_MMA_F16BF16_2x1SM_SSISN_SN_fLi128ELi64ELNSA_4UMMA5MajorE1ELSS_1ELNSR_7ScaleInE0ELST_0EEEEEENSA_6LayoutINSB_IJSE_SE_SE_EEENSB_IJNSC_ILi0EEESY_SY_EEEEENSB_IJNSA_10UnderscoreES11_S11_EEEEENS7_6detail27Sm100ImplicitGemmTileTraitsINSA_18SM100_TMA_2SM_LOADENSA_14ComposedLayoutINSA_7SwizzleILi3ELi4ELi3EEENSA_18smem_ptr_flag_bitsILi16EEENSW_INSB_IJSI_NSC_ILi8EEEEEENSB_IJSE_SI_EEEEEEEvEENS15_INSA_25SM100_TMA_2SM_LOAD_IM2COLENS17_INS18_ILi2ELi4ELi3EEES1B_NSW_INSB_IJSK_S1C_EEENSB_IJSE_SK_EEEEEEEvEEEENS_8epilogue10collective18CollectiveEpilogueINS1Q_23Sm100TmaWarpSpecializedILi3ELi2ELi16ELb1ELb0EEEJNSB_IJSI_SJ_SL_EEENSB_IJNSW_ISI_SE_EENSW_INSB_IJNSC_ILi16EEESD_EEES1L_EEEEESN_NSB_IJlNSB_IJSE_llEEESY_EEESN_S22_NS1Q_6fusion15FusionCallbacksIS1U_NS23_17LinearCombinationISN_fSN_fLNS_15FloatRoundStyleE2EEES1V_S20_JEEENSA_5SM1004TMEM4LOAD26SM100_TMEM_LOAD_32dp32b16xENSA_13SM90_TMA_LOADENS17_INS18_ILi1ELi4ELi3EEES1B_NSW_INSB_IJS1C_S1X_EEENSB_IJS1X_SE_EEEEEEENSA_39AutoVectorizingCopyWithAssumedAlignmentILi128EEENSA_14SM90_TMA_STOREES2I_S2K_S2K_EEEvvEEEEvNT_6ParamsE --------------------------
	.section	.nv.constant0._ZN7cutlass13device_kernelINS_4conv6kernel13ConvUniversalINS1_16ConvProblemShapeILNS1_8OperatorE2ELi2EEENS1_10collective14CollectiveConvINS1_47MainloopSm100TmaUmmaWarpSpecializedImplicitGemmILS5_2ELi35ELi2ELi1ELi2EN4cute5tupleIJNSA_1CILi2EEENSC_ILi1EEESE_EEEEENSB_IJNSC_ILi128EEENSB_IJNSC_ILi64EEEEEENSB_IJNSC_ILi32EEEEEEEEENS_10bfloat16_tESN_NSA_8TiledMMAINSA_8MMA_AtomIJNSA_26SM100_MMA_F16BF16_2x1SM_SSISN_SN_fLi128ELi64ELNSA_4UMMA5MajorE1ELSS_1ELNSR_7ScaleInE0ELST_0EEEEEENSA_6LayoutINSB_IJSE_SE_SE_EEENSB_IJNSC_ILi0EEESY_SY_EEEEENSB_IJNSA_10UnderscoreES11_S11_EEEEENS7_6detail27Sm100ImplicitGemmTileTraitsINSA_18SM100_TMA_2SM_LOADENSA_14ComposedLayoutINSA_7SwizzleILi3ELi4ELi3EEENSA_18smem_ptr_flag_bitsILi16EEENSW_INSB_IJSI_NSC_ILi8EEEEEENSB_IJSE_SI_EEEEEEEvEENS15_INSA_25SM100_TMA_2SM_LOAD_IM2COLENS17_INS18_ILi2ELi4ELi3EEES1B_NSW_INSB_IJSK_S1C_EEENSB_IJSE_SK_EEEEEEEvEEEENS_8epilogue10collective18CollectiveEpilogueINS1Q_23Sm100TmaWarpSpecializedILi3ELi2ELi16ELb1ELb0EEEJNSB_IJSI_SJ_SL_EEENSB_IJNSW_ISI_SE_EENSW_INSB_IJNSC_ILi16EEESD_EEES1L_EEEEESN_NSB_IJlNSB_IJSE_llEEESY_EEESN_S22_NS1Q_6fusion15FusionCallbacksIS1U_NS23_17LinearCombinationISN_fSN_fLNS_15FloatRoundStyleE2EEES1V_S20_JEEENSA_5SM1004TMEM4LOAD26SM100_TMEM_LOAD_32dp32b16xENSA_13SM90_TMA_LOADENS17_INS18_ILi1ELi4ELi3EEES1B_NSW_INSB_IJS1C_S1X_EEENSB_IJS1X_SE_EEEEEEENSA_39AutoVectorizingCopyWithAssumedAlignmentILi128EEENSA_14SM90_TMA_STOREES2I_S2K_S2K_EEEvvEEEEvNT_6ParamsE,"a",@progbits
	.sectionflags	@""
	.align	4
.nv.constant0._ZN7cutlass13device_kernelINS_4conv6kernel13ConvUniversalINS1_16ConvProblemShapeILNS1_8OperatorE2ELi2EEENS1_10collective14CollectiveConvINS1_47MainloopSm100TmaUmmaWarpSpecializedImplicitGemmILS5_2ELi35ELi2ELi1ELi2EN4cute5tupleIJNSA_1CILi2EEENSC_ILi1EEESE_EEEEENSB_IJNSC_ILi128EEENSB_IJNSC_ILi64EEEEEENSB_IJNSC_ILi32EEEEEEEEENS_10bfloat16_tESN_NSA_8TiledMMAINSA_8MMA_AtomIJNSA_26SM100_MMA_F16BF16_2x1SM_SSISN_SN_fLi128ELi64ELNSA_4UMMA5MajorE1ELSS_1ELNSR_7ScaleInE0ELST_0EEEEEENSA_6LayoutINSB_IJSE_SE_SE_EEENSB_IJNSC_ILi0EEESY_SY_EEEEENSB_IJNSA_10UnderscoreES11_S11_EEEEENS7_6detail27Sm100ImplicitGemmTileTraitsINSA_18SM100_TMA_2SM_LOADENSA_14ComposedLayoutINSA_7SwizzleILi3ELi4ELi3EEENSA_18smem_ptr_flag_bitsILi16EEENSW_INSB_IJSI_NSC_ILi8EEEEEENSB_IJSE_SI_EEEEEEEvEENS15_INSA_25SM100_TMA_2SM_LOAD_IM2COLENS17_INS18_ILi2ELi4ELi3EEES1B_NSW_INSB_IJSK_S1C_EEENSB_IJSE_SK_EEEEEEEvEEEENS_8epilogue10collective18CollectiveEpilogueINS1Q_23Sm100TmaWarpSpecializedILi3ELi2ELi16ELb1ELb0EEEJNSB_IJSI_SJ_SL_EEENSB_IJNSW_ISI_SE_EENSW_INSB_IJNSC_ILi16EEESD_EEES1L_EEEEESN_NSB_IJlNSB_IJSE_llEEESY_EEESN_S22_NS1Q_6fusion15FusionCallbacksIS1U_NS23_17LinearCombinationISN_fSN_fLNS_15FloatRoundStyleE2EEES1V_S20_JEEENSA_5SM1004TMEM4LOAD26SM100_TMEM_LOAD_32dp32b16xENSA_13SM90_TMA_LOADENS17_INS18_ILi1ELi4ELi3EEES1B_NSW_INSB_IJS1C_S1X_EEENSB_IJS1X_SE_EEEEEEENSA_39AutoVectorizingCopyWithAssumedAlignmentILi128EEENSA_14SM90_TMA_STOREES2I_S2K_S2K_EEEvvEEEEvNT_6ParamsE:
	.zero		2944


//--------------------- SYMBOLS --------------------------

	.type		.nv.reservedSmem.offset0,@object
	.size		.nv.reservedSmem.offset0,0x4
	.type		.nv.reservedSmem.cap,@object
	.size		.nv.reservedSmem.cap,0x4
	.type		__assertfail,@function
